// auto-generated by cutlass_sweep.gemm — config: {"arch": "sm_90", "cluster_m": 1, "cluster_n": 1, "dtype": "fp16", "dtype_b": "fp16", "layout": "nt", "stages": 0, "tile_k": 32, "tile_m": 512, "tile_n": 240}
#include "cutlass/cutlass.h"
#include "cutlass/gemm/collective/collective_builder.hpp"
#include "cutlass/gemm/device/gemm_universal_adapter.h"
#include "cutlass/gemm/kernel/gemm_universal.hpp"
#include "cutlass/epilogue/collective/collective_builder.hpp"

using ElemA = cutlass::half_t;
using ElemB = cutlass::half_t;
using ElemCD = cutlass::half_t;
using Acc  = float;
using TileShape    = cute::Shape<cute::_512, cute::_240, cute::_32>;
using ClusterShape = cute::Shape<cute::_1, cute::_1, cute::_1>;

using CollectiveEpilogue = typename cutlass::epilogue::collective::CollectiveBuilder<
    cutlass::arch::Sm90, cutlass::arch::OpClassTensorOp,
    TileShape, ClusterShape,
    cutlass::epilogue::collective::EpilogueTileAuto,
    Acc, Acc,
    ElemCD, cutlass::layout::RowMajor, 128 / cutlass::sizeof_bits<ElemCD>::value,
    ElemCD, cutlass::layout::RowMajor, 128 / cutlass::sizeof_bits<ElemCD>::value,
    cutlass::epilogue::collective::EpilogueScheduleAuto
  >::CollectiveOp;

using CollectiveMainloop = typename cutlass::gemm::collective::CollectiveBuilder<
    cutlass::arch::Sm90, cutlass::arch::OpClassTensorOp,
    ElemA, cutlass::layout::RowMajor, 128 / cutlass::sizeof_bits<ElemA>::value,
    ElemB, cutlass::layout::ColumnMajor, 128 / cutlass::sizeof_bits<ElemB>::value,
    Acc,
    TileShape, ClusterShape,
    cutlass::gemm::collective::StageCountAutoCarveout<static_cast<int>(sizeof(typename CollectiveEpilogue::SharedStorage))>,
    cutlass::gemm::collective::KernelScheduleAuto
  >::CollectiveOp;

using GemmKernel = cutlass::gemm::kernel::GemmUniversal<
    cute::Shape<int,int,int,int>,
    CollectiveMainloop,
    CollectiveEpilogue
>;
using Gemm = cutlass::gemm::device::GemmUniversalAdapter<GemmKernel>;

// Force the device kernel symbol into the cubin without needing a host main.
auto* _anchor = &cutlass::device_kernel<GemmKernel>;


// ===== COMPILED SASS (sm_90a) =====

	.target	sm_90a

	.elftype	@"ET_EXEC"


//--------------------- .note.nv.tkinfo           --------------------------
	.section	.note.nv.tkinfo,"",@"SHT_NOTE"
	.sectionflags	@"SHF_NOTE_NV_TKINFO"
	.tkinfo
        /*0018*/ 	.word	0x00000002
        /*0030*/ 	.string	""
        /*0030*/ 	.string	"ptxas"
        /*0030*/ 	.string	"Cuda compilation tools, release 13.0, V13.0.88"
        /*0030*/ 	.string	"Build cuda_13.0.r13.0/compiler.36424714_0"
        /*0030*/ 	.string	"-arch sm_90a -m 64 "



//--------------------- .note.nv.cuinfo           --------------------------
	.section	.note.nv.cuinfo,"",@"SHT_NOTE"
	.sectionflags	@"SHF_NOTE_NV_CUINFO"
        /*0018*/ 	.short	0x0002
        /*001a*/ 	.short	0x005a
        /*001c*/ 	.short	0x0082
	.zero		2


//--------------------- .nv.info                  --------------------------
	.section	.nv.info,"",@"SHT_CUDA_INFO"
	.align	4


	//----- nvinfo : EIATTR_REGCOUNT
	.align		4
        /*0000*/ 	.byte	0x04, 0x2f
        /*0002*/ 	.short	(.L_15 - .L_14)
	.align		4
.L_14:
        /*0004*/ 	.word	index@(_ZN7cutlass13device_kernelINS_4gemm6kernel13GemmUniversalIN4cute5tupleIJiiiiEEENS1_10collective13CollectiveMmaINS1_34MainloopSm90TmaGmmaWarpSpecializedILi4ENS5_IJNS4_1CILi1EEESB_SB_EEENS1_35KernelTmaWarpSpecializedCooperativeEEENS5_IJNSA_ILi512EEENSA_ILi240EEENSA_ILi32EEEEEENS_6half_tENS5_IJlSB_lEEESJ_SK_NS4_8TiledMMAINS4_8MMA_AtomIJNS4_4SM904GMMA25MMA_64x16x16_F32F16F16_SSILNSO_5MajorE0ELSQ_0ELNSO_7ScaleInE1ELSR_1EEEEEENS4_6LayoutINS5_IJNSA_ILi2EEESB_SB_EEENS5_IJSB_NSA_ILi0EEESX_EEEEENS5_IJNS4_10UnderscoreES10_S10_EEEEENS4_13SM90_TMA_LOADENS4_14ComposedLayoutINS4_7SwizzleILi2ELi4ELi3EEENS4_18smem_ptr_flag_bitsILi16EEENSU_INS5_IJNSA_ILi8EEESH_EEENS5_IJSH_SB_EEEEEEEvNS4_8identityES13_S1D_vS1E_EENS_8epilogue10collective6detail29Sm90TmaWarpSpecializedAdapterINS1H_15DefaultEpilogueISJ_SK_SK_NS1G_6thread17LinearCombinationISJ_Li1EffLNS1L_9ScaleType4KindE0ELNS_15FloatRoundStyleE2ESJ_EENS1_15EpilogueDefaultEEEEEvvEEEEvNT_6ParamsE)
        /*0008*/ 	.word	0x000000a8


	//----- nvinfo : EIATTR_FRAME_SIZE
	.align		4
.L_15:
        /*000c*/ 	.byte	0x04, 0x11
        /*000e*/ 	.short	(.L_17 - .L_16)
	.align		4
.L_16:
        /*0010*/ 	.word	index@(_ZN7cutlass13device_kernelINS_4gemm6kernel13GemmUniversalIN4cute5tupleIJiiiiEEENS1_10collective13CollectiveMmaINS1_34MainloopSm90TmaGmmaWarpSpecializedILi4ENS5_IJNS4_1CILi1EEESB_SB_EEENS1_35KernelTmaWarpSpecializedCooperativeEEENS5_IJNSA_ILi512EEENSA_ILi240EEENSA_ILi32EEEEEENS_6half_tENS5_IJlSB_lEEESJ_SK_NS4_8TiledMMAINS4_8MMA_AtomIJNS4_4SM904GMMA25MMA_64x16x16_F32F16F16_SSILNSO_5MajorE0ELSQ_0ELNSO_7ScaleInE1ELSR_1EEEEEENS4_6LayoutINS5_IJNSA_ILi2EEESB_SB_EEENS5_IJSB_NSA_ILi0EEESX_EEEEENS5_IJNS4_10UnderscoreES10_S10_EEEEENS4_13SM90_TMA_LOADENS4_14ComposedLayoutINS4_7SwizzleILi2ELi4ELi3EEENS4_18smem_ptr_flag_bitsILi16EEENSU_INS5_IJNSA_ILi8EEESH_EEENS5_IJSH_SB_EEEEEEEvNS4_8identityES13_S1D_vS1E_EENS_8epilogue10collective6detail29Sm90TmaWarpSpecializedAdapterINS1H_15DefaultEpilogueISJ_SK_SK_NS1G_6thread17LinearCombinationISJ_Li1EffLNS1L_9ScaleType4KindE0ELNS_15FloatRoundStyleE2ESJ_EENS1_15EpilogueDefaultEEEEEvvEEEEvNT_6ParamsE)
        /*0014*/ 	.word	0x000008a8


	//----- nvinfo : EIATTR_MIN_STACK_SIZE
	.align		4
.L_17:
        /*0018*/ 	.byte	0x04, 0x12
        /*001a*/ 	.short	(.L_19 - .L_18)
	.align		4
.L_18:
        /*001c*/ 	.word	index@(_ZN7cutlass13device_kernelINS_4gemm6kernel13GemmUniversalIN4cute5tupleIJiiiiEEENS1_10collective13CollectiveMmaINS1_34MainloopSm90TmaGmmaWarpSpecializedILi4ENS5_IJNS4_1CILi1EEESB_SB_EEENS1_35KernelTmaWarpSpecializedCooperativeEEENS5_IJNSA_ILi512EEENSA_ILi240EEENSA_ILi32EEEEEENS_6half_tENS5_IJlSB_lEEESJ_SK_NS4_8TiledMMAINS4_8MMA_AtomIJNS4_4SM904GMMA25MMA_64x16x16_F32F16F16_SSILNSO_5MajorE0ELSQ_0ELNSO_7ScaleInE1ELSR_1EEEEEENS4_6LayoutINS5_IJNSA_ILi2EEESB_SB_EEENS5_IJSB_NSA_ILi0EEESX_EEEEENS5_IJNS4_10UnderscoreES10_S10_EEEEENS4_13SM90_TMA_LOADENS4_14ComposedLayoutINS4_7SwizzleILi2ELi4ELi3EEENS4_18smem_ptr_flag_bitsILi16EEENSU_INS5_IJNSA_ILi8EEESH_EEENS5_IJSH_SB_EEEEEEEvNS4_8identityES13_S1D_vS1E_EENS_8epilogue10collective6detail29Sm90TmaWarpSpecializedAdapterINS1H_15DefaultEpilogueISJ_SK_SK_NS1G_6thread17LinearCombinationISJ_Li1EffLNS1L_9ScaleType4KindE0ELNS_15FloatRoundStyleE2ESJ_EENS1_15EpilogueDefaultEEEEEvvEEEEvNT_6ParamsE)
        /*0020*/ 	.word	0x000008a8
.L_19:


//--------------------- .nv.compat                --------------------------
	.section	.nv.compat,"",@"SHT_CUDA_COMPAT_INFO"
	.align	4
        /*0000*/ 	.byte	0x02, 0x09, 0x01, 0x00, 0x02, 0x02, 0x04, 0x00, 0x02, 0x05, 0x05, 0x00, 0x03, 0x07, 0x01, 0x01
        /*0010*/ 	.byte	0x02, 0x03, 0x01, 0x00, 0x02, 0x06, 0x01, 0x00, 0x04, 0x0b, 0x08, 0x00, 0x00, 0x00, 0x00, 0x00
        /*0020*/ 	.byte	0x00, 0x00, 0x00, 0x00


//--------------------- .nv.info._ZN7cutlass13device_kernelINS_4gemm6kernel13GemmUniversalIN4cute5tupleIJiiiiEEENS1_10collective13CollectiveMmaINS1_34MainloopSm90TmaGmmaWarpSpecializedILi4ENS5_IJNS4_1CILi1EEESB_SB_EEENS1_35KernelTmaWarpSpecializedCooperativeEEENS5_IJNSA_ILi512EEENSA_ILi240EEENSA_ILi32EEEEEENS_6half_tENS5_IJlSB_lEEESJ_SK_NS4_8TiledMMAINS4_8MMA_AtomIJNS4_4SM904GMMA25MMA_64x16x16_F32F16F16_SSILNSO_5MajorE0ELSQ_0ELNSO_7ScaleInE1ELSR_1EEEEEENS4_6LayoutINS5_IJNSA_ILi2EEESB_SB_EEENS5_IJSB_NSA_ILi0EEESX_EEEEENS5_IJNS4_10UnderscoreES10_S10_EEEEENS4_13SM90_TMA_LOADENS4_14ComposedLayoutINS4_7SwizzleILi2ELi4ELi3EEENS4_18smem_ptr_flag_bitsILi16EEENSU_INS5_IJNSA_ILi8EEESH_EEENS5_IJSH_SB_EEEEEEEvNS4_8identityES13_S1D_vS1E_EENS_8epilogue10collective6detail29Sm90TmaWarpSpecializedAdapterINS1H_15DefaultEpilogueISJ_SK_SK_NS1G_6thread17LinearCombinationISJ_Li1EffLNS1L_9ScaleType4KindE0ELNS_15FloatRoundStyleE2ESJ_EENS1_15EpilogueDefaultEEEEEvvEEEEvNT_6ParamsE --------------------------
	.section	.nv.info._ZN7cutlass13device_kernelINS_4gemm6kernel13GemmUniversalIN4cute5tupleIJiiiiEEENS1_10collective13CollectiveMmaINS1_34MainloopSm90TmaGmmaWarpSpecializedILi4ENS5_IJNS4_1CILi1EEESB_SB_EEENS1_35KernelTmaWarpSpecializedCooperativeEEENS5_IJNSA_ILi512EEENSA_ILi240EEENSA_ILi32EEEEEENS_6half_tENS5_IJlSB_lEEESJ_SK_NS4_8TiledMMAINS4_8MMA_AtomIJNS4_4SM904GMMA25MMA_64x16x16_F32F16F16_SSILNSO_5MajorE0ELSQ_0ELNSO_7ScaleInE1ELSR_1EEEEEENS4_6LayoutINS5_IJNSA_ILi2EEESB_SB_EEENS5_IJSB_NSA_ILi0EEESX_EEEEENS5_IJNS4_10UnderscoreES10_S10_EEEEENS4_13SM90_TMA_LOADENS4_14ComposedLayoutINS4_7SwizzleILi2ELi4ELi3EEENS4_18smem_ptr_flag_bitsILi16EEENSU_INS5_IJNSA_ILi8EEESH_EEENS5_IJSH_SB_EEEEEEEvNS4_8identityES13_S1D_vS1E_EENS_8epilogue10collective6detail29Sm90TmaWarpSpecializedAdapterINS1H_15DefaultEpilogueISJ_SK_SK_NS1G_6thread17LinearCombinationISJ_Li1EffLNS1L_9ScaleType4KindE0ELNS_15FloatRoundStyleE2ESJ_EENS1_15EpilogueDefaultEEEEEvvEEEEvNT_6ParamsE,"",@"SHT_CUDA_INFO"
	.sectionflags	@""
	.align	4


	//----- nvinfo : EIATTR_CUDA_API_VERSION
	.align		4
        /*0000*/ 	.byte	0x04, 0x37
        /*0002*/ 	.short	(.L_21 - .L_20)
.L_20:
        /*0004*/ 	.word	0x00000082


	//----- nvinfo : EIATTR_KPARAM_INFO
	.align		4
.L_21:
        /*0008*/ 	.byte	0x04, 0x17
        /*000a*/ 	.short	(.L_23 - .L_22)
.L_22:
        /*000c*/ 	.word	0x00000000
        /*0010*/ 	.short	0x0000
        /*0012*/ 	.short	0x0070
        /*0014*/ 	.byte	0x00, 0xf0, 0x01, 0x10


	//----- nvinfo : EIATTR_SPARSE_MMA_MASK
	.align		4
.L_23:
        /*0018*/ 	.byte	0x03, 0x50
        /*001a*/ 	.short	0x0000


	//----- nvinfo : EIATTR_MAXREG_COUNT
	.align		4
        /*001c*/ 	.byte	0x03, 0x1b
        /*001e*/ 	.short	0x00a8


	//----- nvinfo : EIATTR_NUM_BARRIERS
	.align		4
        /*0020*/ 	.byte	0x02, 0x4c
        /*0022*/ 	.byte	0x01
	.zero		1


	//----- nvinfo : EIATTR_EXTERNS
	.align		4
        /*0024*/ 	.byte	0x04, 0x0f
        /*0026*/ 	.short	(.L_25 - .L_24)


	//   ....[0]....
	.align		4
.L_24:
        /*0028*/ 	.word	index@(__assertfail)


	//----- nvinfo : EIATTR_ANNOTATIONS
	.align		4
.L_25:
        /*002c*/ 	.byte	0x04, 0x55
        /*002e*/ 	.short	(.L_27 - .L_26)


	//   ....[0]....
.L_26:
        /*0030*/ 	.word	0x00000001
        /*0034*/ 	.byte	0x50, 0x02, 0x00, 0x00, 0x01, 0x00, 0x00, 0x00, 0xb0, 0x05, 0x00, 0x00, 0x01, 0x00, 0x00, 0x00
        /* <DEDUP_REMOVED lines=2435> */
        /*9874*/ 	.byte	0xd0, 0xc4, 0x03, 0x00, 0x01, 0x00, 0x00, 0x00, 0xf0, 0xca, 0x03, 0x00


	//----- nvinfo : EIATTR_MERCURY_ISA_VERSION
	.align		4
.L_27:
        /*9880*/ 	.byte	0x03, 0x5f
        /*9882*/ 	.short	0x0101


	//----- nvinfo : EIATTR_INT_WARP_WIDE_INSTR_OFFSETS
	.align		4
        /*9884*/ 	.byte	0x04, 0x31
        /*9886*/ 	.short	(.L_29 - .L_28)


	//   ....[0]....
.L_28:
        /*9888*/ 	.word	0x00000480


	//   ....[1]....
        /*988c*/ 	.word	0x00000490


	//   ....[2]....
        /*9890*/ 	.word	0x000005c0


	//----- nvinfo : EIATTR_COOP_GROUP_MASK_REGIDS
	.align		4
.L_29:
        /*9894*/ 	.byte	0x04, 0x29
        /*9896*/ 	.short	(.L_31 - .L_30)


	//   ....[0]....
.L_30:
        /*9898*/ 	.word	0xffffffff


	//   ....[1]....
        /*989c*/ 	.word	0xffffffff


	//   ....[2]....
        /*98a0*/ 	.word	0xffffffff


	//   ....[3]....
        /*98a4*/ 	.word	0xffffffff


	//   ....[4]....
        /*98a8*/ 	.word	0xffffffff


	//----- nvinfo : EIATTR_COOP_GROUP_INSTR_OFFSETS
	.align		4
.L_31:
        /*98ac*/ 	.byte	0x04, 0x28
        /*98ae*/ 	.short	(.L_33 - .L_32)


	//   ....[0]....
.L_32:
        /*98b0*/ 	.word	0x00000070


	//   ....[1]....
        /*98b4*/ 	.word	0x00000080


	//   ....[2]....
        /*98b8*/ 	.word	0x000001a0


	//   ....[3]....
        /*98bc*/ 	.word	0x000003d0


	//   ....[4]....
        /*98c0*/ 	.word	0x00001140


	//----- nvinfo : EIATTR_REG_RECONFIG
	.align		4
.L_33:
        /*98c4*/ 	.byte	0x01, 0x54
	.zero		2


	//----- nvinfo : EIATTR_SYSCALL_OFFSETS
	.align		4
        /*98c8*/ 	.byte	0x04, 0x46
        /*98ca*/ 	.short	(.L_35 - .L_34)


	//   ....[0]....
.L_34:
        /*98cc*/ 	.word	0x000012f0


	//----- nvinfo : EIATTR_MBARRIER_INSTR_OFFSETS
	.align		4
.L_35:
        /*98d0*/ 	.byte	0x04, 0x39
        /*98d2*/ 	.short	(.L_37 - .L_36)


	//   ....[0]....
.L_36:
        /*98d4*/ 	.word	0x00000340
        /*98d8*/ 	.word	0x000000ff
        /*98dc*/ 	.word	0x00000000
        /*98e0*/ 	.short	0x0100
        /*98e2*/ 	.byte	0x09
	.zero		1


	//   ....[1]....
        /*98e4*/ 	.word	0x00000350
        /*98e8*/ 	.word	0x000000ff
        /*98ec*/ 	.word	0x00000020
        /*98f0*/ 	.short	0x0100
        /*98f2*/ 	.byte	0x09
	.zero		1


	//   ....[2]....
        /*98f4*/ 	.word	0x00000360
        /*98f8*/ 	.word	0x000000ff
        /*98fc*/ 	.word	0x00000008
        /*9900*/ 	.short	0x0100
        /*9902*/ 	.byte	0x09
	.zero		1


	//   ....[3]....
        /*9904*/ 	.word	0x00000370
        /*9908*/ 	.word	0x000000ff
        /*990c*/ 	.word	0x00000028
        /*9910*/ 	.short	0x0100
        /*9912*/ 	.byte	0x09
	.zero		1


	//   ....[4]....
        /*9914*/ 	.word	0x00000380
        /*9918*/ 	.word	0x000000ff
        /*991c*/ 	.word	0x00000010
        /*9920*/ 	.short	0x0100
        /*9922*/ 	.byte	0x09
	.zero		1


	//   ....[5]....
        /*9924*/ 	.word	0x00000390
        /*9928*/ 	.word	0x000000ff
        /*992c*/ 	.word	0x00000030
        /*9930*/ 	.short	0x0100
        /*9932*/ 	.byte	0x09
	.zero		1


	//   ....[6]....
        /*9934*/ 	.word	0x000003a0
        /*9938*/ 	.word	0x000000ff
        /*993c*/ 	.word	0x00000018
        /*9940*/ 	.short	0x0100
        /*9942*/ 	.byte	0x09
	.zero		1


	//   ....[7]....
        /*9944*/ 	.word	0x000003b0
        /*9948*/ 	.word	0x000000ff
        /*994c*/ 	.word	0x00000038
        /*9950*/ 	.short	0x0100
        /*9952*/ 	.byte	0x09
	.zero		1


	//   ....[8]....
        /*9954*/ 	.word	0x000005f0
        /*9958*/ 	.word	0x000000ff
        /*995c*/ 	.word	0x00000050
        /*9960*/ 	.short	0x0100
        /*9962*/ 	.byte	0x06
	.zero		1


	//   ....[9]....
        /*9964*/ 	.word	0x00000600
        /*9968*/ 	.word	0x000000ff
        /*996c*/ 	.word	0x00000058
        /*9970*/ 	.short	0x0100
        /*9972*/ 	.byte	0x06
	.zero		1


	//   ....[10]....
        /*9974*/ 	.word	0x00001400
        /*9978*/ 	.word	0x00000003
        /*997c*/ 	.word	0x00000000
        /*9980*/ 	.short	0x010a
        /*9982*/ 	.byte	0x3f
	.zero		1


	//   ....[11]....
        /*9984*/ 	.word	0x00001440
        /*9988*/ 	.word	0x00000003
        /*998c*/ 	.word	0x00000000
        /*9990*/ 	.short	0x010a
        /*9992*/ 	.byte	0x3f
	.zero		1


	//   ....[12]....
        /*9994*/ 	.word	0x00008830
        /*9998*/ 	.word	0x000000ff
        /*999c*/ 	.word	0x00000000
        /*99a0*/ 	.short	0x010a
        /*99a2*/ 	.byte	0x04
	.zero		1


	//   ....[13]....
        /*99a4*/ 	.word	0x00008870
        /*99a8*/ 	.word	0x000000ff
        /*99ac*/ 	.word	0x00000000
        /*99b0*/ 	.short	0x010a
        /*99b2*/ 	.byte	0x04
	.zero		1


	//   ....[14]....
        /*99b4*/ 	.word	0x0000fc00
        /*99b8*/ 	.word	0x000000ff
        /*99bc*/ 	.word	0x00000000
        /*99c0*/ 	.short	0x0101
        /*99c2*/ 	.byte	0x04
	.zero		1


	//   ....[15]....
        /*99c4*/ 	.word	0x0000fe40
        /*99c8*/ 	.word	0x000000ff
        /*99cc*/ 	.word	0x00000000
        /*99d0*/ 	.short	0x0101
        /*99d2*/ 	.byte	0x04
	.zero		1


	//   ....[16]....
        /*99d4*/ 	.word	0x0003c060
        /*99d8*/ 	.word	0x0000000b
        /*99dc*/ 	.word	0x00000020
        /*99e0*/ 	.short	0x010a
        /*99e2*/ 	.byte	0x3f
	.zero		1


	//   ....[17]....
        /*99e4*/ 	.word	0x0003c440
        /*99e8*/ 	.word	0x00000002
        /*99ec*/ 	.word	0x00000058
        /*99f0*/ 	.short	0x0101
        /*99f2*/ 	.byte	0x3f
	.zero		1


	//   ....[18]....
        /*99f4*/ 	.word	0x0003cbc0
        /*99f8*/ 	.word	0x00000005
        /*99fc*/ 	.word	0x00000000
        /*9a00*/ 	.short	0x010a
        /*9a02*/ 	.byte	0x3f
	.zero		1


	//   ....[19]....
        /*9a04*/ 	.word	0x0003cc50
        /*9a08*/ 	.word	0x00000005
        /*9a0c*/ 	.word	0x00000000
        /*9a10*/ 	.short	0x010a
        /*9a12*/ 	.byte	0x3f
	.zero		1


	//   ....[20]....
        /*9a14*/ 	.word	0x0003cce0
        /*9a18*/ 	.word	0x00000005
        /*9a1c*/ 	.word	0x00000000
        /*9a20*/ 	.short	0x010a
        /*9a22*/ 	.byte	0x3f
	.zero		1


	//   ....[21]....
        /*9a24*/ 	.word	0x0003cd70
        /*9a28*/ 	.word	0x00000003
        /*9a2c*/ 	.word	0x00000000
        /*9a30*/ 	.short	0x010a
        /*9a32*/ 	.byte	0x3f
	.zero		1


	//   ....[22]....
        /*9a34*/ 	.word	0x0003cdd0
        /*9a38*/ 	.word	0x00000003
        /*9a3c*/ 	.word	0x00000000
        /*9a40*/ 	.short	0x010a
        /*9a42*/ 	.byte	0x3f
	.zero		1


	//   ....[23]....
        /*9a44*/ 	.word	0x0003ce30
        /*9a48*/ 	.word	0x00000007
        /*9a4c*/ 	.word	0x00000000
        /*9a50*/ 	.short	0x010a
        /*9a52*/ 	.byte	0x3f
	.zero		1


	//   ....[24]....
        /*9a54*/ 	.word	0x0003cf00
        /*9a58*/ 	.word	0x0000000b
        /*9a5c*/ 	.word	0x00000020
        /*9a60*/ 	.short	0x010a
        /*9a62*/ 	.byte	0x3f
	.zero		1


	//   ....[25]....
        /*9a64*/ 	.word	0x0003cfd0
        /*9a68*/ 	.word	0x00000005
        /*9a6c*/ 	.word	0x00000000
        /*9a70*/ 	.short	0x010a
        /*9a72*/ 	.byte	0x3f
	.zero		1


	//   ....[26]....
        /*9a74*/ 	.word	0x0003d020
        /*9a78*/ 	.word	0x00000005
        /*9a7c*/ 	.word	0x00000000
        /*9a80*/ 	.short	0x010a
        /*9a82*/ 	.byte	0x3f
	.zero		1


	//   ....[27]....
        /*9a84*/ 	.word	0x0003d070
        /*9a88*/ 	.word	0x00000005
        /*9a8c*/ 	.word	0x00000000
        /*9a90*/ 	.short	0x010a
        /*9a92*/ 	.byte	0x3f
	.zero		1


	//----- nvinfo : EIATTR_NUM_MBARRIERS
	.align		4
.L_37:
        /*9a94*/ 	.byte	0x03, 0x38
        /*9a96*/ 	.short	0x000a


	//----- nvinfo : EIATTR_EXIT_INSTR_OFFSETS
	.align		4
        /*9a98*/ 	.byte	0x04, 0x1c
        /*9a9a*/ 	.short	(.L_39 - .L_38)


	//   ....[0]....
.L_38:
        /*9a9c*/ 	.word	0x00000660


	//   ....[1]....
        /*9aa0*/ 	.word	0x00000ff0


	//   ....[2]....
        /*9aa4*/ 	.word	0x0003b660


	//   ....[3]....
        /*9aa8*/ 	.word	0x0003bcd0


	//   ....[4]....
        /*9aac*/ 	.word	0x0003cdc0


	//----- nvinfo : EIATTR_MAX_THREADS
	.align		4
.L_39:
        /*9ab0*/ 	.byte	0x04, 0x05
        /*9ab2*/ 	.short	(.L_41 - .L_40)
.L_40:
        /*9ab4*/ 	.word	0x00000180
        /*9ab8*/ 	.word	0x00000001
        /*9abc*/ 	.word	0x00000001


	//----- nvinfo : EIATTR_CRS_STACK_SIZE
	.align		4
.L_41:
        /*9ac0*/ 	.byte	0x04, 0x1e
        /*9ac2*/ 	.short	(.L_43 - .L_42)
.L_42:
        /*9ac4*/ 	.word	0x00000000


	//----- nvinfo : EIATTR_CBANK_PARAM_SIZE
	.align		4
.L_43:
        /*9ac8*/ 	.byte	0x03, 0x19
        /*9aca*/ 	.short	0x0470


	//----- nvinfo : EIATTR_PARAM_CBANK
	.align		4
        /*9acc*/ 	.byte	0x04, 0x0a
        /*9ace*/ 	.short	(.L_45 - .L_44)
	.align		4
.L_44:
        /*9ad0*/ 	.word	index@(.nv.constant0._ZN7cutlass13device_kernelINS_4gemm6kernel13GemmUniversalIN4cute5tupleIJiiiiEEENS1_10collective13CollectiveMmaINS1_34MainloopSm90TmaGmmaWarpSpecializedILi4ENS5_IJNS4_1CILi1EEESB_SB_EEENS1_35KernelTmaWarpSpecializedCooperativeEEENS5_IJNSA_ILi512EEENSA_ILi240EEENSA_ILi32EEEEEENS_6half_tENS5_IJlSB_lEEESJ_SK_NS4_8TiledMMAINS4_8MMA_AtomIJNS4_4SM904GMMA25MMA_64x16x16_F32F16F16_SSILNSO_5MajorE0ELSQ_0ELNSO_7ScaleInE1ELSR_1EEEEEENS4_6LayoutINS5_IJNSA_ILi2EEESB_SB_EEENS5_IJSB_NSA_ILi0EEESX_EEEEENS5_IJNS4_10UnderscoreES10_S10_EEEEENS4_13SM90_TMA_LOADENS4_14ComposedLayoutINS4_7SwizzleILi2ELi4ELi3EEENS4_18smem_ptr_flag_bitsILi16EEENSU_INS5_IJNSA_ILi8EEESH_EEENS5_IJSH_SB_EEEEEEEvNS4_8identityES13_S1D_vS1E_EENS_8epilogue10collective6detail29Sm90TmaWarpSpecializedAdapterINS1H_15DefaultEpilogueISJ_SK_SK_NS1G_6thread17LinearCombinationISJ_Li1EffLNS1L_9ScaleType4KindE0ELNS_15FloatRoundStyleE2ESJ_EENS1_15EpilogueDefaultEEEEEvvEEEEvNT_6ParamsE)
        /*9ad4*/ 	.short	0x0210
        /*9ad6*/ 	.short	0x0470


	//----- nvinfo : EIATTR_SW_WAR
	.align		4
.L_45:
        /*9ad8*/ 	.byte	0x04, 0x36
        /*9ada*/ 	.short	(.L_47 - .L_46)
.L_46:
        /*9adc*/ 	.word	0x00000008
.L_47:


//--------------------- .nv.callgraph             --------------------------
	.section	.nv.callgraph,"",@"SHT_CUDA_CALLGRAPH"
	.align	4
	.sectionentsize	8
	.align		4
        /*0000*/ 	.word	0x00000000
	.align		4
        /*0004*/ 	.word	0xffffffff
	.align		4
        /*0008*/ 	.word	index@(_ZN7cutlass13device_kernelINS_4gemm6kernel13GemmUniversalIN4cute5tupleIJiiiiEEENS1_10collective13CollectiveMmaINS1_34MainloopSm90TmaGmmaWarpSpecializedILi4ENS5_IJNS4_1CILi1EEESB_SB_EEENS1_35KernelTmaWarpSpecializedCooperativeEEENS5_IJNSA_ILi512EEENSA_ILi240EEENSA_ILi32EEEEEENS_6half_tENS5_IJlSB_lEEESJ_SK_NS4_8TiledMMAINS4_8MMA_AtomIJNS4_4SM904GMMA25MMA_64x16x16_F32F16F16_SSILNSO_5MajorE0ELSQ_0ELNSO_7ScaleInE1ELSR_1EEEEEENS4_6LayoutINS5_IJNSA_ILi2EEESB_SB_EEENS5_IJSB_NSA_ILi0EEESX_EEEEENS5_IJNS4_10UnderscoreES10_S10_EEEEENS4_13SM90_TMA_LOADENS4_14ComposedLayoutINS4_7SwizzleILi2ELi4ELi3EEENS4_18smem_ptr_flag_bitsILi16EEENSU_INS5_IJNSA_ILi8EEESH_EEENS5_IJSH_SB_EEEEEEEvNS4_8identityES13_S1D_vS1E_EENS_8epilogue10collective6detail29Sm90TmaWarpSpecializedAdapterINS1H_15DefaultEpilogueISJ_SK_SK_NS1G_6thread17LinearCombinationISJ_Li1EffLNS1L_9ScaleType4KindE0ELNS_15FloatRoundStyleE2ESJ_EENS1_15EpilogueDefaultEEEEEvvEEEEvNT_6ParamsE)
	.align		4
        /*000c*/ 	.word	index@(__assertfail)
	.align		4
        /*0010*/ 	.word	0x00000000
	.align		4
        /*0014*/ 	.word	0xfffffffe
	.align		4
        /*0018*/ 	.word	0x00000000
	.align		4
        /*001c*/ 	.word	0xfffffffd
	.align		4
        /*0020*/ 	.word	0x00000000
	.align		4
        /*0024*/ 	.word	0xfffffffc


//--------------------- .nv.constant4             --------------------------
	.section	.nv.constant4,"a",@progbits
	.align	8
	.align		8
.nv.constant4:
        /*0000*/ 	.dword	__assertfail
	.align		8
        /*0008*/ 	.dword	__unnamed_1
	.align		8
        /*0010*/ 	.dword	_ZN40_INTERNAL_05fdfb05_4_k_cu_57821803_117914cuda3std3__45__cpo5beginE
	.align		8
        /*0018*/ 	.dword	_ZN40_INTERNAL_05fdfb05_4_k_cu_57821803_117914cuda3std3__45__cpo3endE
	.align		8
        /*0020*/ 	.dword	_ZN40_INTERNAL_05fdfb05_4_k_cu_57821803_117914cuda3std3__45__cpo6cbeginE
	.align		8
        /*0028*/ 	.dword	_ZN40_INTERNAL_05fdfb05_4_k_cu_57821803_117914cuda3std3__45__cpo4cendE
	.align		8
        /*0030*/ 	.dword	_ZN40_INTERNAL_05fdfb05_4_k_cu_57821803_117914cuda3std3__442_GLOBAL__N__05fdfb05_4_k_cu_57821803_117916ignoreE
	.align		8
        /*0038*/ 	.dword	_ZN40_INTERNAL_05fdfb05_4_k_cu_57821803_117914cuda3std3__419piecewise_constructE
	.align		8
        /*0040*/ 	.dword	_ZN40_INTERNAL_05fdfb05_4_k_cu_57821803_117914cuda3std3__48in_placeE
	.align		8
        /*0048*/ 	.dword	_ZN40_INTERNAL_05fdfb05_4_k_cu_57821803_117914cuda3std6ranges3__45__cpo4swapE
	.align		8
        /*0050*/ 	.dword	_ZN40_INTERNAL_05fdfb05_4_k_cu_57821803_117914cuda3std6ranges3__45__cpo9iter_moveE
	.align		8
        /*0058*/ 	.dword	_ZN40_INTERNAL_05fdfb05_4_k_cu_57821803_117914cute7productE
	.align		8
        /*0060*/ 	.dword	_ZN40_INTERNAL_05fdfb05_4_k_cu_57821803_117914cute1_E
	.align		8
        /*0068*/ 	.dword	$str$22
	.align		8
        /*0070*/ 	.dword	$str$23


//--------------------- .text._ZN7cutlass13device_kernelINS_4gemm6kernel13GemmUniversalIN4cute5tupleIJiiiiEEENS1_10collective13CollectiveMmaINS1_34MainloopSm90TmaGmmaWarpSpecializedILi4ENS5_IJNS4_1CILi1EEESB_SB_EEENS1_35KernelTmaWarpSpecializedCooperativeEEENS5_IJNSA_ILi512EEENSA_ILi240EEENSA_ILi32EEEEEENS_6half_tENS5_IJlSB_lEEESJ_SK_NS4_8TiledMMAINS4_8MMA_AtomIJNS4_4SM904GMMA25MMA_64x16x16_F32F16F16_SSILNSO_5MajorE0ELSQ_0ELNSO_7ScaleInE1ELSR_1EEEEEENS4_6LayoutINS5_IJNSA_ILi2EEESB_SB_EEENS5_IJSB_NSA_ILi0EEESX_EEEEENS5_IJNS4_10UnderscoreES10_S10_EEEEENS4_13SM90_TMA_LOADENS4_14ComposedLayoutINS4_7SwizzleILi2ELi4ELi3EEENS4_18smem_ptr_flag_bitsILi16EEENSU_INS5_IJNSA_ILi8EEESH_EEENS5_IJSH_SB_EEEEEEEvNS4_8identityES13_S1D_vS1E_EENS_8epilogue10collective6detail29Sm90TmaWarpSpecializedAdapterINS1H_15DefaultEpilogueISJ_SK_SK_NS1G_6thread17LinearCombinationISJ_Li1EffLNS1L_9ScaleType4KindE0ELNS_15FloatRoundStyleE2ESJ_EENS1_15EpilogueDefaultEEEEEvvEEEEvNT_6ParamsE --------------------------
	.section	.text._ZN7cutlass13device_kernelINS_4gemm6kernel13GemmUniversalIN4cute5tupleIJiiiiEEENS1_10collective13CollectiveMmaINS1_34MainloopSm90TmaGmmaWarpSpecializedILi4ENS5_IJNS4_1CILi1EEESB_SB_EEENS1_35KernelTmaWarpSpecializedCooperativeEEENS5_IJNSA_ILi512EEENSA_ILi240EEENSA_ILi32EEEEEENS_6half_tENS5_IJlSB_lEEESJ_SK_NS4_8TiledMMAINS4_8MMA_AtomIJNS4_4SM904GMMA25MMA_64x16x16_F32F16F16_SSILNSO_5MajorE0ELSQ_0ELNSO_7ScaleInE1ELSR_1EEEEEENS4_6LayoutINS5_IJNSA_ILi2EEESB_SB_EEENS5_IJSB_NSA_ILi0EEESX_EEEEENS5_IJNS4_10UnderscoreES10_S10_EEEEENS4_13SM90_TMA_LOADENS4_14ComposedLayoutINS4_7SwizzleILi2ELi4ELi3EEENS4_18smem_ptr_flag_bitsILi16EEENSU_INS5_IJNSA_ILi8EEESH_EEENS5_IJSH_SB_EEEEEEEvNS4_8identityES13_S1D_vS1E_EENS_8epilogue10collective6detail29Sm90TmaWarpSpecializedAdapterINS1H_15DefaultEpilogueISJ_SK_SK_NS1G_6thread17LinearCombinationISJ_Li1EffLNS1L_9ScaleType4KindE0ELNS_15FloatRoundStyleE2ESJ_EENS1_15EpilogueDefaultEEEEEvvEEEEvNT_6ParamsE,"ax",@progbits
	.align	128
.text._ZN7cutlass13device_kernelINS_4gemm6kernel13GemmUniversalIN4cute5tupleIJiiiiEEENS1_10collective13CollectiveMmaINS1_34MainloopSm90TmaGmmaWarpSpecializedILi4ENS5_IJNS4_1CILi1EEESB_SB_EEENS1_35KernelTmaWarpSpecializedCooperativeEEENS5_IJNSA_ILi512EEENSA_ILi240EEENSA_ILi32EEEEEENS_6half_tENS5_IJlSB_lEEESJ_SK_NS4_8TiledMMAINS4_8MMA_AtomIJNS4_4SM904GMMA25MMA_64x16x16_F32F16F16_SSILNSO_5MajorE0ELSQ_0ELNSO_7ScaleInE1ELSR_1EEEEEENS4_6LayoutINS5_IJNSA_ILi2EEESB_SB_EEENS5_IJSB_NSA_ILi0EEESX_EEEEENS5_IJNS4_10UnderscoreES10_S10_EEEEENS4_13SM90_TMA_LOADENS4_14ComposedLayoutINS4_7SwizzleILi2ELi4ELi3EEENS4_18smem_ptr_flag_bitsILi16EEENSU_INS5_IJNSA_ILi8EEESH_EEENS5_IJSH_SB_EEEEEEEvNS4_8identityES13_S1D_vS1E_EENS_8epilogue10collective6detail29Sm90TmaWarpSpecializedAdapterINS1H_15DefaultEpilogueISJ_SK_SK_NS1G_6thread17LinearCombinationISJ_Li1EffLNS1L_9ScaleType4KindE0ELNS_15FloatRoundStyleE2ESJ_EENS1_15EpilogueDefaultEEEEEvvEEEEvNT_6ParamsE:
        .type           _ZN7cutlass13device_kernelINS_4gemm6kernel13GemmUniversalIN4cute5tupleIJiiiiEEENS1_10collective13CollectiveMmaINS1_34MainloopSm90TmaGmmaWarpSpecializedILi4ENS5_IJNS4_1CILi1EEESB_SB_EEENS1_35KernelTmaWarpSpecializedCooperativeEEENS5_IJNSA_ILi512EEENSA_ILi240EEENSA_ILi32EEEEEENS_6half_tENS5_IJlSB_lEEESJ_SK_NS4_8TiledMMAINS4_8MMA_AtomIJNS4_4SM904GMMA25MMA_64x16x16_F32F16F16_SSILNSO_5MajorE0ELSQ_0ELNSO_7ScaleInE1ELSR_1EEEEEENS4_6LayoutINS5_IJNSA_ILi2EEESB_SB_EEENS5_IJSB_NSA_ILi0EEESX_EEEEENS5_IJNS4_10UnderscoreES10_S10_EEEEENS4_13SM90_TMA_LOADENS4_14ComposedLayoutINS4_7SwizzleILi2ELi4ELi3EEENS4_18smem_ptr_flag_bitsILi16EEENSU_INS5_IJNSA_ILi8EEESH_EEENS5_IJSH_SB_EEEEEEEvNS4_8identityES13_S1D_vS1E_EENS_8epilogue10collective6detail29Sm90TmaWarpSpecializedAdapterINS1H_15DefaultEpilogueISJ_SK_SK_NS1G_6thread17LinearCombinationISJ_Li1EffLNS1L_9ScaleType4KindE0ELNS_15FloatRoundStyleE2ESJ_EENS1_15EpilogueDefaultEEEEEvvEEEEvNT_6ParamsE,@function
        .size           _ZN7cutlass13device_kernelINS_4gemm6kernel13GemmUniversalIN4cute5tupleIJiiiiEEENS1_10collective13CollectiveMmaINS1_34MainloopSm90TmaGmmaWarpSpecializedILi4ENS5_IJNS4_1CILi1EEESB_SB_EEENS1_35KernelTmaWarpSpecializedCooperativeEEENS5_IJNSA_ILi512EEENSA_ILi240EEENSA_ILi32EEEEEENS_6half_tENS5_IJlSB_lEEESJ_SK_NS4_8TiledMMAINS4_8MMA_AtomIJNS4_4SM904GMMA25MMA_64x16x16_F32F16F16_SSILNSO_5MajorE0ELSQ_0ELNSO_7ScaleInE1ELSR_1EEEEEENS4_6LayoutINS5_IJNSA_ILi2EEESB_SB_EEENS5_IJSB_NSA_ILi0EEESX_EEEEENS5_IJNS4_10UnderscoreES10_S10_EEEEENS4_13SM90_TMA_LOADENS4_14ComposedLayoutINS4_7SwizzleILi2ELi4ELi3EEENS4_18smem_ptr_flag_bitsILi16EEENSU_INS5_IJNSA_ILi8EEESH_EEENS5_IJSH_SB_EEEEEEEvNS4_8identityES13_S1D_vS1E_EENS_8epilogue10collective6detail29Sm90TmaWarpSpecializedAdapterINS1H_15DefaultEpilogueISJ_SK_SK_NS1G_6thread17LinearCombinationISJ_Li1EffLNS1L_9ScaleType4KindE0ELNS_15FloatRoundStyleE2ESJ_EENS1_15EpilogueDefaultEEEEEvvEEEEvNT_6ParamsE,(.L_x_1014 - _ZN7cutlass13device_kernelINS_4gemm6kernel13GemmUniversalIN4cute5tupleIJiiiiEEENS1_10collective13CollectiveMmaINS1_34MainloopSm90TmaGmmaWarpSpecializedILi4ENS5_IJNS4_1CILi1EEESB_SB_EEENS1_35KernelTmaWarpSpecializedCooperativeEEENS5_IJNSA_ILi512EEENSA_ILi240EEENSA_ILi32EEEEEENS_6half_tENS5_IJlSB_lEEESJ_SK_NS4_8TiledMMAINS4_8MMA_AtomIJNS4_4SM904GMMA25MMA_64x16x16_F32F16F16_SSILNSO_5MajorE0ELSQ_0ELNSO_7ScaleInE1ELSR_1EEEEEENS4_6LayoutINS5_IJNSA_ILi2EEESB_SB_EEENS5_IJSB_NSA_ILi0EEESX_EEEEENS5_IJNS4_10UnderscoreES10_S10_EEEEENS4_13SM90_TMA_LOADENS4_14ComposedLayoutINS4_7SwizzleILi2ELi4ELi3EEENS4_18smem_ptr_flag_bitsILi16EEENSU_INS5_IJNSA_ILi8EEESH_EEENS5_IJSH_SB_EEEEEEEvNS4_8identityES13_S1D_vS1E_EENS_8epilogue10collective6detail29Sm90TmaWarpSpecializedAdapterINS1H_15DefaultEpilogueISJ_SK_SK_NS1G_6thread17LinearCombinationISJ_Li1EffLNS1L_9ScaleType4KindE0ELNS_15FloatRoundStyleE2ESJ_EENS1_15EpilogueDefaultEEEEEvvEEEEvNT_6ParamsE)
        .other          _ZN7cutlass13device_kernelINS_4gemm6kernel13GemmUniversalIN4cute5tupleIJiiiiEEENS1_10collective13CollectiveMmaINS1_34MainloopSm90TmaGmmaWarpSpecializedILi4ENS5_IJNS4_1CILi1EEESB_SB_EEENS1_35KernelTmaWarpSpecializedCooperativeEEENS5_IJNSA_ILi512EEENSA_ILi240EEENSA_ILi32EEEEEENS_6half_tENS5_IJlSB_lEEESJ_SK_NS4_8TiledMMAINS4_8MMA_AtomIJNS4_4SM904GMMA25MMA_64x16x16_F32F16F16_SSILNSO_5MajorE0ELSQ_0ELNSO_7ScaleInE1ELSR_1EEEEEENS4_6LayoutINS5_IJNSA_ILi2EEESB_SB_EEENS5_IJSB_NSA_ILi0EEESX_EEEEENS5_IJNS4_10UnderscoreES10_S10_EEEEENS4_13SM90_TMA_LOADENS4_14ComposedLayoutINS4_7SwizzleILi2ELi4ELi3EEENS4_18smem_ptr_flag_bitsILi16EEENSU_INS5_IJNSA_ILi8EEESH_EEENS5_IJSH_SB_EEEEEEEvNS4_8identityES13_S1D_vS1E_EENS_8epilogue10collective6detail29Sm90TmaWarpSpecializedAdapterINS1H_15DefaultEpilogueISJ_SK_SK_NS1G_6thread17LinearCombinationISJ_Li1EffLNS1L_9ScaleType4KindE0ELNS_15FloatRoundStyleE2ESJ_EENS1_15EpilogueDefaultEEEEEvvEEEEvNT_6ParamsE,@"STO_CUDA_ENTRY STV_DEFAULT"
_ZN7cutlass13device_kernelINS_4gemm6kernel13GemmUniversalIN4cute5tupleIJiiiiEEENS1_10collective13CollectiveMmaINS1_34MainloopSm90TmaGmmaWarpSpecializedILi4ENS5_IJNS4_1CILi1EEESB_SB_EEENS1_35KernelTmaWarpSpecializedCooperativeEEENS5_IJNSA_ILi512EEENSA_ILi240EEENSA_ILi32EEEEEENS_6half_tENS5_IJlSB_lEEESJ_SK_NS4_8TiledMMAINS4_8MMA_AtomIJNS4_4SM904GMMA25MMA_64x16x16_F32F16F16_SSILNSO_5MajorE0ELSQ_0ELNSO_7ScaleInE1ELSR_1EEEEEENS4_6LayoutINS5_IJNSA_ILi2EEESB_SB_EEENS5_IJSB_NSA_ILi0EEESX_EEEEENS5_IJNS4_10UnderscoreES10_S10_EEEEENS4_13SM90_TMA_LOADENS4_14ComposedLayoutINS4_7SwizzleILi2ELi4ELi3EEENS4_18smem_ptr_flag_bitsILi16EEENSU_INS5_IJNSA_ILi8EEESH_EEENS5_IJSH_SB_EEEEEEEvNS4_8identityES13_S1D_vS1E_EENS_8epilogue10collective6detail29Sm90TmaWarpSpecializedAdapterINS1H_15DefaultEpilogueISJ_SK_SK_NS1G_6thread17LinearCombinationISJ_Li1EffLNS1L_9ScaleType4KindE0ELNS_15FloatRoundStyleE2ESJ_EENS1_15EpilogueDefaultEEEEEvvEEEEvNT_6ParamsE:
[----:B------:R-:W0:Y:S02]  /*0000*/  LDC R1, c[0x0][0x28] ;  /* 0x00000a00ff017b82 */ /* 0x000e240000000800 */
[----:B0-----:R-:W-:Y:S01]  /*0010*/  VIADD R1, R1, 0xfffff758 ;  /* 0xfffff75801017836 */ /* 0x001fe20000000000 */
[----:B------:R-:W0:Y:S01]  /*0020*/  S2R R2, SR_TID.X ;  /* 0x0000000000027919 */ /* 0x000e220000002100 */
[----:B------:R-:W-:Y:S01]  /*0030*/  ELECT P0, URZ, PT ;  /* 0x00000000003f782f */ /* 0x000fe20003800000 */
[----:B------:R-:W-:Y:S01]  /*0040*/  BSSY B0, `(.L_x_0) ;  /* 0x0000015000007945 */ /* 0x000fe20003800000 */
[--C-:B0-----:R-:W-:Y:S02]  /*0050*/  SHF.R.U32.HI R0, RZ, 0x5, R2.reuse ;  /* 0x00000005ff007819 */ /* 0x101fe40000011602 */
[----:B------:R-:W-:-:S03]  /*0060*/  SHF.R.U32.HI R2, RZ, 0x7, R2 ;  /* 0x00000007ff027819 */ /* 0x000fc60000011602 */
[----:B------:R-:W0:Y:S04]  /*0070*/  SHFL.IDX PT, R3, R0, RZ, 0x1f ;  /* 0x00001fff00037589 */ /* 0x000e2800000e0000 */
[----:B------:R-:W1:Y:S01]  /*0080*/  SHFL.IDX PT, R2, R2, RZ, 0x1f ;  /* 0x00001fff02027589 */ /* 0x000e6200000e0000 */
[----:B0-----:R-:W-:Y:S02]  /*0090*/  R2UR UR4, R3 ;  /* 0x00000000030472ca */ /* 0x001fe400000e0000 */
[----:B-1----:R-:W-:-:S11]  /*00a0*/  R2UR UR6, R2 ;  /* 0x00000000020672ca */ /* 0x002fd600000e0000 */
[----:B------:R-:W-:Y:S02]  /*00b0*/  USHF.R.S32.HI UR5, URZ, 0x1f, UR4 ;  /* 0x0000001f3f057899 */ /* 0x000fe40008011404 */
[----:B------:R-:W-:Y:S02]  /*00c0*/  ISETP.NE.OR P0, PT, RZ, UR4, !P0 ;  /* 0x00000004ff007c0c */ /* 0x000fe4000c705670 */
[----:B------:R-:W-:-:S04]  /*00d0*/  ULEA.HI UR5, UR5, UR4, URZ, 0x2 ;  /* 0x0000000405057291 */ /* 0x000fc8000f8f103f */
[----:B------:R-:W-:-:S04]  /*00e0*/  ULOP3.LUT UR5, UR5, 0xfffffffc, URZ, 0xc0, !UPT ;  /* 0xfffffffc05057892 */ /* 0x000fc8000f8ec03f */
[----:B------:R-:W-:-:S03]  /*00f0*/  UIADD3 UR8, UR4, -UR5, URZ ;  /* 0x8000000504087290 */ /* 0x000fc6000fffe03f */
[----:B------:R-:W-:Y:S09]  /*0100*/  @P0 BRA `(.L_x_1) ;  /* 0x0000000000200947 */ /* 0x000ff20003800000 */
[----:B------:R-:W-:Y:S02]  /*0110*/  ULDC.64 UR4, c[0x0][0x198] ;  /* 0x0000660000047ab9 */ /* 0x000fe40000000a00 */
[----:B------:R-:W-:Y:S02]  /*0120*/  UIADD3 UR10, UP0, UR4, 0xf0, URZ ;  /* 0x000000f0040a7890 */ /* 0x000fe4000ff1e03f */
[----:B------:R-:W-:Y:S02]  /*0130*/  UIADD3 UR4, UP1, UR4, 0x1f0, URZ ;  /* 0x000001f004047890 */ /* 0x000fe4000ff3e03f */
[----:B------:R-:W-:Y:S02]  /*0140*/  UIADD3.X UR11, URZ, UR5, URZ, UP0, !UPT ;  /* 0x000000053f0b7290 */ /* 0x000fe400087fe43f */
[----:B------:R-:W-:-:S07]  /*0150*/  UIADD3.X UR5, URZ, UR5, URZ, UP1, !UPT ;  /* 0x000000053f057290 */ /* 0x000fce0008ffe43f */
[----:B------:R0:W-:Y:S02]  /*0160*/  UTMACCTL.PF [UR10] ;  /* 0x000000000a0079b9 */ /* 0x0001e40008040000 */
[----:B------:R0:W-:Y:S02]  /*0170*/  UTMACCTL.PF [UR4] ;  /* 0x00000000040079b9 */ /* 0x0001e40008040000 */
[----:B0-----:R-:W-:Y:S01]  /*0180*/  NOP ;  /* 0x0000000000007918 */ /* 0x001fe20000000000 */
.L_x_1:
[----:B------:R-:W-:Y:S05]  /*0190*/  BSYNC B0 ;  /* 0x0000000000007941 */ /* 0x000fea0003800000 */
.L_x_0:
[----:B------:R-:W0:Y:S01]  /*01a0*/  SHFL.IDX PT, R2, R0, RZ, 0x1f ;  /* 0x00001fff00027589 */ /* 0x000e2200000e0000 */
[----:B------:R-:W-:Y:S01]  /*01b0*/  UISETP.NE.AND UP0, UPT, UR8, 0x3, UPT ;  /* 0x000000030800788c */ /* 0x000fe2000bf05270 */
[----:B------:R-:W-:Y:S01]  /*01c0*/  ISETP.NE.AND P1, PT, RZ, UR6, PT ;  /* 0x00000006ff007c0c */ /* 0x000fe2000bf25270 */
[----:B------:R-:W-:Y:S02]  /*01d0*/  UIADD3 UR10, UR6, -0x1, URZ ;  /* 0xffffffff060a7890 */ /* 0x000fe4000fffe03f */
[----:B------:R-:W-:Y:S02]  /*01e0*/  UISETP.EQ.OR UP0, UPT, UR8, URZ, !UP0 ;  /* 0x0000003f0800728c */ /* 0x000fe4000c702670 */
[----:B------:R-:W-:Y:S02]  /*01f0*/  UISETP.GE.U32.AND UP1, UPT, UR10, 0x2, UPT ;  /* 0x000000020a00788c */ /* 0x000fe4000bf26070 */
[----:B------:R-:W-:-:S04]  /*0200*/  UISETP.EQ.AND UP0, UPT, UR6, URZ, UP0 ;  /* 0x0000003f0600728c */ /* 0x000fc80008702270 */
[----:B------:R-:W-:-:S04]  /*0210*/  USEL UR4, URZ, 0x1, !UP0 ;  /* 0x000000013f047887 */ /* 0x000fc8000c000000 */
[----:B------:R-:W-:Y:S01]  /*0220*/  USEL UR4, UR4, 0x2, UP1 ;  /* 0x0000000204047887 */ /* 0x000fe20008800000 */
[----:B0-----:R-:W-:-:S05]  /*0230*/  ISETP.NE.AND P0, PT, R2, RZ, PT ;  /* 0x000000ff0200720c */ /* 0x001fca0003f05270 */
[----:B------:R-:W-:-:S05]  /*0240*/  IMAD.U32 R2, RZ, RZ, UR4 ;  /* 0x00000004ff027e24 */ /* 0x000fca000f8e00ff */
[----:B------:R0:W-:Y:S03]  /*0250*/  STL [R1+0x458], R2 ;  /* 0x0004580201007387 */ /* 0x0001e60000100800 */
[----:B------:R-:W-:Y:S05]  /*0260*/  @P0 BRA `(.L_x_2) ;  /* 0x0000000000580947 */ /* 0x000fea0003800000 */
[----:B------:R-:W1:Y:S01]  /*0270*/  S2UR UR9, SR_CgaCtaId ;  /* 0x00000000000979c3 */ /* 0x000e620000008800 */
[----:B------:R-:W-:Y:S01]  /*0280*/  UMOV UR4, 0x400 ;  /* 0x0000040000047882 */ /* 0x000fe20000000000 */
[----:B------:R-:W-:Y:S01]  /*0290*/  UMOV UR5, 0x1 ;  /* 0x0000000100057882 */ /* 0x000fe20000000000 */
[----:B------:R-:W-:Y:S01]  /*02a0*/  UMOV UR6, 0x100 ;  /* 0x0000010000067882 */ /* 0x000fe20000000000 */
[----:B------:R-:W-:Y:S01]  /*02b0*/  ELECT P0, URZ, PT ;  /* 0x00000000003f782f */ /* 0x000fe20003800000 */
[----:B------:R-:W-:-:S04]  /*02c0*/  UIADD3 UR6, -UR6, 0x100000, URZ ;  /* 0x0010000006067890 */ /* 0x000fc8000fffe13f */
[----:B------:R-:W-:Y:S02]  /*02d0*/  USHF.L.U32 UR7, UR6, 0xb, URZ ;  /* 0x0000000b06077899 */ /* 0x000fe4000800063f */
[----:B------:R-:W-:Y:S02]  /*02e0*/  USHF.L.U32 UR6, UR6, 0x1, URZ ;  /* 0x0000000106067899 */ /* 0x000fe4000800063f */
[----:B-1----:R-:W-:Y:S02]  /*02f0*/  ULEA UR9, UR9, UR4, 0x18 ;  /* 0x0000000409097291 */ /* 0x002fe4000f8ec03f */
[----:B------:R-:W-:-:S04]  /*0300*/  UIADD3 UR4, -UR5, 0x100000, URZ ;  /* 0x0010000005047890 */ /* 0x000fc8000fffe13f */
[----:B------:R-:W-:Y:S02]  /*0310*/  USHF.L.U32 UR5, UR4, 0xb, URZ ;  /* 0x0000000b04057899 */ /* 0x000fe4000800063f */
[----:B------:R-:W-:Y:S01]  /*0320*/  USHF.L.U32 UR4, UR4, 0x1, URZ ;  /* 0x0000000104047899 */ /* 0x000fe2000800063f */
[----:B------:R-:W1:Y:S11]  /*0330*/  FENCE.VIEW.ASYNC.S ;  /* 0x00000000000073c6 */ /* 0x000e760000000000 */
[----:B-1----:R1:W2:Y:S01]  /*0340*/  SYNCS.EXCH.64 URZ, [UR9], UR4 ;  /* 0x00000004093f75b2 */ /* 0x0022a20008000100 */
[----:B------:R1:W3:Y:S01]  /*0350*/  SYNCS.EXCH.64 URZ, [UR9+0x20], UR6 ;  /* 0x00002006093f75b2 */ /* 0x0002e20008000100 */
[----:B------:R1:W4:Y:S01]  /*0360*/  SYNCS.EXCH.64 URZ, [UR9+0x8], UR4 ;  /* 0x00000804093f75b2 */ /* 0x0003220008000100 */
[----:B------:R1:W0:Y:S01]  /*0370*/  SYNCS.EXCH.64 URZ, [UR9+0x28], UR6 ;  /* 0x00002806093f75b2 */ /* 0x0002220008000100 */
[----:B------:R1:W0:Y:S01]  /*0380*/  SYNCS.EXCH.64 URZ, [UR9+0x10], UR4 ;  /* 0x00001004093f75b2 */ /* 0x0002220008000100 */
[----:B------:R1:W0:Y:S01]  /*0390*/  SYNCS.EXCH.64 URZ, [UR9+0x30], UR6 ;  /* 0x00003006093f75b2 */ /* 0x0002220008000100 */
[----:B------:R1:W0:Y:S01]  /*03a0*/  SYNCS.EXCH.64 URZ, [UR9+0x18], UR4 ;  /* 0x00001804093f75b2 */ /* 0x0002220008000100 */
[----:B------:R1:W0:Y:S01]  /*03b0*/  SYNCS.EXCH.64 URZ, [UR9+0x38], UR6 ;  /* 0x00003806093f75b2 */ /* 0x0002220008000100 */
[----:B------:R-:W-:Y:S01]  /*03c0*/  NOP ;  /* 0x0000000000007918 */ /* 0x000fe20000000000 */
.L_x_2:
[----:B------:R-:W5:Y:S01]  /*03d0*/  SHFL.IDX PT, R0, R0, RZ, 0x1f ;  /* 0x00001fff00007589 */ /* 0x000f6200000e0000 */
[----:B0-----:R-:W0:Y:S01]  /*03e0*/  LDC R2, c[0x0][0x65c] ;  /* 0x00019700ff027b82 */ /* 0x001e220000000800 */
[----:B------:R-:W-:Y:S01]  /*03f0*/  ELECT P0, URZ, PT ;  /* 0x00000000003f782f */ /* 0x000fe20003800000 */
[----:B------:R-:W-:Y:S01]  /*0400*/  IMAD.MOV.U32 R5, RZ, RZ, RZ ;  /* 0x000000ffff057224 */ /* 0x000fe200078e00ff */
[----:B------:R-:W2:Y:S01]  /*0410*/  S2R R4, SR_CTAID.X ;  /* 0x0000000000047919 */ /* 0x000ea20000002500 */
[----:B-1----:R-:W-:Y:S01]  /*0420*/  UMOV UR4, 0x20 ;  /* 0x0000002000047882 */ /* 0x002fe20000000000 */
[----:B------:R-:W-:Y:S01]  /*0430*/  NOP ;  /* 0x0000000000007918 */ /* 0x000fe20000000000 */
[----:B------:R-:W-:Y:S01]  /*0440*/  NOP ;  /* 0x0000000000007918 */ /* 0x000fe20000000000 */
[----:B-----5:R-:W-:Y:S02]  /*0450*/  ISETP.NE.OR P0, PT, R0, RZ, !P0 ;  /* 0x000000ff0000720c */ /* 0x020fe40004705670 */
[----:B0-----:R-:W-:Y:S01]  /*0460*/  ISETP.NE.AND P2, PT, R2, 0x1, PT ;  /* 0x000000010200780c */ /* 0x001fe20003f45270 */
[----:B------:R-:W0:Y:S10]  /*0470*/  S2R R0, SR_CTAID.Y ;  /* 0x0000000000007919 */ /* 0x000e340000002600 */
[----:B------:R-:W-:Y:S01]  /*0480*/  VOTEU.ALL UP0, P0 ;  /* 0x00000000003f7886 */ /* 0x000fe20000000000 */
[----:B------:R-:W-:Y:S01]  /*0490*/  VOTEU.ALL UP1, P0 ;  /* 0x00000000003f7886 */ /* 0x000fe20000020000 */
[----:B------:R-:W2:Y:S01]  /*04a0*/  @P2 LDC R7, c[0x0][0x10] ;  /* 0x00000400ff072b82 */ /* 0x000ea20000000800 */
[----:B------:R-:W-:-:S02]  /*04b0*/  @P2 IMAD.MOV.U32 R3, RZ, RZ, RZ ;  /* 0x000000ffff032224 */ /* 0x000fc400078e00ff */
[----:B------:R-:W-:Y:S01]  /*04c0*/  @P2 IMAD.MOV.U32 R11, RZ, RZ, RZ ;  /* 0x000000ffff0b2224 */ /* 0x000fe200078e00ff */
[----:B------:R-:W-:Y:S01]  /*04d0*/  @!UP0 UMOV UR6, 0x400 ;  /* 0x0000040000068882 */ /* 0x000fe20000000000 */
[----:B------:R-:W-:-:S04]  /*04e0*/  @!UP0 UIADD3 UR4, -UR4, 0x100000, URZ ;  /* 0x0010000004048890 */ /* 0x000fc8000fffe13f */
[----:B------:R-:W-:Y:S02]  /*04f0*/  @!UP0 USHF.L.U32 UR5, UR4, 0xb, URZ ;  /* 0x0000000b04058899 */ /* 0x000fe4000800063f */
[----:B------:R-:W-:Y:S01]  /*0500*/  @!UP0 USHF.L.U32 UR4, UR4, 0x1, URZ ;  /* 0x0000000104048899 */ /* 0x000fe2000800063f */
[----:B------:R-:W1:Y:S08]  /*0510*/  @!P2 LDC R9, c[0x0][0xc] ;  /* 0x00000300ff09ab82 */ /* 0x000e700000000800 */
[----:B------:R-:W5:Y:S01]  /*0520*/  @!UP0 S2UR UR7, SR_CgaCtaId ;  /* 0x00000000000789c3 */ /* 0x000f620000008800 */
[----:B0-----:R-:W-:-:S04]  /*0530*/  @P2 IMAD.MOV.U32 R2, RZ, RZ, R0 ;  /* 0x000000ffff022224 */ /* 0x001fc800078e0000 */
[----:B--2---:R-:W-:-:S04]  /*0540*/  @P2 IMAD.WIDE.U32 R6, R4, R7, R2 ;  /* 0x0000000704062225 */ /* 0x004fc800078e0002 */
[----:B------:R-:W-:Y:S02]  /*0550*/  @P2 IMAD.MOV.U32 R16, RZ, RZ, R6 ;  /* 0x000000ffff102224 */ /* 0x000fe400078e0006 */
[----:B------:R-:W-:Y:S02]  /*0560*/  @P2 IMAD.IADD R17, R7, 0x1, R11 ;  /* 0x0000000107112824 */ /* 0x000fe400078e020b */
[----:B-1----:R-:W-:-:S04]  /*0570*/  @!P2 IMAD.WIDE.U32 R2, R9, R0, R4 ;  /* 0x000000000902a225 */ /* 0x002fc800078e0004 */
[----:B------:R-:W-:Y:S02]  /*0580*/  @!P2 IMAD.MOV.U32 R16, RZ, RZ, R2 ;  /* 0x000000ffff10a224 */ /* 0x000fe400078e0002 */
[----:B------:R-:W-:Y:S01]  /*0590*/  @!P2 IMAD.MOV.U32 R17, RZ, RZ, R3 ;  /* 0x000000ffff11a224 */ /* 0x000fe200078e0003 */
[----:B-----5:R-:W-:Y:S02]  /*05a0*/  @!UP0 ULEA UR6, UR7, UR6, 0x18 ;  /* 0x0000000607068291 */ /* 0x020fe4000f8ec03f */
[----:B------:R0:W-:Y:S01]  /*05b0*/  STL [R1+0x484], R16 ;  /* 0x0004841001007387 */ /* 0x0001e20000100800 */
[----:B------:R-:W-:-:S03]  /*05c0*/  VOTEU.ALL UP0, P0 ;  /* 0x00000000003f7886 */ /* 0x000fc60000000000 */
[----:B------:R0:W-:Y:S04]  /*05d0*/  STL [R1+0x46c], R17 ;  /* 0x00046c1101007387 */ /* 0x0001e80000100800 */
[----:B------:R-:W1:Y:S02]  /*05e0*/  FENCE.VIEW.ASYNC.S ;  /* 0x00000000000073c6 */ /* 0x000e640000000000 */
[----:B-1----:R0:W3:Y:S01]  /*05f0*/  @!UP0 SYNCS.EXCH.64 URZ, [UR6+0x50], UR4 ;  /* 0x00005004063f85b2 */ /* 0x0020e20008000100 */
[----:B------:R0:W3:Y:S01]  /*0600*/  @!UP1 SYNCS.EXCH.64 URZ, [UR6+0x58], UR4 ;  /* 0x00005804063f95b2 */ /* 0x0000e20008000100 */
[----:B------:R-:W-:Y:S01]  /*0610*/  NOP ;  /* 0x0000000000007918 */ /* 0x000fe20000000000 */
[----:B---34-:R-:W-:Y:S06]  /*0620*/  BAR.SYNC.DEFER_BLOCKING 0x0 ;  /* 0x0000000000007b1d */ /* 0x018fec0000010000 */
[----:B0-----:R-:W-:Y:S05]  /*0630*/  @!P1 BRA `(.L_x_3) ;  /* 0x000003b0000c9947 */ /* 0x001fea0003800000 */
[----:B------:R-:W-:-:S06]  /*0640*/  UISETP.GT.U32.AND UP0, UPT, UR10, 0x1, UPT ;  /* 0x000000010a00788c */ /* 0x000fcc000bf04070 */
[----:B------:R-:W-:-:S13]  /*0650*/  PLOP3.LUT P0, PT, PT, PT, UP0, 0x80, 0x0 ;  /* 0x000000000000781c */ /* 0x000fda0003f0f008 */
[----:B------:R-:W-:Y:S05]  /*0660*/  @P0 EXIT ;  /* 0x000000000000094d */ /* 0x000fea0003800000 */
[----:B------:R-:W-:Y:S01]  /*0670*/  ULDC.64 UR4, c[0x0][0x650] ;  /* 0x0001940000047ab9 */ /* 0x000fe20000000a00 */
[----:B------:R-:W-:Y:S02]  /*0680*/  PRMT R6, RZ, 0x7610, R6 ;  /* 0x00007610ff067816 */ /* 0x000fe40000000006 */
[----:B------:R-:W-:Y:S01]  /*0690*/  ISETP.GE.U32.AND P0, PT, R16, UR4, PT ;  /* 0x0000000410007c0c */ /* 0x000fe2000bf06070 */
[----:B------:R-:W-:Y:S02]  /*06a0*/  UMOV UR4, 0xffffffff ;  /* 0xffffffff00047882 */ /* 0x000fe40000000000 */
[----:B------:R-:W-:Y:S01]  /*06b0*/  IMAD.U32 R2, RZ, RZ, UR4 ;  /* 0x00000004ff027e24 */ /* 0x000fe2000f8e00ff */
[----:B------:R-:W-:Y:S01]  /*06c0*/  ISETP.GE.U32.AND.EX P0, PT, R17, UR5, PT, P0 ;  /* 0x0000000511007c0c */ /* 0x000fe2000bf06100 */
[----:B------:R-:W-:Y:S01]  /*06d0*/  UMOV UR5, 0xffffffff ;  /* 0xffffffff00057882 */ /* 0x000fe20000000000 */
[----:B------:R-:W-:Y:S02]  /*06e0*/  IMAD.U32 R19, RZ, RZ, UR4 ;  /* 0x00000004ff137e24 */ /* 0x000fe4000f8e00ff */
[----:B------:R0:W-:Y:S01]  /*06f0*/  STL [R1+0x45c], R2 ;  /* 0x00045c0201007387 */ /* 0x0001e20000100800 */
[----:B------:R-:W-:-:S08]  /*0700*/  IMAD.U32 R18, RZ, RZ, UR5 ;  /* 0x00000005ff127e24 */ /* 0x000fd0000f8e00ff */
[----:B------:R-:W-:Y:S05]  /*0710*/  @P0 BRA `(.L_x_4) ;  /* 0x00000004007c0947 */ /* 0x000fea0003800000 */
[----:B------:R-:W1:Y:S01]  /*0720*/  LDC.64 R12, c[0x0][0x628] ;  /* 0x00018a00ff0c7b82 */ /* 0x000e620000000a00 */
[----:B0-----:R-:W-:Y:S02]  /*0730*/  IMAD.MOV.U32 R2, RZ, RZ, R16 ;  /* 0x000000ffff027224 */ /* 0x001fe400078e0010 */
[----:B------:R-:W-:-:S05]  /*0740*/  IMAD.MOV.U32 R3, RZ, RZ, R17 ;  /* 0x000000ffff037224 */ /* 0x000fca00078e0011 */
[----:B------:R-:W0:Y:S08]  /*0750*/  LDC R10, c[0x0][0x630] ;  /* 0x00018c00ff0a7b82 */ /* 0x000e300000000800 */
[----:B------:R-:W2:Y:S01]  /*0760*/  LDC.64 R14, c[0x0][0x620] ;  /* 0x00018800ff0e7b82 */ /* 0x000ea20000000a00 */
[----:B-1----:R-:W-:-:S04]  /*0770*/  ISETP.NE.U32.AND P0, PT, R12, RZ, PT ;  /* 0x000000ff0c00720c */ /* 0x002fc80003f05070 */
[----:B------:R-:W-:-:S13]  /*0780*/  ISETP.NE.AND.EX P0, PT, R13, RZ, PT, P0 ;  /* 0x000000ff0d00720c */ /* 0x000fda0003f05300 */
[----:B0-2---:R-:W-:Y:S05]  /*0790*/  @!P0 BRA `(.L_x_5) ;  /* 0x0000000000288947 */ /* 0x005fea0003800000 */
[----:B------:R-:W0:Y:S02]  /*07a0*/  LDC R9, c[0x0][0x634] ;  /* 0x00018d00ff097b82 */ /* 0x000e240000000800 */
[----:B0-----:R-:W-:-:S05]  /*07b0*/  IADD3 R9, P0, R16, R9, RZ ;  /* 0x0000000910097210 */ /* 0x001fca0007f1e0ff */
[----:B------:R-:W-:-:S04]  /*07c0*/  IMAD.X R11, RZ, RZ, R17, P0 ;  /* 0x000000ffff0b7224 */ /* 0x000fc800000e0611 */
[----:B------:R-:W-:-:S04]  /*07d0*/  IMAD.WIDE.U32 R2, R11, R12, RZ ;  /* 0x0000000c0b027225 */ /* 0x000fc800078e00ff */
[----:B------:R-:W-:-:S04]  /*07e0*/  IMAD.WIDE.U32 R6, P0, R9, R13, R2 ;  /* 0x0000000d09067225 */ /* 0x000fc80007800002 */
[----:B------:R-:W-:-:S04]  /*07f0*/  IMAD.WIDE.U32 R2, R9, R12, RZ ;  /* 0x0000000c09027225 */ /* 0x000fc800078e00ff */
[----:B------:R-:W-:Y:S01]  /*0800*/  IMAD.X R9, RZ, RZ, RZ, P0 ;  /* 0x000000ffff097224 */ /* 0x000fe200000e06ff */
[----:B------:R-:W-:Y:S01]  /*0810*/  IADD3 RZ, P0, R3, R6, RZ ;  /* 0x0000000603ff7210 */ /* 0x000fe20007f1e0ff */
[----:B------:R-:W-:-:S04]  /*0820*/  IMAD.MOV.U32 R8, RZ, RZ, R7 ;  /* 0x000000ffff087224 */ /* 0x000fc800078e0007 */
[----:B------:R-:W-:-:S08]  /*0830*/  IMAD.WIDE.U32.X R2, R11, R13, R8, P0 ;  /* 0x0000000d0b027225 */ /* 0x000fd000000e0408 */
.L_x_5:
[-CC-:B------:R-:W-:Y:S01]  /*0840*/  SHF.R.U64 R22, R2, R10.reuse, R3.reuse ;  /* 0x0000000a02167219 */ /* 0x180fe20000001203 */
[----:B------:R-:W0:Y:S01]  /*0850*/  LDC.64 R18, c[0x0][0x640] ;  /* 0x00019000ff127b82 */ /* 0x000e220000000a00 */
[----:B------:R-:W-:Y:S01]  /*0860*/  SHF.R.U32.HI R2, RZ, R10, R3 ;  /* 0x0000000aff027219 */ /* 0x000fe20000011603 */
[----:B------:R-:W-:Y:S01]  /*0870*/  ULDC UR4, c[0x0][0x150] ;  /* 0x0000540000047ab9 */ /* 0x000fe20000000800 */
[----:B------:R-:W-:Y:S01]  /*0880*/  IADD3 R9, P0, RZ, -R22, RZ ;  /* 0x80000016ff097210 */ /* 0x000fe20007f1e0ff */
[----:B------:R-:W-:Y:S01]  /*0890*/  IMAD.MOV.U32 R3, RZ, RZ, R17 ;  /* 0x000000ffff037224 */ /* 0x000fe200078e0011 */
[----:B------:R-:W-:-:S03]  /*08a0*/  I2FP.F32.U32 R5, R4 ;  /* 0x0000000400057245 */ /* 0x000fc60000201000 */
[----:B------:R-:W1:Y:S01]  /*08b0*/  LDC R8, c[0x0][0x618] ;  /* 0x00018600ff087b82 */ /* 0x000e620000000800 */
[----:B------:R-:W-:Y:S02]  /*08c0*/  IMAD.X R11, RZ, RZ, ~R2, P0 ;  /* 0x000000ffff0b7224 */ /* 0x000fe400000e0e02 */
[----:B------:R-:W-:Y:S01]  /*08d0*/  FMUL R5, R5, UR4 ;  /* 0x0000000405057c20 */ /* 0x000fe20008400000 */
[----:B------:R-:W-:Y:S01]  /*08e0*/  IMAD.MOV.U32 R2, RZ, RZ, R16 ;  /* 0x000000ffff027224 */ /* 0x000fe200078e0010 */
[----:B------:R-:W-:Y:S01]  /*08f0*/  ULDC UR4, c[0x0][0x154] ;  /* 0x0000550000047ab9 */ /* 0x000fe20000000800 */
[-C--:B------:R-:W-:Y:S02]  /*0900*/  IMAD R6, R11, R14.reuse, RZ ;  /* 0x0000000e0b067224 */ /* 0x080fe400078e02ff */
[C---:B------:R-:W-:Y:S01]  /*0910*/  IMAD.WIDE.U32 R2, R9.reuse, R14, R2 ;  /* 0x0000000e09027225 */ /* 0x040fe200078e0002 */
[----:B------:R-:W2:Y:S01]  /*0920*/  LDC R7, c[0x0][0x144] ;  /* 0x00005100ff077b82 */ /* 0x000ea20000000800 */
[----:B------:R-:W3:Y:S02]  /*0930*/  F2I.U32.TRUNC.NTZ R5, R5 ;  /* 0x0000000500057305 */ /* 0x000ee4000020f000 */
[----:B------:R-:W-:-:S04]  /*0940*/  IMAD R9, R9, R15, R6 ;  /* 0x0000000f09097224 */ /* 0x000fc800078e0206 */
[----:B------:R-:W-:Y:S01]  /*0950*/  IMAD.IADD R3, R3, 0x1, R9 ;  /* 0x0000000103037824 */ /* 0x000fe200078e0209 */
[----:B------:R-:W4:Y:S01]  /*0960*/  LDC R10, c[0x0][0x608] ;  /* 0x00018200ff0a7b82 */ /* 0x000f220000000800 */
[----:B0-----:R-:W-:-:S04]  /*0970*/  ISETP.NE.U32.AND P0, PT, R18, RZ, PT ;  /* 0x000000ff1200720c */ /* 0x001fc80003f05070 */
[----:B------:R-:W-:-:S03]  /*0980*/  ISETP.NE.AND.EX P0, PT, R19, RZ, PT, P0 ;  /* 0x000000ff1300720c */ /* 0x000fc60003f05300 */
[----:B------:R-:W0:Y:S01]  /*0990*/  LDC R15, c[0x0][0x658] ;  /* 0x00019600ff0f7b82 */ /* 0x000e220000000800 */
[----:B-1----:R-:W-:Y:S01]  /*09a0*/  SHF.R.U64 R12, R2, R8, R3 ;  /* 0x00000008020c7219 */ /* 0x002fe20000001203 */
[----:B---3--:R-:W-:Y:S01]  /*09b0*/  IMAD.MOV R6, RZ, RZ, -R5 ;  /* 0x000000ffff067224 */ /* 0x008fe200078e0a05 */
[----:B------:R-:W-:Y:S02]  /*09c0*/  I2FP.F32.U32 R2, R0 ;  /* 0x0000000000027245 */ /* 0x000fe40000201000 */
[----:B------:R-:W-:-:S03]  /*09d0*/  SHF.R.U32.HI R5, RZ, R8, R3 ;  /* 0x00000008ff057219 */ /* 0x000fc60000011603 */
[----:B------:R-:W1:Y:S01]  /*09e0*/  LDC R13, c[0x0][0x148] ;  /* 0x00005200ff0d7b82 */ /* 0x000e620000000800 */
[----:B--2---:R-:W-:Y:S02]  /*09f0*/  IMAD R8, R7, R6, R4 ;  /* 0x0000000607087224 */ /* 0x004fe400078e0204 */
[----:B------:R-:W-:Y:S01]  /*0a00*/  FMUL R3, R2, UR4 ;  /* 0x0000000402037c20 */ /* 0x000fe20008400000 */
[----:B------:R-:W-:Y:S02]  /*0a10*/  IMAD.MOV.U32 R2, RZ, RZ, -0x1 ;  /* 0xffffffffff027424 */ /* 0x000fe400078e00ff */
[----:B------:R-:W-:Y:S01]  /*0a20*/  IMAD.MOV.U32 R6, RZ, RZ, 0x1 ;  /* 0x00000001ff067424 */ /* 0x000fe200078e00ff */
[----:B------:R2:W3:Y:S01]  /*0a30*/  F2I.U32.TRUNC.NTZ R11, R3 ;  /* 0x00000003000b7305 */ /* 0x0004e2000020f000 */
[----:B------:R-:W1:Y:S01]  /*0a40*/  LDC R17, c[0x0][0x600] ;  /* 0x00018000ff117b82 */ /* 0x000e620000000800 */
[-CC-:B----4-:R-:W-:Y:S02]  /*0a50*/  SHF.R.U64 R23, R12, R10.reuse, R5.reuse ;  /* 0x0000000a0c177219 */ /* 0x190fe40000001205 */
[----:B------:R-:W-:-:S05]  /*0a60*/  SHF.R.U32.HI R4, RZ, R10, R5 ;  /* 0x0000000aff047219 */ /* 0x000fca0000011605 */
[----:B------:R-:W4:Y:S01]  /*0a70*/  LDC R14, c[0x0][0x648] ;  /* 0x00019200ff0e7b82 */ /* 0x000f220000000800 */
[-CC-:B0-----:R-:W-:Y:S02]  /*0a80*/  SHF.R.U64 R20, R23, R15.reuse, R4.reuse ;  /* 0x0000000f17147219 */ /* 0x181fe40000001204 */
[-C--:B------:R-:W-:Y:S02]  /*0a90*/  SHF.L.U32 R2, R2, R15.reuse, RZ ;  /* 0x0000000f02027219 */ /* 0x080fe400000006ff */
[-C--:B------:R-:W-:Y:S02]  /*0aa0*/  SHF.R.U32.HI R4, RZ, R15.reuse, R4 ;  /* 0x0000000fff047219 */ /* 0x080fe40000011604 */
[----:B------:R-:W-:Y:S01]  /*0ab0*/  LOP3.LUT R10, RZ, R2, RZ, 0x33, !PT ;  /* 0x00000002ff0a7212 */ /* 0x000fe200078e33ff */
[----:B------:R-:W0:Y:S01]  /*0ac0*/  LDC R21, c[0x0][0x638] ;  /* 0x00018e00ff157b82 */ /* 0x000e220000000800 */
[----:B------:R-:W-:Y:S01]  /*0ad0*/  SHF.L.U32 R9, R6, R15, RZ ;  /* 0x0000000f06097219 */ /* 0x000fe200000006ff */
[----:B------:R-:W-:-:S02]  /*0ae0*/  IMAD.MOV.U32 R2, RZ, RZ, R20 ;  /* 0x000000ffff027224 */ /* 0x000fc400078e0014 */
[----:B--2---:R-:W-:-:S04]  /*0af0*/  IMAD.MOV.U32 R3, RZ, RZ, R4 ;  /* 0x000000ffff037224 */ /* 0x004fc800078e0004 */
[----:B------:R-:W2:Y:S01]  /*0b00*/  LDC R16, c[0x0][0x610] ;  /* 0x00018400ff107b82 */ /* 0x000ea20000000800 */
[----:B---3--:R-:W-:Y:S05]  /*0b10*/  @!P0 BRA `(.L_x_6) ;  /* 0x0000000000288947 */ /* 0x008fea0003800000 */
[----:B------:R-:W3:Y:S02]  /*0b20*/  LDC R7, c[0x0][0x64c] ;  /* 0x00019300ff077b82 */ /* 0x000ee40000000800 */
[----:B---3--:R-:W-:-:S05]  /*0b30*/  IADD3 R7, P0, R20, R7, RZ ;  /* 0x0000000714077210 */ /* 0x008fca0007f1e0ff */
        /* <DEDUP_REMOVED lines=8> */
.L_x_6:
[----:B----4-:R-:W-:Y:S01]  /*0bc0*/  SHF.R.U64 R2, R2, R14, R3 ;  /* 0x0000000e02027219 */ /* 0x010fe20000001203 */
[----:B-1----:R-:W-:Y:S01]  /*0bd0*/  VIADD R3, R17, 0xffffffff ;  /* 0xffffffff11037836 */ /* 0x002fe20000000000 */
[----:B------:R-:W-:Y:S01]  /*0be0*/  LOP3.LUT R10, R23, R10, RZ, 0xc0, !PT ;  /* 0x0000000a170a7212 */ /* 0x000fe200078ec0ff */
[----:B------:R-:W-:Y:S01]  /*0bf0*/  IMAD.MOV R11, RZ, RZ, -R11 ;  /* 0x000000ffff0b7224 */ /* 0x000fe200078e0a0b */
[----:B------:R-:W-:Y:S01]  /*0c00*/  R2UR UR6, R22 ;  /* 0x00000000160672ca */ /* 0x000fe200000e0000 */
[----:B------:R-:W-:Y:S01]  /*0c10*/  IMAD.MOV R4, RZ, RZ, -R2 ;  /* 0x000000ffff047224 */ /* 0x000fe200078e0a02 */
[----:B------:R-:W-:Y:S01]  /*0c20*/  LOP3.LUT R3, R12, R3, RZ, 0xc0, !PT ;  /* 0x000000030c037212 */ /* 0x000fe200078ec0ff */
[----:B------:R-:W-:Y:S02]  /*0c30*/  @P2 IMAD R8, R13, R11, R0 ;  /* 0x0000000b0d082224 */ /* 0x000fe400078e0200 */
[----:B------:R-:W-:Y:S02]  /*0c40*/  IMAD R9, R9, R2, R10 ;  /* 0x0000000209097224 */ /* 0x000fe400078e020a */
[----:B0-----:R-:W-:-:S02]  /*0c50*/  IMAD R0, R4, R21, R20 ;  /* 0x0000001504007224 */ /* 0x001fc400078e0214 */
[----:B--2---:R-:W-:Y:S02]  /*0c60*/  IMAD R8, R9, R16, R8 ;  /* 0x0000001009087224 */ /* 0x004fe400078e0208 */
[----:B------:R-:W-:Y:S02]  /*0c70*/  IMAD R3, R0, R17, R3 ;  /* 0x0000001100037224 */ /* 0x000fe400078e0203 */
[----:B------:R-:W-:-:S03]  /*0c80*/  IMAD.MOV.U32 R6, RZ, RZ, 0x1 ;  /* 0x00000001ff067424 */ /* 0x000fc600078e00ff */
[----:B------:R-:W-:Y:S02]  /*0c90*/  SEL R0, R3, R8, !P2 ;  /* 0x0000000803007207 */ /* 0x000fe40005000000 */
[----:B------:R-:W-:Y:S02]  /*0ca0*/  SEL R8, R8, R3, !P2 ;  /* 0x0000000308087207 */ /* 0x000fe40005000000 */
[----:B------:R-:W-:Y:S01]  /*0cb0*/  R2UR UR5, R0 ;  /* 0x00000000000572ca */ /* 0x000fe200000e0000 */
[----:B------:R-:W-:Y:S01]  /*0cc0*/  IMAD.U32 R0, RZ, RZ, UR6 ;  /* 0x00000006ff007e24 */ /* 0x000fe2000f8e00ff */
[----:B------:R-:W-:-:S04]  /*0cd0*/  R2UR UR4, R8 ;  /* 0x00000000080472ca */ /* 0x000fc800000e0000 */
[----:B------:R1:W-:Y:S07]  /*0ce0*/  STL [R1+0x45c], R0 ;  /* 0x00045c0001007387 */ /* 0x0003ee0000100800 */
[----:B------:R-:W-:Y:S02]  /*0cf0*/  IMAD.U32 R18, RZ, RZ, UR5 ;  /* 0x00000005ff127e24 */ /* 0x000fe4000f8e00ff */
[----:B------:R-:W-:-:S07]  /*0d00*/  IMAD.U32 R19, RZ, RZ, UR4 ;  /* 0x00000004ff137e24 */ /* 0x000fce000f8e00ff */
.L_x_4:
[----:B------:R-:W-:-:S08]  /*0d10*/  NOP ;  /* 0x0000000000007918 */ /* 0x000fd00000000000 */
[----:B------:R-:W2:Y:S02]  /*0d20*/  USETMAXREG.TRY_ALLOC.CTAPOOL UP0, 0xf0 ;  /* 0x000000f0000079c8 */ /* 0x000ea40008000600 */
[----:B--2---:R-:W-:-:S13]  /*0d30*/  PLOP3.LUT P0, PT, PT, PT, UP0, 0x80, 0x0 ;  /* 0x000000000000781c */ /* 0x004fda0003f0f008 */
[----:B------:R-:W-:Y:S05]  /*0d40*/  @!P0 BRA `(.L_x_4) ;  /* 0xfffffffc00f08947 */ /* 0x000fea000383ffff */
[----:B------:R-:W-:Y:S01]  /*0d50*/  ULDC.64 UR4, c[0x0][0x598] ;  /* 0x0001660000047ab9 */ /* 0x000fe20000000a00 */
[----:B------:R-:W-:Y:S01]  /*0d60*/  ULDC.64 UR60, c[0x0][0x208] ;  /* 0x00008200003c7ab9 */ /* 0x000fe20000000a00 */
[----:B------:R-:W-:-:S04]  /*0d70*/  ISETP.NE.U32.AND P0, PT, RZ, UR4, PT ;  /* 0x00000004ff007c0c */ /* 0x000fc8000bf05070 */
[----:B------:R-:W-:-:S13]  /*0d80*/  ISETP.NE.AND.EX P0, PT, RZ, UR5, PT, P0 ;  /* 0x00000005ff007c0c */ /* 0x000fda000bf05300 */
[----:B------:R-:W-:Y:S05]  /*0d90*/  @!P0 BRA `(.L_x_7) ;  /* 0x00000000001c8947 */ /* 0x000fea0003800000 */
[----:B0-----:R-:W0:Y:S02]  /*0da0*/  LDC.64 R2, c[0x0][0x598] ;  /* 0x00016600ff027b82 */ /* 0x001e240000000a00 */
[----:B0-----:R-:W2:Y:S02]  /*0db0*/  LDG.E.64 R2, desc[UR60][R2.64] ;  /* 0x0000003c02027981 */ /* 0x001ea4000c1e1b00 */
[----:B--2---:R-:W-:-:S04]  /*0dc0*/  ISETP.NE.U32.AND P0, PT, R2, RZ, PT ;  /* 0x000000ff0200720c */ /* 0x004fc80003f05070 */
[----:B------:R-:W-:-:S13]  /*0dd0*/  ISETP.NE.AND.EX P0, PT, R3, RZ, PT, P0 ;  /* 0x000000ff0300720c */ /* 0x000fda0003f05300 */
[----:B------:R-:W-:Y:S05]  /*0de0*/  @!P0 BRA `(.L_x_7) ;  /* 0x0000000000088947 */ /* 0x000fea0003800000 */
[----:B------:R0:W5:Y:S01]  /*0df0*/  LD.E R2, desc[UR60][R2.64] ;  /* 0x0000003c02027980 */ /* 0x000162000c101900 */
[----:B------:R-:W-:Y:S05]  /*0e00*/  BRA `(.L_x_8) ;  /* 0x0000000000247947 */ /* 0x000fea0003800000 */
.L_x_7:
[----:B------:R-:W-:Y:S02]  /*0e10*/  ULDC.64 UR4, c[0x0][0x588] ;  /* 0x0001620000047ab9 */ /* 0x000fe40000000a00 */
[----:B------:R-:W-:-:S04]  /*0e20*/  ISETP.NE.U32.AND P0, PT, RZ, UR4, PT ;  /* 0x00000004ff007c0c */ /* 0x000fc8000bf05070 */
[----:B------:R-:W-:-:S13]  /*0e30*/  ISETP.NE.AND.EX P0, PT, RZ, UR5, PT, P0 ;  /* 0x00000005ff007c0c */ /* 0x000fda000bf05300 */
[----:B------:R-:W-:Y:S05]  /*0e40*/  @!P0 BRA `(.L_x_9) ;  /* 0x00000000000c8947 */ /* 0x000fea0003800000 */
[----:B0-----:R-:W0:Y:S02]  /*0e50*/  LDC.64 R2, c[0x0][0x588] ;  /* 0x00016200ff027b82 */ /* 0x001e240000000a00 */
[----:B0-----:R2:W5:Y:S01]  /*0e60*/  LDG.E R2, desc[UR60][R2.64] ;  /* 0x0000003c02027981 */ /* 0x001562000c1e1900 */
[----:B------:R-:W-:Y:S05]  /*0e70*/  BRA `(.L_x_8) ;  /* 0x0000000000087947 */ /* 0x000fea0003800000 */
.L_x_9:
[----:B------:R-:W-:Y:S02]  /*0e80*/  ULDC UR4, c[0x0][0x580] ;  /* 0x0001600000047ab9 */ /* 0x000fe40000000800 */
[----:B0-----:R-:W-:-:S07]  /*0e90*/  IMAD.U32 R2, RZ, RZ, UR4 ;  /* 0x00000004ff027e24 */ /* 0x001fce000f8e00ff */
.L_x_8:
[----:B------:R-:W-:Y:S02]  /*0ea0*/  ULDC.64 UR4, c[0x0][0x5a0] ;  /* 0x0001680000047ab9 */ /* 0x000fe40000000a00 */
[----:B------:R-:W-:-:S04]  /*0eb0*/  ISETP.NE.U32.AND P0, PT, RZ, UR4, PT ;  /* 0x00000004ff007c0c */ /* 0x000fc8000bf05070 */
[----:B------:R-:W-:-:S13]  /*0ec0*/  ISETP.NE.AND.EX P0, PT, RZ, UR5, PT, P0 ;  /* 0x00000005ff007c0c */ /* 0x000fda000bf05300 */
[----:B------:R-:W-:Y:S05]  /*0ed0*/  @!P0 BRA `(.L_x_10) ;  /* 0x00000000001c8947 */ /* 0x000fea0003800000 */
[----:B------:R-:W3:Y:S02]  /*0ee0*/  LDC.64 R4, c[0x0][0x5a0] ;  /* 0x00016800ff047b82 */ /* 0x000ee40000000a00 */
[----:B---3--:R-:W3:Y:S02]  /*0ef0*/  LDG.E.64 R4, desc[UR60][R4.64] ;  /* 0x0000003c04047981 */ /* 0x008ee4000c1e1b00 */
[----:B---3--:R-:W-:-:S04]  /*0f00*/  ISETP.NE.U32.AND P0, PT, R4, RZ, PT ;  /* 0x000000ff0400720c */ /* 0x008fc80003f05070 */
[----:B------:R-:W-:-:S13]  /*0f10*/  ISETP.NE.AND.EX P0, PT, R5, RZ, PT, P0 ;  /* 0x000000ff0500720c */ /* 0x000fda0003f05300 */
[----:B------:R-:W-:Y:S05]  /*0f20*/  @!P0 BRA `(.L_x_10) ;  /* 0x0000000000088947 */ /* 0x000fea0003800000 */
[----:B------:R3:W5:Y:S01]  /*0f30*/  LD.E R16, desc[UR60][R4.64] ;  /* 0x0000003c04107980 */ /* 0x000762000c101900 */
[----:B------:R-:W-:Y:S05]  /*0f40*/  BRA `(.L_x_11) ;  /* 0x0000000000247947 */ /* 0x000fea0003800000 */
.L_x_10:
[----:B------:R-:W-:Y:S02]  /*0f50*/  ULDC.64 UR4, c[0x0][0x590] ;  /* 0x0001640000047ab9 */ /* 0x000fe40000000a00 */
[----:B------:R-:W-:-:S04]  /*0f60*/  ISETP.NE.U32.AND P0, PT, RZ, UR4, PT ;  /* 0x00000004ff007c0c */ /* 0x000fc8000bf05070 */
[----:B------:R-:W-:-:S13]  /*0f70*/  ISETP.NE.AND.EX P0, PT, RZ, UR5, PT, P0 ;  /* 0x00000005ff007c0c */ /* 0x000fda000bf05300 */
[----:B------:R-:W-:Y:S05]  /*0f80*/  @!P0 BRA `(.L_x_12) ;  /* 0x00000000000c8947 */ /* 0x000fea0003800000 */
[----:B------:R-:W3:Y:S02]  /*0f90*/  LDC.64 R16, c[0x0][0x590] ;  /* 0x00016400ff107b82 */ /* 0x000ee40000000a00 */
[----:B---3--:R4:W5:Y:S01]  /*0fa0*/  LDG.E R16, desc[UR60][R16.64] ;  /* 0x0000003c10107981 */ /* 0x008962000c1e1900 */
[----:B------:R-:W-:Y:S05]  /*0fb0*/  BRA `(.L_x_11) ;  /* 0x0000000000087947 */ /* 0x000fea0003800000 */
.L_x_12:
[----:B------:R-:W-:Y:S02]  /*0fc0*/  ULDC UR4, c[0x0][0x584] ;  /* 0x0001610000047ab9 */ /* 0x000fe40000000800 */
[----:B------:R-:W-:-:S07]  /*0fd0*/  IMAD.U32 R16, RZ, RZ, UR4 ;  /* 0x00000004ff107e24 */ /* 0x000fce000f8e00ff */
.L_x_11:
[----:B------:R-:W-:-:S13]  /*0fe0*/  LOP3.LUT P0, RZ, R6, 0xff, RZ, 0xc0, !PT ;  /* 0x000000ff06ff7812 */ /* 0x000fda000780c0ff */
[----:B------:R-:W-:Y:S05]  /*0ff0*/  @!P0 EXIT ;  /* 0x000000000000894d */ /* 0x000fea0003800000 */
[----:B------:R-:W-:Y:S02]  /*1000*/  ULDC UR4, c[0x0][0x28c] ;  /* 0x0000a30000047ab9 */ /* 0x000fe40000000800 */
[----:B------:R-:W-:-:S04]  /*1010*/  UIADD3 UR4, UR4, 0x1f, URZ ;  /* 0x0000001f04047890 */ /* 0x000fc8000fffe03f */
[----:B------:R-:W-:-:S04]  /*1020*/  USHF.R.S32.HI UR5, URZ, 0x1f, UR4 ;  /* 0x0000001f3f057899 */ /* 0x000fc80008011404 */
[----:B------:R-:W-:-:S03]  /*1030*/  ULEA.HI UR5, UR5, UR4, URZ, 0x5 ;  /* 0x0000000405057291 */ /* 0x000fc6000f8f283f */
[----:B------:R-:W-:Y:S01]  /*1040*/  UMOV UR4, URZ ;  /* 0x0000003f00047c82 */ /* 0x000fe20008000000 */
[----:B------:R-:W-:Y:S01]  /*1050*/  USHF.R.S32.HI UR6, URZ, 0x5, UR5 ;  /* 0x000000053f067899 */ /* 0x000fe20008011405 */
[----:B0-2---:R-:W-:Y:S02]  /*1060*/  IMAD.U32 R3, RZ, RZ, UR4 ;  /* 0x00000004ff037e24 */ /* 0x005fe4000f8e00ff */
[----:B------:R-:W-:Y:S02]  /*1070*/  UMOV UR5, URZ ;  /* 0x0000003f00057c82 */ /* 0x000fe40008000000 */
[----:B-1----:R-:W-:Y:S02]  /*1080*/  IMAD.U32 R0, RZ, RZ, UR5 ;  /* 0x00000005ff007e24 */ /* 0x002fe4000f8e00ff */
[----:B---3--:R-:W-:-:S05]  /*1090*/  IMAD.U32 R4, RZ, RZ, UR6 ;  /* 0x00000006ff047e24 */ /* 0x008fca000f8e00ff */
[----:B------:R0:W-:Y:S04]  /*10a0*/  STL [R1+0x490], R4 ;  /* 0x0004900401007387 */ /* 0x0001e80000100800 */
[----:B------:R0:W-:Y:S04]  /*10b0*/  STL [R1+0x48c], R0 ;  /* 0x00048c0001007387 */ /* 0x0001e80000100800 */
[----:B------:R0:W-:Y:S02]  /*10c0*/  STL [R1+0x488], R3 ;  /* 0x0004880301007387 */ /* 0x0001e40000100800 */
.L_x_978:
[----:B0-----:R-:W0:Y:S01]  /*10d0*/  S2R R0, SR_TID.X ;  /* 0x0000000000007919 */ /* 0x001e220000002100 */
[----:B-1----:R-:W1:Y:S01]  /*10e0*/  S2UR UR7, SR_CgaCtaId ;  /* 0x00000000000779c3 */ /* 0x002e620000008800 */
[----:B------:R-:W-:Y:S02]  /*10f0*/  UMOV UR6, 0x400 ;  /* 0x0000040000067882 */ /* 0x000fe40000000000 */
[----:B-1----:R-:W-:-:S06]  /*1100*/  ULEA UR8, UR7, UR6, 0x18 ;  /* 0x0000000607087291 */ /* 0x002fcc000f8ec03f */
[----:B----45:R-:W-:Y:S01]  /*1110*/  IMAD.U32 R17, RZ, RZ, UR8 ;  /* 0x00000008ff117e24 */ /* 0x030fe2000f8e00ff */
[----:B0-----:R-:W-:-:S04]  /*1120*/  LOP3.LUT R0, R0, 0x80, RZ, 0xc0, !PT ;  /* 0x0000008000007812 */ /* 0x001fc800078ec0ff */
[----:B------:R-:W-:-:S06]  /*1130*/  SHF.R.U32.HI R0, RZ, 0x7, R0 ;  /* 0x00000007ff007819 */ /* 0x000fcc0000011600 */
[----:B------:R-:W0:Y:S02]  /*1140*/  SHFL.IDX PT, R0, R0, RZ, 0x1f ;  /* 0x00001fff00007589 */ /* 0x000e2400000e0000 */
[----:B0-----:R-:W-:-:S13]  /*1150*/  R2UR UR4, R0 ;  /* 0x00000000000472ca */ /* 0x001fda00000e0000 */
[----:B------:R-:W-:-:S04]  /*1160*/  ULEA.HI UR5, UR4, UR4, URZ, 0x1 ;  /* 0x0000000404057291 */ /* 0x000fc8000f8f083f */
[----:B------:R-:W-:-:S04]  /*1170*/  ULOP3.LUT UR5, UR5, 0xffffe, URZ, 0xc0, !UPT ;  /* 0x000ffffe05057892 */ /* 0x000fc8000f8ec03f */
[----:B------:R-:W-:-:S03]  /*1180*/  UIADD3 UR5, UR4, -UR5, URZ ;  /* 0x8000000504057290 */ /* 0x000fc6000fffe03f */
[----:B------:R-:W-:Y:S01]  /*1190*/  ULDC UR4, c[0x0][0x28c] ;  /* 0x0000a30000047ab9 */ /* 0x000fe20000000800 */
[----:B------:R-:W-:Y:S01]  /*11a0*/  ULEA UR5, UR5, UR8, 0xc ;  /* 0x0000000805057291 */ /* 0x000fe2000f8e603f */
[----:B------:R-:W-:-:S03]  /*11b0*/  ISETP.LT.AND P0, PT, RZ, UR4, PT ;  /* 0x00000004ff007c0c */ /* 0x000fc6000bf01270 */
[----:B------:R-:W-:-:S04]  /*11c0*/  UIADD3 UR5, UR5, 0x100, URZ ;  /* 0x0000010005057890 */ /* 0x000fc8000fffe03f */
[----:B------:R-:W-:-:S04]  /*11d0*/  USHF.R.U32.HI UR5, URZ, 0x4, UR5 ;  /* 0x000000043f057899 */ /* 0x000fc80008011605 */
[----:B------:R-:W-:Y:S02]  /*11e0*/  ULOP3.LUT UR36, UR5, 0x3fff, URZ, 0xc0, !UPT ;  /* 0x00003fff05247892 */ /* 0x000fe4000f8ec03f */
[----:B---3--:R-:W-:Y:S10]  /*11f0*/  @P0 BRA `(.L_x_13) ;  /* 0x0000000000400947 */ /* 0x008ff40003800000 */
[----:B------:R-:W-:Y:S01]  /*1200*/  MOV R0, 0x0 ;  /* 0x0000000000007802 */ /* 0x000fe20000000f00 */
[----:B------:R-:W-:Y:S01]  /*1210*/  ULDC.64 UR4, c[0x4][0x68] ;  /* 0x01001a0000047ab9 */ /* 0x000fe20000000a00 */
[----:B------:R-:W-:Y:S01]  /*1220*/  ULDC.64 UR6, c[0x4][0x8] ;  /* 0x0100020000067ab9 */ /* 0x000fe20000000a00 */
[----:B------:R-:W-:Y:S01]  /*1230*/  IMAD.U32 R4, RZ, RZ, UR4 ;  /* 0x00000004ff047e24 */ /* 0x000fe2000f8e00ff */
[----:B------:R0:W1:Y:S01]  /*1240*/  LDC.64 R14, c[0x4][R0] ;  /* 0x01000000000e7b82 */ /* 0x0000620000000a00 */
[----:B------:R-:W-:Y:S01]  /*1250*/  IMAD.U32 R5, RZ, RZ, UR5 ;  /* 0x00000005ff057e24 */ /* 0x000fe2000f8e00ff */
[----:B------:R-:W-:Y:S01]  /*1260*/  ULDC.64 UR4, c[0x4][0x70] ;  /* 0x01001c0000047ab9 */ /* 0x000fe20000000a00 */
[----:B------:R-:W-:Y:S02]  /*1270*/  IMAD.U32 R10, RZ, RZ, UR6 ;  /* 0x00000006ff0a7e24 */ /* 0x000fe4000f8e00ff */
[----:B------:R-:W-:Y:S02]  /*1280*/  IMAD.U32 R6, RZ, RZ, UR4 ;  /* 0x00000004ff067e24 */ /* 0x000fe4000f8e00ff */
[----:B------:R-:W-:-:S02]  /*1290*/  IMAD.U32 R7, RZ, RZ, UR5 ;  /* 0x00000005ff077e24 */ /* 0x000fc4000f8e00ff */
[----:B------:R-:W-:Y:S02]  /*12a0*/  IMAD.U32 R11, RZ, RZ, UR7 ;  /* 0x00000007ff0b7e24 */ /* 0x000fe4000f8e00ff */
[----:B------:R-:W-:Y:S02]  /*12b0*/  IMAD.MOV.U32 R8, RZ, RZ, 0x1e1 ;  /* 0x000001e1ff087424 */ /* 0x000fe400078e00ff */
[----:B------:R-:W-:Y:S02]  /*12c0*/  IMAD.MOV.U32 R12, RZ, RZ, 0x1 ;  /* 0x00000001ff0c7424 */ /* 0x000fe400078e00ff */
[----:B0-----:R-:W-:-:S07]  /*12d0*/  IMAD.MOV.U32 R13, RZ, RZ, RZ ;  /* 0x000000ffff0d7224 */ /* 0x001fce00078e00ff */
[----:B------:R-:W-:-:S07]  /*12e0*/  LEPC R20, `(.L_x_13) ;  /* 0x000000001014794e */ /* 0x000fce0000000000 */
[----:B-1---5:R-:W-:Y:S05]  /*12f0*/  CALL.ABS.NOINC R14 ;  /* 0x000000000e007343 */ /* 0x022fea0003c00000 */
.L_x_13:
[----:B------:R-:W2:Y:S02]  /*1300*/  LDL R20, [R1+0x458] ;  /* 0x0004580001147983 */ /* 0x000ea40000100800 */
[----:B--2---:R-:W-:-:S13]  /*1310*/  R2UR UR4, R20 ;  /* 0x00000000140472ca */ /* 0x004fda00000e0000 */
[----:B------:R-:W-:-:S06]  /*1320*/  ULOP3.LUT UR4, UR4, 0x1, URZ, 0xfc, !UPT ;  /* 0x0000000104047892 */ /* 0x000fcc000f8efc3f */
[----:B------:R-:W-:-:S05]  /*1330*/  IMAD.U32 R0, RZ, RZ, UR4 ;  /* 0x00000004ff007e24 */ /* 0x000fca000f8e00ff */
[----:B------:R-:W-:-:S13]  /*1340*/  ISETP.NE.AND P0, PT, R0, 0x3, PT ;  /* 0x000000030000780c */ /* 0x000fda0003f05270 */
[----:B------:R-:W-:Y:S05]  /*1350*/  @!P0 BRA `(.L_x_14) ;  /* 0x0000000000048947 */ /* 0x000fea0003800000 */
[----:B------:R-:W-:Y:S01]  /*1360*/  BPT.TRAP 0x1 ;  /* 0x000000040000795c */ /* 0x000fe20000300000 */
.L_x_14:
[----:B------:R-:W2:Y:S04]  /*1370*/  LDL R3, [R1+0x488] ;  /* 0x0004880001037983 */ /* 0x000ea80000100800 */
[----:B------:R-:W3:Y:S01]  /*1380*/  LDL R0, [R1+0x48c] ;  /* 0x00048c0001007983 */ /* 0x000ee20000100800 */
[----:B------:R-:W-:Y:S02]  /*1390*/  R2UR UR4, R17 ;  /* 0x00000000110472ca */ /* 0x000fe400000e0000 */
[----:B--2---:R-:W-:Y:S02]  /*13a0*/  R2UR UR6, R3 ;  /* 0x00000000030672ca */ /* 0x004fe400000e0000 */
[----:B---3--:R-:W-:-:S11]  /*13b0*/  R2UR UR5, R0 ;  /* 0x00000000000572ca */ /* 0x008fd600000e0000 */
[----:B------:R-:W-:Y:S02]  /*13c0*/  IMAD.U32 R3, RZ, RZ, UR6 ;  /* 0x00000006ff037e24 */ /* 0x000fe4000f8e00ff */
[----:B------:R-:W-:-:S03]  /*13d0*/  IMAD.U32 R0, RZ, RZ, UR5 ;  /* 0x00000005ff007e24 */ /* 0x000fc6000f8e00ff */
[----:B------:R-:W-:Y:S02]  /*13e0*/  LEA R3, R3, UR4, 0x3 ;  /* 0x0000000403037c11 */ /* 0x000fe4000f8e18ff */
[----:B------:R-:W-:-:S04]  /*13f0*/  SHF.L.U32 R0, R0, 0x1f, RZ ;  /* 0x0000001f00007819 */ /* 0x000fc800000006ff */
[----:B------:R0:W1:Y:S01]  /*1400*/  SYNCS.PHASECHK.TRANS64.TRYWAIT P1, [R3+URZ], R0 ;  /* 0x00000000030075a7 */ /* 0x000062000802017f */
[----:B------:R-:W-:Y:S05]  /*1410*/  @!P0 BRA `(.L_x_15) ;  /* 0x0000000000048947 */ /* 0x000fea0003800000 */
[----:B------:R-:W-:Y:S01]  /*1420*/  BPT.TRAP 0x1 ;  /* 0x000000040000795c */ /* 0x000fe20000300000 */
.L_x_15:
[----:B-1----:R-:W-:Y:S05]  /*1430*/  @P1 BRA `(.L_x_16) ;  /* 0x0000000000081947 */ /* 0x002fea0003800000 */
[----:B------:R-:W1:Y:S02]  /*1440*/  SYNCS.PHASECHK.TRANS64.TRYWAIT P1, [R3+URZ], R0 ;  /* 0x00000000030075a7 */ /* 0x000e64000802017f */
[----:B-1----:R-:W-:Y:S05]  /*1450*/  @!P1 BRA `(.L_x_17) ;  /* 0x000003b8005c9947 */ /* 0x002fea0003800000 */
.L_x_16:
[----:B------:R-:W2:Y:S02]  /*1460*/  LDL R4, [R1+0x490] ;  /* 0x0004900001047983 */ /* 0x000ea40000100800 */
[----:B--2---:R-:W-:-:S13]  /*1470*/  R2UR UR5, R4 ;  /* 0x00000000040572ca */ /* 0x004fda00000e0000 */
[----:B------:R-:W-:-:S04]  /*1480*/  UISETP.LT.AND UP0, UPT, UR5, 0x1, UPT ;  /* 0x000000010500788c */ /* 0x000fc8000bf01270 */
[----:B------:R-:W-:-:S06]  /*1490*/  USEL UR4, UR5, 0x1, UP0 ;  /* 0x0000000105047887 */ /* 0x000fcc0008000000 */
[----:B------:R-:W-:-:S05]  /*14a0*/  IMAD.U32 R10, RZ, RZ, UR4 ;  /* 0x00000004ff0a7e24 */ /* 0x000fca000f8e00ff */
[----:B------:R-:W-:Y:S01]  /*14b0*/  IADD3 R10, -R10, UR5, RZ ;  /* 0x000000050a0a7c10 */ /* 0x000fe2000fffe1ff */
[----:B------:R-:W-:Y:S05]  /*14c0*/  WARPSYNC.ALL ;  /* 0x0000000000007948 */ /* 0x000fea0003800000 */
[----:B------:R-:W-:Y:S01]  /*14d0*/  ISETP.GE.AND P1, PT, R10, 0x1, PT ;  /* 0x000000010a00780c */ /* 0x000fe20003f26270 */
[----:B------:R-:W-:Y:S04]  /*14e0*/  STL [R1+0x5a8], R19 ;  /* 0x0005a81301007387 */ /* 0x000fe80000100800 */
[----:B------:R-:W-:Y:S04]  /*14f0*/  STL [R1+0x5a4], R18 ;  /* 0x0005a41201007387 */ /* 0x000fe80000100800 */
[----:B-----5:R-:W-:Y:S04]  /*1500*/  STL [R1+0x5a0], R16 ;  /* 0x0005a01001007387 */ /* 0x020fe80000100800 */
[----:B------:R2:W-:Y:S04]  /*1510*/  STL [R1+0x59c], R10 ;  /* 0x00059c0a01007387 */ /* 0x0005e80000100800 */
[----:B------:R3:W-:Y:S04]  /*1520*/  STL [R1+0x598], R2 ;  /* 0x0005980201007387 */ /* 0x0007e80000100800 */
[----:B------:R-:W4:Y:S01]  /*1530*/  LDL R6, [R1+0x488] ;  /* 0x0004880001067983 */ /* 0x000f220000100800 */
[----:B------:R-:W-:Y:S01]  /*1540*/  R2UR UR4, R17 ;  /* 0x00000000110472ca */ /* 0x000fe200000e0000 */
[----:B------:R-:W-:Y:S01]  /*1550*/  ULOP3.LUT UR6, UR36, 0x10000, URZ, 0xfc, !UPT ;  /* 0x0001000024067892 */ /* 0x000fe2000f8efc3f */
[----:B------:R-:W-:Y:S01]  /*1560*/  WARPGROUP.ARRIVE ;  /* 0x00000000000079c5 */ /* 0x000fe20000000000 */
[----:B------:R-:W-:Y:S01]  /*1570*/  UMOV UR45, 0x80000020 ;  /* 0x80000020002d7882 */ /* 0x000fe20000000000 */
[----:B------:R-:W-:Y:S01]  /*1580*/  UMOV UR47, 0x80000020 ;  /* 0x80000020002f7882 */ /* 0x000fe20000000000 */
[----:B------:R-:W-:Y:S01]  /*1590*/  UMOV UR53, UR45 ;  /* 0x0000002d00357c82 */ /* 0x000fe20008000000 */
[----:B------:R-:W-:Y:S01]  /*15a0*/  UMOV UR55, 0x80000020 ;  /* 0x8000002000377882 */ /* 0x000fe20000000000 */
[----:B------:R-:W-:Y:S01]  /*15b0*/  IMAD.U32 R8, RZ, RZ, UR6 ;  /* 0x00000006ff087e24 */ /* 0x000fe2000f8e00ff */
[----:B------:R-:W-:Y:S01]  /*15c0*/  UMOV UR13, UR45 ;  /* 0x0000002d000d7c82 */ /* 0x000fe20008000000 */
[----:B------:R-:W-:Y:S01]  /*15d0*/  UMOV UR15, 0x80000020 ;  /* 0x80000020000f7882 */ /* 0x000fe20000000000 */
[----:B------:R-:W-:Y:S01]  /*15e0*/  UMOV UR9, UR45 ;  /* 0x0000002d00097c82 */ /* 0x000fe20008000000 */
[----:B------:R-:W-:Y:S01]  /*15f0*/  UMOV UR11, 0x80000020 ;  /* 0x80000020000b7882 */ /* 0x000fe20000000000 */
[----:B------:R3:W-:Y:S01]  /*1600*/  STL [R1+0x5ac], R17 ;  /* 0x0005ac1101007387 */ /* 0x0007e20000100800 */
[----:B------:R-:W-:Y:S01]  /*1610*/  UIADD3 UR4, UR4, 0x20100, URZ ;  /* 0x0002010004047890 */ /* 0x000fe2000fffe03f */
[----:B01----:R-:W-:Y:S01]  /*1620*/  MOV R3, UR47 ;  /* 0x0000002f00037c02 */ /* 0x003fe20008000f00 */
[----:B------:R-:W-:Y:S01]  /*1630*/  UMOV UR57, UR45 ;  /* 0x0000002d00397c82 */ /* 0x000fe20008000000 */
[----:B------:R-:W-:Y:S01]  /*1640*/  UMOV UR59, 0x80000020 ;  /* 0x80000020003b7882 */ /* 0x000fe20000000000 */
[----:B------:R-:W-:Y:S01]  /*1650*/  USHF.R.U32.HI UR4, URZ, 0x4, UR4 ;  /* 0x000000043f047899 */ /* 0x000fe20008011604 */
[----:B------:R-:W-:Y:S01]  /*1660*/  UMOV UR37, UR45 ;  /* 0x0000002d00257c82 */ /* 0x000fe20008000000 */
[----:B------:R-:W-:-:S02]  /*1670*/  UMOV UR39, 0x80000020 ;  /* 0x8000002000277882 */ /* 0x000fc40000000000 */
[----:B------:R-:W-:Y:S01]  /*1680*/  ULOP3.LUT UR4, UR4, 0x3fff, URZ, 0xc0, !UPT ;  /* 0x00003fff04047892 */ /* 0x000fe2000f8ec03f */
[----:B------:R-:W-:Y:S01]  /*1690*/  UMOV UR33, UR45 ;  /* 0x0000002d00217c82 */ /* 0x000fe20008000000 */
[----:B------:R-:W-:Y:S01]  /*16a0*/  UMOV UR35, 0x80000020 ;  /* 0x8000002000237882 */ /* 0x000fe20000000000 */
        /* <DEDUP_REMOVED lines=12> */
[----:B----4-:R-:W-:Y:S01]  /*1770*/  R2UR UR5, R6 ;  /* 0x00000000060572ca */ /* 0x010fe200000e0000 */
[----:B------:R-:W-:Y:S04]  /*1780*/  STL [R1+0x5b0], R6 ;  /* 0x0005b00601007387 */ /* 0x000fe80000100800 */
[----:B------:R-:W-:Y:S08]  /*1790*/  STL [R1+0x5b4], R8 ;  /* 0x0005b40801007387 */ /* 0x000ff00000100800 */
[----:B------:R-:W-:-:S02]  /*17a0*/  ULEA UR7, UR5, UR6, 0xb ;  /* 0x0000000605077291 */ /* 0x000fc4000f8e583f */
[----:B------:R-:W-:-:S04]  /*17b0*/  ULOP3.LUT UR6, UR4, 0x10000, URZ, 0xfc, !UPT ;  /* 0x0001000004067892 */ /* 0x000fc8000f8efc3f */
[----:B------:R-:W-:Y:S01]  /*17c0*/  UIMAD UR46, UR5, 0x3c0, UR6 ;  /* 0x000003c0052e78a4 */ /* 0x000fe2000f8e0206 */
[----:B------:R-:W-:Y:S01]  /*17d0*/  UMOV UR44, UR7 ;  /* 0x00000007002c7c82 */ /* 0x000fe20008000000 */
[----:B------:R-:W-:Y:S02]  /*17e0*/  IMAD.U32 R9, RZ, RZ, UR6 ;  /* 0x00000006ff097e24 */ /* 0x000fe4000f8e00ff */
[----:B------:R-:W-:Y:S01]  /*17f0*/  UIADD3 UR4, UR46, 0x40, URZ ;  /* 0x000000402e047890 */ /* 0x000fe2000fffe03f */
[----:B------:R-:W-:Y:S01]  /*1800*/  UMOV UR52, UR44 ;  /* 0x0000002c00347c82 */ /* 0x000fe20008000000 */
[----:B------:R-:W-:Y:S01]  /*1810*/  UIADD3 UR5, UR46, 0x80, URZ ;  /* 0x000000802e057890 */ /* 0x000fe2000fffe03f */
[----:B------:R0:W-:Y:S02]  /*1820*/  STL [R1+0x5b8], R9 ;  /* 0x0005b80901007387 */ /* 0x0001e40000100800 */
[----:B------:R-:W-:Y:S01]  /*1830*/  HGMMA.64x16x16.F32 R24, gdesc[UR44], RZ, !UPT, gsb0 ;  /* 0x002000002c1879f0 */ /* 0x000fe2000c0008ff */
[----:B------:R-:W-:Y:S01]  /*1840*/  UMOV UR12, UR44 ;  /* 0x0000002c000c7c82 */ /* 0x000fe20008000000 */
[----:B------:R-:W-:Y:S01]  /*1850*/  UMOV UR54, UR4 ;  /* 0x0000000400367c82 */ /* 0x000fe20008000000 */
[----:B------:R-:W-:-:S02]  /*1860*/  UIADD3 UR6, UR46, 0xc0, URZ ;  /* 0x000000c02e067890 */ /* 0x000fc4000fffe03f */
[----:B------:R-:W-:Y:S01]  /*1870*/  MOV R0, UR46 ;  /* 0x0000002e00007c02 */ /* 0x000fe20008000f00 */
[----:B------:R-:W-:Y:S01]  /*1880*/  UMOV UR14, UR5 ;  /* 0x00000005000e7c82 */ /* 0x000fe20008000000 */
[----:B------:R-:W-:Y:S01]  /*1890*/  UMOV UR8, UR44 ;  /* 0x0000002c00087c82 */ /* 0x000fe20008000000 */
[----:B------:R-:W-:Y:S01]  /*18a0*/  UIADD3 UR58, UR46, 0x100, URZ ;  /* 0x000001002e3a7890 */ /* 0x000fe2000fffe03f */
[----:B------:R-:W-:Y:S01]  /*18b0*/  UMOV UR56, UR44 ;  /* 0x0000002c00387c82 */ /* 0x000fe20008000000 */
[----:B------:R-:W-:Y:S01]  /*18c0*/  UMOV UR10, UR6 ;  /* 0x00000006000a7c82 */ /* 0x000fe20008000000 */
[----:B------:R-:W-:Y:S01]  /*18d0*/  UIADD3 UR38, UR46, 0x140, URZ ;  /* 0x000001402e267890 */ /* 0x000fe2000fffe03f */
        /* <DEDUP_REMOVED lines=17> */
[----:B------:R-:W-:Y:S01]  /*19f0*/  UMOV UR5, UR15 ;  /* 0x0000000f00057c82 */ /* 0x000fe20008000000 */
[----:B------:R-:W-:-:S02]  /*1a00*/  WARPGROUP.DEPBAR.LE gsb0, 0x0 ;  /* 0x00008000000079c5 */ /* 0x000fc40000010000 */
[----:B------:R-:W-:Y:S02]  /*1a10*/  IMAD.MOV.U32 R234, RZ, RZ, R26 ;  /* 0x000000ffffea7224 */ /* 0x000fe400078e001a */
[----:B------:R-:W-:Y:S02]  /*1a20*/  IMAD.MOV.U32 R233, RZ, RZ, R27 ;  /* 0x000000ffffe97224 */ /* 0x000fe400078e001b */
[----:B------:R-:W-:Y:S02]  /*1a30*/  IMAD.MOV.U32 R232, RZ, RZ, R28 ;  /* 0x000000ffffe87224 */ /* 0x000fe400078e001c */
[----:B------:R-:W-:Y:S02]  /*1a40*/  IMAD.MOV.U32 R23, RZ, RZ, R29 ;  /* 0x000000ffff177224 */ /* 0x000fe400078e001d */
[----:B------:R-:W-:Y:S02]  /*1a50*/  IMAD.MOV.U32 R22, RZ, RZ, R30 ;  /* 0x000000ffff167224 */ /* 0x000fe400078e001e */
[----:B--2---:R-:W-:-:S02]  /*1a60*/  IMAD.MOV.U32 R10, RZ, RZ, R31 ;  /* 0x000000ffff0a7224 */ /* 0x004fc400078e001f */
[----:B---3--:R-:W-:Y:S02]  /*1a70*/  IMAD.MOV.U32 R2, RZ, RZ, R24 ;  /* 0x000000ffff027224 */ /* 0x008fe400078e0018 */
[----:B------:R-:W-:Y:S02]  /*1a80*/  IMAD.MOV.U32 R19, RZ, RZ, R25 ;  /* 0x000000ffff137224 */ /* 0x000fe400078e0019 */
[----:B------:R-:W-:-:S06]  /*1a90*/  WARPGROUP.ARRIVE ;  /* 0x00000000000079c5 */ /* 0x000fcc0000000000 */
[----:B------:R-:W-:Y:S01]  /*1aa0*/  HGMMA.64x16x16.F32 R24, gdesc[UR52], RZ, !UPT, gsb0 ;  /* 0x00200000341879f0 */ /* 0x000fe2000c0008ff */
[----:B------:R-:W-:Y:S01]  /*1ab0*/  UMOV UR52, UR54 ;  /* 0x0000003600347c82 */ /* 0x000fe20008000000 */
[----:B------:R-:W-:Y:S01]  /*1ac0*/  UMOV UR53, UR55 ;  /* 0x0000003700357c82 */ /* 0x000fe20008000000 */
[----:B------:R-:W-:Y:S01]  /*1ad0*/  UMOV UR54, UR6 ;  /* 0x0000000600367c82 */ /* 0x000fe20008000000 */
[----:B------:R-:W-:Y:S02]  /*1ae0*/  WARPGROUP.DEPBAR.LE gsb0, 0x0 ;  /* 0x00008000000079c5 */ /* 0x000fe40000010000 */
[----:B------:R-:W-:Y:S01]  /*1af0*/  WARPGROUP.ARRIVE ;  /* 0x00000000000079c5 */ /* 0x000fe20000000000 */
[----:B------:R-:W-:Y:S02]  /*1b00*/  IMAD.MOV.U32 R15, RZ, RZ, R27 ;  /* 0x000000ffff0f7224 */ /* 0x000fe400078e001b */
[----:B------:R-:W-:Y:S02]  /*1b10*/  IMAD.MOV.U32 R14, RZ, RZ, R28 ;  /* 0x000000ffff0e7224 */ /* 0x000fe400078e001c */
[----:B------:R-:W-:Y:S01]  /*1b20*/  IMAD.MOV.U32 R7, RZ, RZ, R24 ;  /* 0x000000ffff077224 */ /* 0x000fe200078e0018 */
[----:B------:R-:W-:Y:S01]  /*1b30*/  HGMMA.64x16x16.F32 R32, gdesc[UR12], RZ, !UPT, gsb0 ;  /* 0x002000000c2079f0 */ /* 0x000fe2000c0008ff */
[----:B------:R-:W-:Y:S01]  /*1b40*/  IMAD.MOV.U32 R5, RZ, RZ, R25 ;  /* 0x000000ffff057224 */ /* 0x000fe200078e0019 */
[----:B------:R-:W-:Y:S01]  /*1b50*/  UIADD3 UR14, UR46, 0x380, URZ ;  /* 0x000003802e0e7890 */ /* 0x000fe2000fffe03f */
[----:B------:R-:W-:Y:S01]  /*1b60*/  IMAD.MOV.U32 R4, RZ, RZ, R26 ;  /* 0x000000ffff047224 */ /* 0x000fe200078e001a */
[----:B------:R-:W-:Y:S01]  /*1b70*/  UMOV UR12, UR44 ;  /* 0x0000002c000c7c82 */ /* 0x000fe20008000000 */
[----:B------:R-:W-:Y:S01]  /*1b80*/  UMOV UR13, UR45 ;  /* 0x0000002d000d7c82 */ /* 0x000fe20008000000 */
[----:B------:R-:W-:Y:S01]  /*1b90*/  UMOV UR15, 0x80000020 ;  /* 0x80000020000f7882 */ /* 0x000fe20000000000 */
[----:B------:R-:W-:-:S02]  /*1ba0*/  IMAD.MOV.U32 R13, RZ, RZ, R29 ;  /* 0x000000ffff0d7224 */ /* 0x000fc400078e001d */
[----:B------:R-:W-:Y:S02]  /*1bb0*/  IMAD.MOV.U32 R12, RZ, RZ, R30 ;  /* 0x000000ffff0c7224 */ /* 0x000fe400078e001e */
[----:B------:R-:W-:Y:S01]  /*1bc0*/  IMAD.MOV.U32 R11, RZ, RZ, R31 ;  /* 0x000000ffff0b7224 */ /* 0x000fe200078e001f */
[----:B------:R-:W-:Y:S02]  /*1bd0*/  WARPGROUP.DEPBAR.LE gsb0, 0x0 ;  /* 0x00008000000079c5 */ /* 0x000fe40000010000 */
[----:B------:R-:W-:Y:S02]  /*1be0*/  IMAD.MOV.U32 R28, RZ, RZ, R35 ;  /* 0x000000ffff1c7224 */ /* 0x000fe400078e0023 */
[----:B------:R-:W-:Y:S02]  /*1bf0*/  IMAD.MOV.U32 R27, RZ, RZ, R36 ;  /* 0x000000ffff1b7224 */ /* 0x000fe400078e0024 */
[----:B------:R-:W-:Y:S02]  /*1c00*/  IMAD.MOV.U32 R26, RZ, RZ, R37 ;  /* 0x000000ffff1a7224 */ /* 0x000fe400078e0025 */
[----:B------:R-:W-:-:S02]  /*1c10*/  IMAD.MOV.U32 R25, RZ, RZ, R38 ;  /* 0x000000ffff197224 */ /* 0x000fc400078e0026 */
[----:B------:R-:W-:Y:S02]  /*1c20*/  IMAD.MOV.U32 R24, RZ, RZ, R39 ;  /* 0x000000ffff187224 */ /* 0x000fe400078e0027 */
[----:B------:R-:W-:Y:S02]  /*1c30*/  IMAD.MOV.U32 R21, RZ, RZ, R32 ;  /* 0x000000ffff157224 */ /* 0x000fe400078e0020 */
[----:B------:R-:W-:Y:S02]  /*1c40*/  IMAD.MOV.U32 R20, RZ, RZ, R34 ;  /* 0x000000ffff147224 */ /* 0x000fe400078e0022 */
[----:B------:R-:W-:Y:S02]  /*1c50*/  IMAD.MOV.U32 R235, RZ, RZ, R33 ;  /* 0x000000ffffeb7224 */ /* 0x000fe400078e0021 */
[----:B------:R-:W-:-:S06]  /*1c60*/  WARPGROUP.ARRIVE ;  /* 0x00000000000079c5 */ /* 0x000fcc0000000000 */
[----:B------:R-:W-:Y:S01]  /*1c70*/  HGMMA.64x16x16.F32 R32, gdesc[UR8], RZ, !UPT, gsb0 ;  /* 0x00200000082079f0 */ /* 0x000fe2000c0008ff */
[----:B------:R-:W-:Y:S01]  /*1c80*/  UMOV UR8, UR10 ;  /* 0x0000000a00087c82 */ /* 0x000fe20008000000 */
[----:B------:R-:W-:Y:S01]  /*1c90*/  UMOV UR9, UR11 ;  /* 0x0000000b00097c82 */ /* 0x000fe20008000000 */
[----:B------:R-:W-:Y:S01]  /*1ca0*/  UMOV UR10, UR14 ;  /* 0x0000000e000a7c82 */ /* 0x000fe20008000000 */
[----:B------:R-:W-:Y:S01]  /*1cb0*/  UMOV UR11, UR15 ;  /* 0x0000000f000b7c82 */ /* 0x000fe20008000000 */
[----:B------:R-:W-:Y:S02]  /*1cc0*/  WARPGROUP.DEPBAR.LE gsb0, 0x0 ;  /* 0x00008000000079c5 */ /* 0x000fe40000010000 */
[----:B------:R-:W-:Y:S01]  /*1cd0*/  IMAD.MOV.U32 R18, RZ, RZ, R35 ;  /* 0x000000ffff127224 */ /* 0x000fe200078e0023 */
[----:B------:R1:W-:Y:S01]  /*1ce0*/  STL.64 [R1+0x2b8], R38 ;  /* 0x0002b82601007387 */ /* 0x0003e20000100a00 */
[----:B------:R-:W-:Y:S02]  /*1cf0*/  IMAD.MOV.U32 R17, RZ, RZ, R36 ;  /* 0x000000ffff117224 */ /* 0x000fe400078e0024 */
[----:B------:R-:W-:-:S02]  /*1d00*/  IMAD.MOV.U32 R16, RZ, RZ, R37 ;  /* 0x000000ffff107224 */ /* 0x000fc400078e0025 */
[----:B0-----:R-:W-:Y:S02]  /*1d10*/  IMAD.MOV.U32 R9, RZ, RZ, R32 ;  /* 0x000000ffff097224 */ /* 0x001fe400078e0020 */
[----:B------:R-:W-:Y:S02]  /*1d20*/  IMAD.MOV.U32 R8, RZ, RZ, R33 ;  /* 0x000000ffff087224 */ /* 0x000fe400078e0021 */
[----:B------:R-:W-:Y:S02]  /*1d30*/  IMAD.MOV.U32 R6, RZ, RZ, R34 ;  /* 0x000000ffff067224 */ /* 0x000fe400078e0022 */
[----:B-1----:R-:W-:-:S06]  /*1d40*/  WARPGROUP.ARRIVE ;  /* 0x00000000000079c5 */ /* 0x002fcc0000000000 */
[----:B------:R-:W-:Y:S01]  /*1d50*/  HGMMA.64x16x16.F32 R32, gdesc[UR56], RZ, !UPT, gsb0 ;  /* 0x00200000382079f0 */ /* 0x000fe2000c0008ff */
[----:B------:R-:W-:Y:S01]  /*1d60*/  UMOV UR56, UR8 ;  /* 0x0000000800387c82 */ /* 0x000fe20008000000 */
[----:B------:R-:W-:Y:S01]  /*1d70*/  UMOV UR57, UR9 ;  /* 0x0000000900397c82 */ /* 0x000fe20008000000 */
[----:B------:R-:W-:Y:S01]  /*1d80*/  UMOV UR9, 0x80000020 ;  /* 0x8000002000097882 */ /* 0x000fe20000000000 */
[----:B------:R-:W-:Y:S02]  /*1d90*/  WARPGROUP.DEPBAR.LE gsb0, 0x0 ;  /* 0x00008000000079c5 */ /* 0x000fe40000010000 */
[----:B------:R-:W-:Y:S04]  /*1da0*/  STL.64 [R1+0x220], R32 ;  /* 0x0002202001007387 */ /* 0x000fe80000100a00 */
[----:B------:R-:W-:Y:S04]  /*1db0*/  STL.64 [R1+0x228], R34 ;  /* 0x0002282201007387 */ /* 0x000fe80000100a00 */
[----:B------:R-:W-:Y:S04]  /*1dc0*/  STL.64 [R1+0x230], R36 ;  /* 0x0002302401007387 */ /* 0x000fe80000100a00 */
[----:B------:R0:W-:Y:S02]  /*1dd0*/  STL.64 [R1+0x238], R38 ;  /* 0x0002382601007387 */ /* 0x0001e40000100a00 */
[----:B0-----:R-:W-:-:S06]  /*1de0*/  WARPGROUP.ARRIVE ;  /* 0x00000000000079c5 */ /* 0x001fcc0000000000 */
[----:B------:R-:W-:Y:S01]  /*1df0*/  HGMMA.64x16x16.F32 R32, gdesc[UR36], RZ, !UPT, gsb0 ;  /* 0x00200000242079f0 */ /* 0x000fe2000c0008ff */
[----:B------:R-:W-:Y:S01]  /*1e00*/  UMOV UR37, UR7 ;  /* 0x0000000700257c82 */ /* 0x000fe20008000000 */
[----:B------:R-:W-:Y:S01]  /*1e10*/  UMOV UR7, 0x80000020 ;  /* 0x8000002000077882 */ /* 0x000fe20000000000 */
[----:B------:R-:W-:Y:S01]  /*1e20*/  UIADD3 UR8, UR37, 0x200, URZ ;  /* 0x0000020025087890 */ /* 0x000fe2000fffe03f */
[----:B------:R-:W-:Y:S01]  /*1e30*/  UMOV UR55, UR7 ;  /* 0x0000000700377c82 */ /* 0x000fe20008000000 */
        /* <DEDUP_REMOVED lines=8> */
[----:B------:R-:W-:Y:S01]  /*1ec0*/  UMOV UR33, UR5 ;  /* 0x0000000500217c82 */ /* 0x000fe20008000000 */
[----:B------:R-:W-:Y:S01]  /*1ed0*/  UMOV UR4, UR44 ;  /* 0x0000002c00047c82 */ /* 0x000fe20008000000 */
[----:B------:R-:W-:Y:S01]  /*1ee0*/  UMOV UR5, UR45 ;  /* 0x0000002d00057c82 */ /* 0x000fe20008000000 */
[----:B------:R-:W-:Y:S02]  /*1ef0*/  WARPGROUP.DEPBAR.LE gsb0, 0x0 ;  /* 0x00008000000079c5 */ /* 0x000fe40000010000 */
[----:B------:R-:W-:Y:S04]  /*1f00*/  STL.64 [R1+0x120], R32 ;  /* 0x0001202001007387 */ /* 0x000fe80000100a00 */
[----:B------:R-:W-:Y:S04]  /*1f10*/  STL.64 [R1+0x128], R34 ;  /* 0x0001282201007387 */ /* 0x000fe80000100a00 */
[----:B------:R-:W-:Y:S04]  /*1f20*/  STL.64 [R1+0x130], R36 ;  /* 0x0001302401007387 */ /* 0x000fe80000100a00 */
[----:B------:R0:W-:Y:S02]  /*1f30*/  STL.64 [R1+0x138], R38 ;  /* 0x0001382601007387 */ /* 0x0001e40000100a00 */
[----:B0-----:R-:W-:-:S06]  /*1f40*/  WARPGROUP.ARRIVE ;  /* 0x00000000000079c5 */ /* 0x001fcc0000000000 */
[----:B------:R-:W-:Y:S03]  /*1f50*/  HGMMA.64x16x16.F32 R32, gdesc[UR24], RZ, !UPT, gsb0 ;  /* 0x00200000182079f0 */ /* 0x000fe6000c0008ff */
        /* <DEDUP_REMOVED lines=8> */
[----:B------:R-:W-:Y:S01]  /*1fe0*/  WARPGROUP.ARRIVE ;  /* 0x00000000000079c5 */ /* 0x000fe20000000000 */
[----:B------:R-:W-:Y:S04]  /*1ff0*/  STL.64 [R1+0x20], R32 ;  /* 0x0000202001007387 */ /* 0x000fe80000100a00 */
[----:B------:R-:W-:Y:S01]  /*2000*/  STL.64 [R1+0x28], R34 ;  /* 0x0000282201007387 */ /* 0x000fe20000100a00 */
[----:B------:R-:W-:Y:S03]  /*2010*/  HGMMA.64x16x16.F32 R208, gdesc[UR20], RZ, !UPT, gsb0 ;  /* 0x0020000014d079f0 */ /* 0x000fe6000c0008ff */
[----:B------:R-:W-:Y:S04]  /*2020*/  STL.64 [R1+0x30], R36 ;  /* 0x0000302401007387 */ /* 0x000fe80000100a00 */
[----:B------:R-:W-:Y:S01]  /*2030*/  STL.64 [R1+0x38], R38 ;  /* 0x0000382601007387 */ /* 0x000fe20000100a00 */
[----:B------:R-:W-:-:S02]  /*2040*/  WARPGROUP.DEPBAR.LE gsb0, 0x0 ;  /* 0x00008000000079c5 */ /* 0x000fc40000010000 */
[----:B------:R-:W-:Y:S01]  /*2050*/  WARPGROUP.ARRIVE ;  /* 0x00000000000079c5 */ /* 0x000fe20000000000 */
[----:B------:R0:W-:Y:S04]  /*2060*/  STL.64 [R1+0x728], R214 ;  /* 0x000728d601007387 */ /* 0x0001e80000100a00 */
[----:B------:R1:W-:Y:S01]  /*2070*/  STL.64 [R1+0x720], R212 ;  /* 0x000720d401007387 */ /* 0x0003e20000100a00 */
[----:B------:R-:W-:Y:S03]  /*2080*/  HGMMA.64x16x16.F32 R176, gdesc[UR48], RZ, !UPT, gsb0 ;  /* 0x0020000030b079f0 */ /* 0x000fe6000c0008ff */
[----:B------:R2:W-:Y:S04]  /*2090*/  STL.64 [R1+0x718], R210 ;  /* 0x000718d201007387 */ /* 0x0005e80000100a00 */
[----:B------:R3:W-:Y:S01]  /*20a0*/  STL.64 [R1+0x710], R208 ;  /* 0x000710d001007387 */ /* 0x0007e20000100a00 */
[----:B0-----:R-:W-:-:S02]  /*20b0*/  IMAD.MOV.U32 R214, RZ, RZ, R24 ;  /* 0x000000ffffd67224 */ /* 0x001fc400078e0018 */
[----:B------:R-:W-:Y:S02]  /*20c0*/  IMAD.MOV.U32 R215, RZ, RZ, R21 ;  /* 0x000000ffffd77224 */ /* 0x000fe400078e0015 */
[----:B-1----:R-:W-:Y:S02]  /*20d0*/  IMAD.MOV.U32 R212, RZ, RZ, R26 ;  /* 0x000000ffffd47224 */ /* 0x002fe400078e001a */
[----:B------:R-:W-:Y:S02]  /*20e0*/  IMAD.MOV.U32 R213, RZ, RZ, R25 ;  /* 0x000000ffffd57224 */ /* 0x000fe400078e0019 */
[----:B--2---:R-:W-:Y:S02]  /*20f0*/  IMAD.MOV.U32 R210, RZ, RZ, R28 ;  /* 0x000000ffffd27224 */ /* 0x004fe400078e001c */
[----:B------:R-:W-:Y:S02]  /*2100*/  IMAD.MOV.U32 R211, RZ, RZ, R27 ;  /* 0x000000ffffd37224 */ /* 0x000fe400078e001b */
[----:B---3--:R-:W-:-:S02]  /*2110*/  IMAD.MOV.U32 R209, RZ, RZ, R20 ;  /* 0x000000ffffd17224 */ /* 0x008fc400078e0014 */
[----:B------:R-:W-:Y:S01]  /*2120*/  IMAD.MOV.U32 R208, RZ, RZ, R5 ;  /* 0x000000ffffd07224 */ /* 0x000fe200078e0005 */
[----:B------:R-:W-:Y:S02]  /*2130*/  WARPGROUP.DEPBAR.LE gsb0, 0x0 ;  /* 0x00008000000079c5 */ /* 0x000fe40000010000 */
[----:B------:R-:W-:Y:S01]  /*2140*/  WARPGROUP.ARRIVE ;  /* 0x00000000000079c5 */ /* 0x000fe20000000000 */
[----:B------:R-:W-:Y:S04]  /*2150*/  STL [R1+0x7bc], R176 ;  /* 0x0007bcb001007387 */ /* 0x000fe80000100800 */
[----:B------:R-:W-:Y:S01]  /*2160*/  STL [R1+0x7b8], R177 ;  /* 0x0007b8b101007387 */ /* 0x000fe20000100800 */
[----:B------:R-:W-:Y:S03]  /*2170*/  HGMMA.64x16x16.F32 R144, gdesc[UR40], RZ, !UPT, gsb0 ;  /* 0x00200000289079f0 */ /* 0x000fe6000c0008ff */
[----:B------:R-:W-:Y:S04]  /*2180*/  STL [R1+0x7b4], R178 ;  /* 0x0007b4b201007387 */ /* 0x000fe80000100800 */
[----:B------:R-:W-:Y:S04]  /*2190*/  STL [R1+0x7b0], R179 ;  /* 0x0007b0b301007387 */ /* 0x000fe80000100800 */
[----:B------:R-:W-:Y:S04]  /*21a0*/  STL [R1+0x70c], R180 ;  /* 0x00070cb401007387 */ /* 0x000fe80000100800 */
[----:B------:R-:W-:Y:S04]  /*21b0*/  STL [R1+0x708], R181 ;  /* 0x000708b501007387 */ /* 0x000fe80000100800 */
[----:B------:R-:W-:Y:S04]  /*21c0*/  STL [R1+0x704], R182 ;  /* 0x000704b601007387 */ /* 0x000fe80000100800 */
[----:B------:R-:W-:Y:S01]  /*21d0*/  STL [R1+0x700], R183 ;  /* 0x000700b701007387 */ /* 0x000fe20000100800 */
[----:B------:R-:W-:-:S02]  /*21e0*/  WARPGROUP.DEPBAR.LE gsb0, 0x0 ;  /* 0x00008000000079c5 */ /* 0x000fc40000010000 */
        /* <DEDUP_REMOVED lines=14> */
[----:B------:R-:W-:Y:S01]  /*22d0*/  HGMMA.64x16x16.F32 R80, gdesc[UR4], RZ, !UPT, gsb0 ;  /* 0x00200000045079f0 */ /* 0x000fe2000c0008ff */
[----:B------:R-:W-:Y:S01]  /*22e0*/  UMOV UR4, UR8 ;  /* 0x0000000800047c82 */ /* 0x000fe20008000000 */
[----:B------:R-:W-:Y:S01]  /*22f0*/  UMOV UR5, UR9 ;  /* 0x0000000900057c82 */ /* 0x000fe20008000000 */
        /* <DEDUP_REMOVED lines=11> */
[----:B------:R-:W-:Y:S02]  /*23b0*/  UIADD3 UR12, UR37, 0x600, URZ ;  /* 0x00000600250c7890 */ /* 0x000fe4000fffe03f */
[----:B------:R-:W-:Y:S01]  /*23c0*/  STL [R1+0x6b4], R82 ;  /* 0x0006b45201007387 */ /* 0x000fe20000100800 */
[----:B------:R-:W-:-:S02]  /*23d0*/  UMOV UR13, 0x80000020 ;  /* 0x80000020000d7882 */ /* 0x000fc40000000000 */
[----:B------:R-:W-:Y:S01]  /*23e0*/  UMOV UR29, UR13 ;  /* 0x0000000d001d7c82 */ /* 0x000fe20008000000 */
[----:B------:R-:W-:Y:S01]  /*23f0*/  STL [R1+0x6b0], R83 ;  /* 0x0006b05301007387 */ /* 0x000fe20000100800 */
[----:B------:R-:W-:Y:S01]  /*2400*/  UMOV UR28, UR12 ;  /* 0x0000000c001c7c82 */ /* 0x000fe20008000000 */
[----:B------:R-:W-:Y:S01]  /*2410*/  UMOV UR40, UR12 ;  /* 0x0000000c00287c82 */ /* 0x000fe20008000000 */
        /* <DEDUP_REMOVED lines=32> */
[----:B------:R-:W-:-:S03]  /*2620*/  UMOV UR5, 0x80000020 ;  /* 0x8000002000057882 */ /* 0x000fc60000000000 */
[----:B------:R-:W-:Y:S04]  /*2630*/  STL [R1+0x7c0], R43 ;  /* 0x0007c02b01007387 */ /* 0x000fe80000100800 */
[----:B------:R0:W-:Y:S04]  /*2640*/  STL.64 [R1+0x748], R50 ;  /* 0x0007483201007387 */ /* 0x0001e80000100a00 */
[----:B------:R1:W-:Y:S04]  /*2650*/  STL.64 [R1+0x740], R48 ;  /* 0x0007403001007387 */ /* 0x0003e80000100a00 */
        /* <DEDUP_REMOVED lines=9> */
[----:B------:R-:W-:Y:S02]  /*26f0*/  IMAD.MOV.U32 R44, RZ, RZ, R49 ;  /* 0x000000ffff2c7224 */ /* 0x000fe400078e0031 */
[----:B------:R-:W-:Y:S02]  /*2700*/  IMAD.MOV.U32 R49, RZ, RZ, R210 ;  /* 0x000000ffff317224 */ /* 0x000fe400078e00d2 */
[----:B------:R-:W-:Y:S01]  /*2710*/  IMAD.MOV.U32 R210, RZ, RZ, R233 ;  /* 0x000000ffffd27224 */ /* 0x000fe200078e00e9 */
[----:B------:R-:W-:Y:S02]  /*2720*/  WARPGROUP.DEPBAR.LE gsb0, 0x0 ;  /* 0x00008000000079c5 */ /* 0x000fe40000010000 */
[----:B------:R-:W-:Y:S01]  /*2730*/  WARPGROUP.ARRIVE ;  /* 0x00000000000079c5 */ /* 0x000fe20000000000 */
[----:B------:R-:W-:Y:S04]  /*2740*/  STL.64 [R1+0x768], R78 ;  /* 0x0007684e01007387 */ /* 0x000fe80000100a00 */
[----:B------:R-:W-:Y:S01]  /*2750*/  STL.64 [R1+0x760], R76 ;  /* 0x0007604c01007387 */ /* 0x000fe20000100a00 */
[----:B------:R-:W-:Y:S01]  /*2760*/  HGMMA.64x16x16.F32 R104, gdesc[UR8], RZ, !UPT, gsb0 ;  /* 0x00200000086879f0 */ /* 0x000fe2000c0008ff */
[----:B------:R-:W-:Y:S01]  /*2770*/  UMOV UR10, UR42 ;  /* 0x0000002a000a7c82 */ /* 0x000fe20008000000 */
[----:B------:R-:W-:Y:S01]  /*2780*/  UMOV UR11, UR43 ;  /* 0x0000002b000b7c82 */ /* 0x000fe20008000000 */
[----:B------:R-:W-:Y:S04]  /*2790*/  STL.64 [R1+0x758], R74 ;  /* 0x0007584a01007387 */ /* 0x000fe80000100a00 */
[----:B------:R-:W-:Y:S01]  /*27a0*/  STL.64 [R1+0x750], R72 ;  /* 0x0007504801007387 */ /* 0x000fe20000100a00 */
[----:B------:R-:W-:-:S02]  /*27b0*/  WARPGROUP.DEPBAR.LE gsb0, 0x0 ;  /* 0x00008000000079c5 */ /* 0x000fc40000010000 */
[----:B------:R-:W-:Y:S01]  /*27c0*/  WARPGROUP.ARRIVE ;  /* 0x00000000000079c5 */ /* 0x000fe20000000000 */
[----:B------:R-:W-:Y:S04]  /*27d0*/  STL.64 [R1+0x788], R110 ;  /* 0x0007886e01007387 */ /* 0x000fe80000100a00 */
[----:B------:R0:W-:Y:S01]  /*27e0*/  STL.64 [R1+0x780], R108 ;  /* 0x0007806c01007387 */ /* 0x0001e20000100a00 */
[----:B------:R-:W-:Y:S01]  /*27f0*/  HGMMA.64x16x16.F32 R136, gdesc[UR8], RZ, !UPT, gsb0 ;  /* 0x00200000088879f0 */ /* 0x000fe2000c0008ff */
[----:B------:R-:W-:Y:S01]  /*2800*/  UMOV UR10, UR50 ;  /* 0x00000032000a7c82 */ /* 0x000fe20008000000 */
[----:B------:R-:W-:Y:S01]  /*2810*/  UMOV UR11, UR51 ;  /* 0x00000033000b7c82 */ /* 0x000fe20008000000 */
[----:B------:R1:W-:Y:S04]  /*2820*/  STL.64 [R1+0x778], R106 ;  /* 0x0007786a01007387 */ /* 0x0003e80000100a00 */
[----:B------:R-:W-:Y:S01]  /*2830*/  STL.64 [R1+0x770], R104 ;  /* 0x0007706801007387 */ /* 0x000fe20000100a00 */
[----:B0-----:R-:W-:-:S02]  /*2840*/  IMAD.MOV.U32 R109, RZ, RZ, R210 ;  /* 0x000000ffff6d7224 */ /* 0x001fc400078e00d2 */
[----:B------:R-:W-:Y:S02]  /*2850*/  IMAD.MOV.U32 R210, RZ, RZ, R9 ;  /* 0x000000ffffd27224 */ /* 0x000fe400078e0009 */
[----:B-1----:R-:W-:Y:S01]  /*2860*/  IMAD.MOV.U32 R107, RZ, RZ, R19 ;  /* 0x000000ffff6b7224 */ /* 0x002fe200078e0013 */
[----:B------:R-:W-:Y:S02]  /*2870*/  WARPGROUP.DEPBAR.LE gsb0, 0x0 ;  /* 0x00008000000079c5 */ /* 0x000fe40000010000 */
[----:B------:R-:W-:Y:S01]  /*2880*/  WARPGROUP.ARRIVE ;  /* 0x00000000000079c5 */ /* 0x000fe20000000000 */
[----:B------:R-:W-:Y:S04]  /*2890*/  STL.64 [R1+0x7a8], R142 ;  /* 0x0007a88e01007387 */ /* 0x000fe80000100a00 */
[----:B------:R-:W-:Y:S01]  /*28a0*/  STL.64 [R1+0x7a0], R140 ;  /* 0x0007a08c01007387 */ /* 0x000fe20000100a00 */
[----:B------:R-:W-:Y:S01]  /*28b0*/  HGMMA.64x16x16.F32 R168, gdesc[UR8], RZ, !UPT, gsb0 ;  /* 0x0020000008a879f0 */ /* 0x000fe2000c0008ff */
[----:B------:R-:W-:Y:S01]  /*28c0*/  UMOV UR10, UR22 ;  /* 0x00000016000a7c82 */ /* 0x000fe20008000000 */
[----:B------:R-:W-:Y:S01]  /*28d0*/  UMOV UR11, UR23 ;  /* 0x00000017000b7c82 */ /* 0x000fe20008000000 */
[----:B------:R0:W-:Y:S04]  /*28e0*/  STL.64 [R1+0x798], R138 ;  /* 0x0007988a01007387 */ /* 0x0001e80000100a00 */
[----:B------:R1:W-:Y:S01]  /*28f0*/  STL.64 [R1+0x790], R136 ;  /* 0x0007908801007387 */ /* 0x0003e20000100a00 */
[----:B0-----:R-:W-:-:S02]  /*2900*/  IMAD.MOV.U32 R139, RZ, RZ, R109 ;  /* 0x000000ffff8b7224 */ /* 0x001fc400078e006d */
[----:B-1----:R-:W-:Y:S01]  /*2910*/  IMAD.MOV.U32 R137, RZ, RZ, R107 ;  /* 0x000000ffff897224 */ /* 0x002fe200078e006b */
[----:B------:R-:W-:Y:S02]  /*2920*/  WARPGROUP.DEPBAR.LE gsb0, 0x0 ;  /* 0x00008000000079c5 */ /* 0x000fe40000010000 */
        /* <DEDUP_REMOVED lines=13> */
[----:B------:R-:W-:-:S06]  /*2a00*/  WARPGROUP.ARRIVE ;  /* 0x00000000000079c5 */ /* 0x000fcc0000000000 */
[----:B------:R-:W-:Y:S01]  /*2a10*/  HGMMA.64x16x16.F32 R32, gdesc[UR8], RZ, !UPT, gsb0 ;  /* 0x00200000082079f0 */ /* 0x000fe2000c0008ff */
[----:B------:R-:W-:Y:S01]  /*2a20*/  UMOV UR10, UR26 ;  /* 0x0000001a000a7c82 */ /* 0x000fe20008000000 */
[----:B------:R-:W-:Y:S01]  /*2a30*/  UMOV UR11, UR27 ;  /* 0x0000001b000b7c82 */ /* 0x000fe20008000000 */
[----:B------:R-:W-:Y:S02]  /*2a40*/  WARPGROUP.DEPBAR.LE gsb0, 0x0 ;  /* 0x00008000000079c5 */ /* 0x000fe40000010000 */
[----:B------:R-:W-:Y:S04]  /*2a50*/  STL.64 [R1], R32 ;  /* 0x0000002001007387 */ /* 0x000fe80000100a00 */
[----:B------:R-:W-:Y:S04]  /*2a60*/  STL.64 [R1+0x8], R34 ;  /* 0x0000082201007387 */ /* 0x000fe80000100a00 */
[----:B------:R-:W-:Y:S04]  /*2a70*/  STL.64 [R1+0x10], R36 ;  /* 0x0000102401007387 */ /* 0x000fe80000100a00 */
[----:B------:R0:W-:Y:S02]  /*2a80*/  STL.64 [R1+0x18], R38 ;  /* 0x0000182601007387 */ /* 0x0001e40000100a00 */
[----:B0-----:R-:W-:-:S06]  /*2a90*/  WARPGROUP.ARRIVE ;  /* 0x00000000000079c5 */ /* 0x001fcc0000000000 */
[----:B------:R-:W-:Y:S01]  /*2aa0*/  HGMMA.64x16x16.F32 R32, gdesc[UR8], RZ, !UPT, gsb0 ;  /* 0x00200000082079f0 */ /* 0x000fe2000c0008ff */
[----:B------:R-:W-:Y:S01]  /*2ab0*/  UMOV UR10, UR34 ;  /* 0x00000022000a7c82 */ /* 0x000fe20008000000 */
[----:B------:R-:W-:Y:S01]  /*2ac0*/  UMOV UR11, UR35 ;  /* 0x00000023000b7c82 */ /* 0x000fe20008000000 */
        /* <DEDUP_REMOVED lines=88> */
[----:B------:R-:W-:Y:S01]  /*3050*/  UMOV UR9, 0x80000020 ;  /* 0x8000002000097882 */ /* 0x000fe20000000000 */
[----:B------:R-:W-:Y:S01]  /*3060*/  UMOV UR46, UR52 ;  /* 0x00000034002e7c82 */ /* 0x000fe20008000000 */
[----:B------:R-:W-:Y:S01]  /*3070*/  UMOV UR47, UR53 ;  /* 0x00000035002f7c82 */ /* 0x000fe20008000000 */
[----:B------:R-:W-:Y:S01]  /*3080*/  UMOV UR52, UR8 ;  /* 0x0000000800347c82 */ /* 0x000fe20008000000 */
[----:B------:R-:W-:Y:S01]  /*3090*/  UMOV UR53, UR9 ;  /* 0x0000000900357c82 */ /* 0x000fe20008000000 */
[----:B------:R-:W-:Y:S01]  /*30a0*/  UIADD3 UR4, UR37, 0x2, URZ ;  /* 0x0000000225047890 */ /* 0x000fe2000fffe03f */
[----:B------:R-:W-:-:S02]  /*30b0*/  WARPGROUP.DEPBAR.LE gsb0, 0x0 ;  /* 0x00008000000079c5 */ /* 0x000fc40000010000 */
        /* <DEDUP_REMOVED lines=79> */
[----:B------:R0:W-:Y:S01]  /*35b0*/  STL.64 [R1+0x78], R38 ;  /* 0x0000782601007387 */ /* 0x0001e20000100a00 */
        /* <DEDUP_REMOVED lines=59> */
[----:B------:R-:W-:Y:S01]  /*3970*/  STL [R1+0x644], R101 ;  /* 0x0006446501007387 */ /* 0x000fe20000100800 */
[----:B------:R-:W-:Y:S01]  /*3980*/  UMOV UR32, UR12 ;  /* 0x0000000c00207c82 */ /* 0x000fe20008000000 */
[----:B------:R-:W-:Y:S01]  /*3990*/  UMOV UR33, UR13 ;  /* 0x0000000d00217c82 */ /* 0x000fe20008000000 */
[----:B------:R-:W-:Y:S01]  /*39a0*/  UMOV UR52, UR12 ;  /* 0x0000000c00347c82 */ /* 0x000fe20008000000 */
[----:B------:R-:W-:Y:S01]  /*39b0*/  STL [R1+0x640], R102 ;  /* 0x0006406601007387 */ /* 0x000fe20000100800 */
[----:B------:R-:W-:-:S03]  /*39c0*/  UMOV UR53, UR13 ;  /* 0x0000000d00357c82 */ /* 0x000fc60008000000 */
[----:B------:R-:W-:Y:S01]  /*39d0*/  STL [R1+0x63c], R103 ;  /* 0x00063c6701007387 */ /* 0x000fe20000100800 */
[----:B------:R-:W-:Y:S02]  /*39e0*/  WARPGROUP.DEPBAR.LE gsb0, 0x0 ;  /* 0x00008000000079c5 */ /* 0x000fe40000010000 */
[----:B0-----:R-:W-:Y:S01]  /*39f0*/  WARPGROUP.ARRIVE ;  /* 0x00000000000079c5 */ /* 0x001fe20000000000 */
[----:B------:R-:W-:Y:S04]  /*3a00*/  STL.64 [R1+0x668], R70 ;  /* 0x0006684601007387 */ /* 0x000fe80000100a00 */
[----:B------:R-:W-:Y:S01]  /*3a10*/  STL.64 [R1+0x660], R68 ;  /* 0x0006604401007387 */ /* 0x000fe20000100a00 */
[----:B------:R-:W-:Y:S01]  /*3a20*/  HGMMA.64x16x16.F32 R32, gdesc[UR8], RZ, !UPT, gsb0 ;  /* 0x00200000082079f0 */ /* 0x000fe2000c0008ff */
[----:B------:R-:W-:Y:S01]  /*3a30*/  UMOV UR10, UR56 ;  /* 0x00000038000a7c82 */ /* 0x000fe20008000000 */
[----:B------:R-:W-:Y:S01]  /*3a40*/  UMOV UR11, UR57 ;  /* 0x00000039000b7c82 */ /* 0x000fe20008000000 */
[----:B------:R-:W-:Y:S01]  /*3a50*/  STL.64 [R1+0x658], R66 ;  /* 0x0006584201007387 */ /* 0x000fe20000100a00 */
[----:B------:R-:W-:Y:S01]  /*3a60*/  UMOV UR56, UR12 ;  /* 0x0000000c00387c82 */ /* 0x000fe20008000000 */
[----:B------:R-:W-:Y:S01]  /*3a70*/  UMOV UR57, UR13 ;  /* 0x0000000d00397c82 */ /* 0x000fe20008000000 */
[----:B------:R-:W-:Y:S01]  /*3a80*/  UMOV UR8, UR4 ;  /* 0x0000000400087c82 */ /* 0x000fe20008000000 */
[----:B------:R0:W-:Y:S01]  /*3a90*/  STL.64 [R1+0x650], R64 ;  /* 0x0006504001007387 */ /* 0x0001e20000100a00 */
[----:B------:R-:W-:Y:S01]  /*3aa0*/  UMOV UR9, UR5 ;  /* 0x0000000500097c82 */ /* 0x000fe20008000000 */
[----:B------:R-:W-:-:S02]  /*3ab0*/  WARPGROUP.DEPBAR.LE gsb0, 0x0 ;  /* 0x00008000000079c5 */ /* 0x000fc40000010000 */
[----:B------:R-:W-:Y:S01]  /*3ac0*/  WARPGROUP.ARRIVE ;  /* 0x00000000000079c5 */ /* 0x000fe20000000000 */
[----:B------:R-:W-:Y:S04]  /*3ad0*/  STL.64 [R1+0x688], R38 ;  /* 0x0006882601007387 */ /* 0x000fe80000100a00 */
[----:B------:R-:W-:Y:S01]  /*3ae0*/  STL.64 [R1+0x680], R36 ;  /* 0x0006802401007387 */ /* 0x000fe20000100a00 */
[----:B------:R-:W-:Y:S01]  /*3af0*/  HGMMA.64x16x16.F32 R24, gdesc[UR12], RZ, !UPT, gsb0 ;  /* 0x002000000c1879f0 */ /* 0x000fe2000c0008ff */
[----:B------:R-:W-:Y:S01]  /*3b00*/  UMOV UR14, UR6 ;  /* 0x00000006000e7c82 */ /* 0x000fe20008000000 */
[----:B------:R-:W-:Y:S01]  /*3b10*/  UMOV UR15, UR7 ;  /* 0x00000007000f7c82 */ /* 0x000fe20008000000 */
[----:B------:R-:W-:Y:S01]  /*3b20*/  STL.64 [R1+0x678], R34 ;  /* 0x0006782201007387 */ /* 0x000fe20000100a00 */
[----:B------:R-:W-:Y:S01]  /*3b30*/  UMOV UR6, UR12 ;  /* 0x0000000c00067c82 */ /* 0x000fe20008000000 */
[----:B------:R-:W-:-:S02]  /*3b40*/  UMOV UR7, UR13 ;  /* 0x0000000d00077c82 */ /* 0x000fc40008000000 */
[----:B------:R1:W-:Y:S01]  /*3b50*/  STL.64 [R1+0x670], R32 ;  /* 0x0006702001007387 */ /* 0x0003e20000100a00 */
[----:B------:R-:W-:Y:S02]  /*3b60*/  WARPGROUP.DEPBAR.LE gsb0, 0x0 ;  /* 0x00008000000079c5 */ /* 0x000fe40000010000 */
[----:B------:R-:W-:-:S06]  /*3b70*/  WARPGROUP.ARRIVE ;  /* 0x00000000000079c5 */ /* 0x000fcc0000000000 */
[----:B------:R-:W-:Y:S01]  /*3b80*/  HGMMA.64x16x16.F32 R56, gdesc[UR12], RZ, !UPT, gsb0 ;  /* 0x002000000c3879f0 */ /* 0x000fe2000c0008ff */
[----:B------:R-:W-:Y:S01]  /*3b90*/  UMOV UR15, UR37 ;  /* 0x00000025000f7c82 */ /* 0x000fe20008000000 */
[----:B------:R-:W-:Y:S01]  /*3ba0*/  UMOV UR37, UR13 ;  /* 0x0000000d00257c82 */ /* 0x000fe20008000000 */
[----:B------:R-:W-:Y:S02]  /*3bb0*/  WARPGROUP.DEPBAR.LE gsb0, 0x0 ;  /* 0x00008000000079c5 */ /* 0x000fe40000010000 */
[----:B------:R-:W-:-:S06]  /*3bc0*/  WARPGROUP.ARRIVE ;  /* 0x00000000000079c5 */ /* 0x000fcc0000000000 */
[----:B------:R-:W-:Y:S01]  /*3bd0*/  HGMMA.64x16x16.F32 R88, gdesc[UR28], RZ, !UPT, gsb0 ;  /* 0x002000001c5879f0 */ /* 0x000fe2000c0008ff */
[----:B------:R-:W-:Y:S01]  /*3be0*/  UMOV UR30, UR54 ;  /* 0x00000036001e7c82 */ /* 0x000fe20008000000 */
        /* <DEDUP_REMOVED lines=9> */
[----:B------:R-:W-:-:S02]  /*3c80*/  WARPGROUP.DEPBAR.LE gsb0, 0x0 ;  /* 0x00008000000079c5 */ /* 0x000fc40000010000 */
[----:B------:R-:W-:-:S06]  /*3c90*/  WARPGROUP.ARRIVE ;  /* 0x00000000000079c5 */ /* 0x000fcc0000000000 */
[----:B------:R-:W-:Y:S01]  /*3ca0*/  HGMMA.64x16x16.F32 R120, gdesc[UR40], RZ, !UPT, gsb0 ;  /* 0x00200000287879f0 */ /* 0x000fe2000c0008ff */
[----:B------:R-:W-:Y:S01]  /*3cb0*/  UMOV UR31, 0x80000020 ;  /* 0x80000020001f7882 */ /* 0x000fe20000000000 */
[----:B0-----:R-:W-:Y:S01]  /*3cc0*/  IMAD.MOV.U32 R64, RZ, RZ, R168 ;  /* 0x000000ffff407224 */ /* 0x001fe200078e00a8 */
[----:B------:R-:W-:Y:S01]  /*3cd0*/  UMOV UR40, UR4 ;  /* 0x0000000400287c82 */ /* 0x000fe20008000000 */
[----:B------:R-:W-:Y:S01]  /*3ce0*/  IMAD.MOV.U32 R65, RZ, RZ, R169 ;  /* 0x000000ffff417224 */ /* 0x000fe200078e00a9 */
[----:B------:R-:W-:Y:S01]  /*3cf0*/  UMOV UR41, UR5 ;  /* 0x0000000500297c82 */ /* 0x000fe20008000000 */
[----:B------:R-:W-:Y:S02]  /*3d00*/  WARPGROUP.DEPBAR.LE gsb0, 0x0 ;  /* 0x00008000000079c5 */ /* 0x000fe40000010000 */
[----:B------:R-:W-:-:S06]  /*3d10*/  WARPGROUP.ARRIVE ;  /* 0x00000000000079c5 */ /* 0x000fcc0000000000 */
[----:B------:R-:W-:Y:S01]  /*3d20*/  HGMMA.64x16x16.F32 R152, gdesc[UR48], RZ, !UPT, gsb0 ;  /* 0x00200000309879f0 */ /* 0x000fe2000c0008ff */
[----:B------:R-:W-:Y:S01]  /*3d30*/  UMOV UR48, UR12 ;  /* 0x0000000c00307c82 */ /* 0x000fe20008000000 */
[----:B------:R-:W-:Y:S01]  /*3d40*/  UMOV UR49, UR13 ;  /* 0x0000000d00317c82 */ /* 0x000fe20008000000 */
[----:B------:R-:W-:Y:S01]  /*3d50*/  MOV R4, UR48 ;  /* 0x0000003000047c02 */ /* 0x000fe20008000f00 */
[----:B------:R-:W-:Y:S01]  /*3d60*/  UMOV UR48, UR6 ;  /* 0x0000000600307c82 */ /* 0x000fe20008000000 */
[----:B------:R-:W-:Y:S01]  /*3d70*/  MOV R5, UR49 ;  /* 0x0000003100057c02 */ /* 0x000fe20008000f00 */
[----:B------:R-:W-:Y:S01]  /*3d80*/  UMOV UR49, UR7 ;  /* 0x0000000700317c82 */ /* 0x000fe20008000000 */
[----:B------:R-:W-:Y:S01]  /*3d90*/  UMOV UR50, UR10 ;  /* 0x0000000a00327c82 */ /* 0x000fe20008000000 */
[----:B------:R-:W-:Y:S01]  /*3da0*/  UMOV UR51, UR11 ;  /* 0x0000000b00337c82 */ /* 0x000fe20008000000 */
[----:B------:R-:W-:Y:S01]  /*3db0*/  UMOV UR7, 0x80000020 ;  /* 0x8000002000077882 */ /* 0x000fe20000000000 */
[----:B------:R-:W-:Y:S01]  /*3dc0*/  UMOV UR12, UR4 ;  /* 0x00000004000c7c82 */ /* 0x000fe20008000000 */
[----:B------:R-:W-:Y:S01]  /*3dd0*/  UMOV UR13, UR5 ;  /* 0x00000005000d7c82 */ /* 0x000fe20008000000 */
[----:B------:R-:W-:-:S02]  /*3de0*/  WARPGROUP.DEPBAR.LE gsb0, 0x0 ;  /* 0x00008000000079c5 */ /* 0x000fc40000010000 */
        /* <DEDUP_REMOVED lines=12> */
[----:B------:R-:W-:Y:S01]  /*3eb0*/  UMOV UR19, 0x80000020 ;  /* 0x8000002000137882 */ /* 0x000fe20000000000 */
[----:B------:R-:W-:Y:S01]  /*3ec0*/  UMOV UR23, 0x80000020 ;  /* 0x8000002000177882 */ /* 0x000fe20000000000 */
[----:B------:R-:W-:Y:S01]  /*3ed0*/  UMOV UR24, UR4 ;  /* 0x0000000400187c82 */ /* 0x000fe20008000000 */
[----:B------:R-:W-:Y:S01]  /*3ee0*/  UMOV UR25, UR5 ;  /* 0x0000000500197c82 */ /* 0x000fe20008000000 */
[----:B------:R-:W-:Y:S02]  /*3ef0*/  WARPGROUP.DEPBAR.LE gsb0, 0x0 ;  /* 0x00008000000079c5 */ /* 0x000fe40000010000 */
[----:B-1----:R-:W-:Y:S01]  /*3f00*/  WARPGROUP.ARRIVE ;  /* 0x00000000000079c5 */ /* 0x002fe20000000000 */
[----:B------:R-:W-:Y:S02]  /*3f10*/  IMAD.MOV.U32 R13, RZ, RZ, R76 ;  /* 0x000000ffff0d7224 */ /* 0x000fe400078e004c */
[----:B------:R-:W-:-:S02]  /*3f20*/  IMAD.MOV.U32 R7, RZ, RZ, R79 ;  /* 0x000000ffff077224 */ /* 0x000fc400078e004f */
[----:B------:R-:W-:Y:S01]  /*3f30*/  IMAD.MOV.U32 R15, RZ, RZ, R74 ;  /* 0x000000ffff0f7224 */ /* 0x000fe200078e004a */
[----:B------:R-:W-:Y:S01]  /*3f40*/  HGMMA.64x16x16.F32 R32, gdesc[UR32], RZ, !UPT, gsb0 ;  /* 0x00200000202079f0 */ /* 0x000fe2000c0008ff */
[----:B------:R-:W-:Y:S01]  /*3f50*/  IMAD.MOV.U32 R14, RZ, RZ, R75 ;  /* 0x000000ffff0e7224 */ /* 0x000fe200078e004b */
[----:B------:R-:W-:Y:S01]  /*3f60*/  UMOV UR27, 0x80000020 ;  /* 0x80000020001b7882 */ /* 0x000fe20000000000 */
[----:B------:R-:W-:Y:S01]  /*3f70*/  IMAD.MOV.U32 R12, RZ, RZ, R77 ;  /* 0x000000ffff0c7224 */ /* 0x000fe200078e004d */
[----:B------:R-:W-:Y:S01]  /*3f80*/  UMOV UR32, UR4 ;  /* 0x0000000400207c82 */ /* 0x000fe20008000000 */
[----:B------:R-:W-:Y:S01]  /*3f90*/  IMAD.MOV.U32 R76, RZ, RZ, R45 ;  /* 0x000000ffff4c7224 */ /* 0x000fe200078e002d */
[----:B------:R-:W-:Y:S01]  /*3fa0*/  UMOV UR33, UR5 ;  /* 0x0000000500217c82 */ /* 0x000fe20008000000 */
[----:B------:R-:W-:Y:S02]  /*3fb0*/  IMAD.MOV.U32 R79, RZ, RZ, R48 ;  /* 0x000000ffff4f7224 */ /* 0x000fe400078e0030 */
[----:B------:R-:W-:-:S02]  /*3fc0*/  IMAD.MOV.U32 R11, RZ, RZ, R78 ;  /* 0x000000ffff0b7224 */ /* 0x000fc400078e004e */
[----:B------:R-:W-:Y:S02]  /*3fd0*/  IMAD.MOV.U32 R77, RZ, RZ, R46 ;  /* 0x000000ffff4d7224 */ /* 0x000fe400078e002e */
[----:B------:R-:W-:Y:S02]  /*3fe0*/  IMAD.MOV.U32 R45, RZ, RZ, R50 ;  /* 0x000000ffff2d7224 */ /* 0x000fe400078e0032 */
        /* <DEDUP_REMOVED lines=18> */
[----:B------:R-:W-:Y:S01]  /*4110*/  IMAD.MOV.U32 R108, RZ, RZ, R73 ;  /* 0x000000ffff6c7224 */ /* 0x000fe200078e0049 */
[----:B------:R-:W-:Y:S02]  /*4120*/  WARPGROUP.DEPBAR.LE gsb0, 0x0 ;  /* 0x00008000000079c5 */ /* 0x000fe40000010000 */
        /* <DEDUP_REMOVED lines=8> */
[----:B------:R-:W-:Y:S01]  /*41b0*/  WARPGROUP.ARRIVE ;  /* 0x00000000000079c5 */ /* 0x000fe20000000000 */
[----:B------:R-:W-:-:S02]  /*41c0*/  IMAD.MOV.U32 R110, RZ, RZ, R211 ;  /* 0x000000ffff6e7224 */ /* 0x000fc400078e00d3 */
[----:B------:R-:W-:Y:S02]  /*41d0*/  IMAD.MOV.U32 R111, RZ, RZ, R212 ;  /* 0x000000ffff6f7224 */ /* 0x000fe400078e00d4 */
[----:B------:R-:W-:Y:S01]  /*41e0*/  IMAD.MOV.U32 R72, RZ, RZ, R213 ;  /* 0x000000ffff487224 */ /* 0x000fe200078e00d5 */
[----:B------:R-:W-:Y:S01]  /*41f0*/  HGMMA.64x16x16.F32 R32, gdesc[UR36], RZ, !UPT, gsb0 ;  /* 0x00200000242079f0 */ /* 0x000fe2000c0008ff */
[----:B------:R-:W-:Y:S02]  /*4200*/  IMAD.MOV.U32 R73, RZ, RZ, R214 ;  /* 0x000000ffff497224 */ /* 0x000fe400078e00d6 */
[----:B------:R-:W-:Y:S02]  /*4210*/  IMAD.MOV.U32 R66, RZ, RZ, R170 ;  /* 0x000000ffff427224 */ /* 0x000fe400078e00aa */
[----:B------:R-:W-:Y:S02]  /*4220*/  IMAD.MOV.U32 R67, RZ, RZ, R171 ;  /* 0x000000ffff437224 */ /* 0x000fe400078e00ab */
[----:B------:R-:W-:-:S02]  /*4230*/  IMAD.MOV.U32 R68, RZ, RZ, R172 ;  /* 0x000000ffff447224 */ /* 0x000fc400078e00ac */
[----:B------:R-:W-:Y:S02]  /*4240*/  IMAD.MOV.U32 R69, RZ, RZ, R173 ;  /* 0x000000ffff457224 */ /* 0x000fe400078e00ad */
[----:B------:R-:W-:Y:S02]  /*4250*/  IMAD.MOV.U32 R70, RZ, RZ, R174 ;  /* 0x000000ffff467224 */ /* 0x000fe400078e00ae */
[----:B------:R-:W-:Y:S01]  /*4260*/  IMAD.MOV.U32 R71, RZ, RZ, R175 ;  /* 0x000000ffff477224 */ /* 0x000fe200078e00af */
[----:B------:R-:W-:Y:S01]  /*4270*/  UMOV UR35, 0x80000020 ;  /* 0x8000002000237882 */ /* 0x000fe20000000000 */
[----:B------:R-:W-:Y:S01]  /*4280*/  IMAD.MOV.U32 R106, RZ, RZ, R215 ;  /* 0x000000ffff6a7224 */ /* 0x000fe200078e00d7 */
[----:B------:R-:W-:Y:S01]  /*4290*/  UMOV UR36, UR4 ;  /* 0x0000000400247c82 */ /* 0x000fe20008000000 */
[----:B------:R-:W-:Y:S01]  /*42a0*/  IMAD.MOV.U32 R213, RZ, RZ, R18 ;  /* 0x000000ffffd57224 */ /* 0x000fe200078e0012 */
[----:B------:R-:W-:Y:S01]  /*42b0*/  UMOV UR37, UR5 ;  /* 0x0000000500257c82 */ /* 0x000fe20008000000 */
        /* <DEDUP_REMOVED lines=11> */
[----:B------:R-:W-:Y:S01]  /*4370*/  IMAD.MOV.U32 R138, RZ, RZ, R108 ;  /* 0x000000ffff8a7224 */ /* 0x000fe200078e006c */
[----:B------:R-:W2:Y:S01]  /*4380*/  LDL.LU R208, [R1+0x2b8] ;  /* 0x0002b80001d07983 */ /* 0x000ea20000300800 */
[----:B------:R-:W-:-:S02]  /*4390*/  IMAD.MOV.U32 R107, RZ, RZ, R75 ;  /* 0x000000ffff6b7224 */ /* 0x000fc400078e004b */
[----:B------:R-:W-:Y:S02]  /*43a0*/  IMAD.MOV.U32 R74, RZ, RZ, R46 ;  /* 0x000000ffff4a7224 */ /* 0x000fe400078e002e */
[----:B------:R-:W-:Y:S02]  /*43b0*/  IMAD.MOV.U32 R45, RZ, RZ, R209 ;  /* 0x000000ffff2d7224 */ /* 0x000fe400078e00d1 */
[----:B------:R-:W-:Y:S01]  /*43c0*/  IMAD.MOV.U32 R108, RZ, RZ, R76 ;  /* 0x000000ffff6c7224 */ /* 0x000fe200078e004c */
[----:B------:R-:W3:Y:S01]  /*43d0*/  LDL.LU R209, [R1+0x2bc] ;  /* 0x0002bc0001d17983 */ /* 0x000ee20000300800 */
[----:B------:R-:W-:Y:S01]  /*43e0*/  IMAD.MOV.U32 R75, RZ, RZ, R47 ;  /* 0x000000ffff4b7224 */ /* 0x000fe200078e002f */
[----:B------:R-:W-:Y:S02]  /*43f0*/  WARPGROUP.DEPBAR.LE gsb0, 0x0 ;  /* 0x00008000000079c5 */ /* 0x000fe40000010000 */
        /* <DEDUP_REMOVED lines=8> */
[----:B------:R-:W-:Y:S01]  /*4480*/  WARPGROUP.ARRIVE ;  /* 0x00000000000079c5 */ /* 0x000fe20000000000 */
[----:B------:R-:W-:Y:S02]  /*4490*/  IMAD.MOV.U32 R46, RZ, RZ, R210 ;  /* 0x000000ffff2e7224 */ /* 0x000fe400078e00d2 */
[----:B------:R-:W-:Y:S01]  /*44a0*/  IMAD.MOV.U32 R140, RZ, RZ, R110 ;  /* 0x000000ffff8c7224 */ /* 0x000fe200078e006e */
[----:B------:R-:W4:Y:S01]  /*44b0*/  LDL.LU R210, [R1+0xa0] ;  /* 0x0000a00001d27983 */ /* 0x000f220000300800 */
[----:B------:R-:W-:Y:S01]  /*44c0*/  IMAD.MOV.U32 R109, RZ, RZ, R77 ;  /* 0x000000ffff6d7224 */ /* 0x000fe200078e004d */
[----:B------:R-:W-:Y:S01]  /*44d0*/  HGMMA.64x16x16.F32 R32, gdesc[UR44], RZ, !UPT, gsb0 ;  /* 0x002000002c2079f0 */ /* 0x000fe2000c0008ff */
[----:B------:R-:W-:Y:S01]  /*44e0*/  IMAD.MOV.U32 R76, RZ, RZ, R48 ;  /* 0x000000ffff4c7224 */ /* 0x000fe200078e0030 */
[----:B------:R-:W-:Y:S01]  /*44f0*/  R2UR UR47, R3 ;  /* 0x00000000032f72ca */ /* 0x000fe200000e0000 */
[----:B------:R-:W-:Y:S01]  /*4500*/  IMAD.MOV.U32 R47, RZ, RZ, R211 ;  /* 0x000000ffff2f7224 */ /* 0x000fe200078e00d3 */
[----:B------:R-:W-:Y:S01]  /*4510*/  R2UR UR46, R0 ;  /* 0x00000000002e72ca */ /* 0x000fe200000e0000 */
[----:B------:R-:W-:Y:S01]  /*4520*/  IMAD.MOV.U32 R141, RZ, RZ, R111 ;  /* 0x000000ffff8d7224 */ /* 0x000fe200078e006f */
[----:B------:R-:W4:Y:S01]  /*4530*/  LDL.LU R211, [R1+0xa4] ;  /* 0x0000a40001d37983 */ /* 0x000f220000300800 */
[----:B------:R-:W-:Y:S01]  /*4540*/  IMAD.MOV.U32 R110, RZ, RZ, R78 ;  /* 0x000000ffff6e7224 */ /* 0x000fe200078e004e */
[----:B------:R-:W-:Y:S01]  /*4550*/  UMOV UR39, 0x80000020 ;  /* 0x8000002000277882 */ /* 0x000fe20000000000 */
[----:B------:R-:W-:Y:S01]  /*4560*/  IMAD.MOV.U32 R77, RZ, RZ, R49 ;  /* 0x000000ffff4d7224 */ /* 0x000fe200078e0031 */
[----:B------:R-:W-:Y:S01]  /*4570*/  UMOV UR43, 0x80000020 ;  /* 0x80000020002b7882 */ /* 0x000fe20000000000 */
[----:B------:R-:W-:Y:S01]  /*4580*/  IMAD.MOV.U32 R48, RZ, RZ, R212 ;  /* 0x000000ffff307224 */ /* 0x000fe200078e00d4 */
[----:B------:R-:W-:Y:S01]  /*4590*/  UMOV UR44, UR4 ;  /* 0x00000004002c7c82 */ /* 0x000fe20008000000 */
[----:B------:R-:W-:Y:S01]  /*45a0*/  IMAD.MOV.U32 R111, RZ, RZ, R79 ;  /* 0x000000ffff6f7224 */ /* 0x000fe200078e004f */
[----:B------:R-:W4:Y:S01]  /*45b0*/  LDL.LU R212, [R1+0xa8] ;  /* 0x0000a80001d47983 */ /* 0x000f220000300800 */
[----:B------:R-:W-:Y:S01]  /*45c0*/  IMAD.MOV.U32 R78, RZ, RZ, R50 ;  /* 0x000000ffff4e7224 */ /* 0x000fe200078e0032 */
[----:B------:R-:W-:Y:S01]  /*45d0*/  UMOV UR45, UR5 ;  /* 0x00000005002d7c82 */ /* 0x000fe20008000000 */
[----:B------:R-:W-:Y:S01]  /*45e0*/  IMAD.MOV.U32 R49, RZ, RZ, R213 ;  /* 0x000000ffff317224 */ /* 0x000fe200078e00d5 */
[----:B------:R-:W-:Y:S01]  /*45f0*/  UIADD3 UR6, UR46, 0x2, URZ ;  /* 0x000000022e067890 */ /* 0x000fe2000fffe03f */
[----:B------:R-:W-:Y:S01]  /*4600*/  IMAD.MOV.U32 R79, RZ, RZ, R51 ;  /* 0x000000ffff4f7224 */ /* 0x000fe200078e0033 */
[----:B------:R-:W4:Y:S01]  /*4610*/  LDL.LU R213, [R1+0xac] ;  /* 0x0000ac0001d57983 */ /* 0x000f220000300800 */
[----:B------:R-:W-:Y:S01]  /*4620*/  IMAD.MOV.U32 R50, RZ, RZ, R214 ;  /* 0x000000ffff327224 */ /* 0x000fe200078e00d6 */
[----:B------:R-:W-:Y:S01]  /*4630*/  UIADD3 UR10, UR46, 0x42, URZ ;  /* 0x000000422e0a7890 */ /* 0x000fe2000fffe03f */
[----:B------:R-:W-:Y:S01]  /*4640*/  IMAD.MOV.U32 R51, RZ, RZ, R215 ;  /* 0x000000ffff337224 */ /* 0x000fe200078e00d7 */
[----:B------:R-:W4:Y:S01]  /*4650*/  LDL.LU R214, [R1+0xb0] ;  /* 0x0000b00001d67983 */ /* 0x000f220000300800 */
[----:B------:R-:W-:-:S03]  /*4660*/  UIADD3 UR11, UR46, 0x82, URZ ;  /* 0x000000822e0b7890 */ /* 0x000fc6000fffe03f */
[----:B------:R-:W4:Y:S01]  /*4670*/  LDL.LU R215, [R1+0xb4] ;  /* 0x0000b40001d77983 */ /* 0x000f220000300800 */
[----:B------:R-:W-:Y:S02]  /*4680*/  WARPGROUP.DEPBAR.LE gsb0, 0x0 ;  /* 0x00008000000079c5 */ /* 0x000fe40000010000 */
        /* <DEDUP_REMOVED lines=8> */
[----:B------:R-:W-:-:S06]  /*4710*/  WARPGROUP.ARRIVE ;  /* 0x00000000000079c5 */ /* 0x000fcc0000000000 */
[----:B------:R-:W-:Y:S01]  /*4720*/  HGMMA.64x16x16.F32 R32, gdesc[UR48], RZ, !UPT, gsb0 ;  /* 0x00200000302079f0 */ /* 0x000fe2000c0008ff */
[----:B------:R-:W-:Y:S01]  /*4730*/  R2UR UR49, R5 ;  /* 0x00000000053172ca */ /* 0x000fe200000e0000 */
[----:B------:R-:W-:Y:S01]  /*4740*/  UMOV UR50, UR46 ;  /* 0x0000002e00327c82 */ /* 0x000fe20008000000 */
[----:B------:R-:W-:Y:S01]  /*4750*/  R2UR UR48, R4 ;  /* 0x00000000043072ca */ /* 0x000fe200000e0000 */
[----:B------:R-:W-:Y:S01]  /*4760*/  UMOV UR51, UR47 ;  /* 0x0000002f00337c82 */ /* 0x000fe20008000000 */
        /* <DEDUP_REMOVED lines=23> */
[----:B------:R-:W-:Y:S03]  /*48e0*/  HGMMA.64x16x16.F32 R32, gdesc[UR52], RZ, !UPT, gsb0 ;  /* 0x00200000342079f0 */ /* 0x000fe6000c0008ff */
        /* <DEDUP_REMOVED lines=12> */
[----:B------:R-:W-:Y:S01]  /*49b0*/  WARPGROUP.ARRIVE ;  /* 0x00000000000079c5 */ /* 0x000fe20000000000 */
[----:B------:R-:W-:Y:S01]  /*49c0*/  UMOV UR58, UR10 ;  /* 0x0000000a003a7c82 */ /* 0x000fe20008000000 */
[----:B------:R-:W-:Y:S01]  /*49d0*/  UMOV UR59, 0x80000020 ;  /* 0x80000020003b7882 */ /* 0x000fe20000000000 */
[----:B------:R-:W-:Y:S01]  /*49e0*/  UMOV UR52, UR4 ;  /* 0x0000000400347c82 */ /* 0x000fe20008000000 */
[----:B------:R-:W-:Y:S01]  /*49f0*/  UMOV UR53, UR5 ;  /* 0x0000000500357c82 */ /* 0x000fe20008000000 */
[----:B------:R-:W-:Y:S01]  /*4a00*/  UMOV UR54, UR11 ;  /* 0x0000000b00367c82 */ /* 0x000fe20008000000 */
[----:B------:R-:W-:Y:S01]  /*4a10*/  HGMMA.64x16x16.F32 R136, gdesc[UR4], R136, gsb0 ;  /* 0x00200000048879f0 */ /* 0x000fe20008000888 */
[----:B------:R-:W-:Y:S01]  /*4a20*/  UMOV UR55, 0x80000020 ;  /* 0x8000002000377882 */ /* 0x000fe20000000000 */
[----:B------:R-:W-:Y:S01]  /*4a30*/  UIADD3 UR14, UR46, 0xc2, URZ ;  /* 0x000000c22e0e7890 */ /* 0x000fe2000fffe03f */
[----:B------:R-:W-:Y:S01]  /*4a40*/  IMAD.MOV.U32 R99, RZ, RZ, R32 ;  /* 0x000000ffff637224 */ /* 0x000fe200078e0020 */
[----:B------:R-:W-:Y:S01]  /*4a50*/  UIADD3 UR18, UR46, 0x102, URZ ;  /* 0x000001022e127890 */ /* 0x000fe2000fffe03f */
[----:B------:R-:W-:Y:S01]  /*4a60*/  IMAD.MOV.U32 R100, RZ, RZ, R33 ;  /* 0x000000ffff647224 */ /* 0x000fe200078e0021 */
[----:B------:R-:W-:Y:S01]  /*4a70*/  UIADD3 UR22, UR46, 0x142, URZ ;  /* 0x000001422e167890 */ /* 0x000fe2000fffe03f */
[----:B------:R-:W-:Y:S01]  /*4a80*/  IMAD.MOV.U32 R101, RZ, RZ, R34 ;  /* 0x000000ffff657224 */ /* 0x000fe200078e0022 */
[----:B------:R-:W-:Y:S01]  /*4a90*/  UIADD3 UR26, UR46, 0x1c2, URZ ;  /* 0x000001c22e1a7890 */ /* 0x000fe2000fffe03f */
[----:B------:R-:W-:Y:S01]  /*4aa0*/  IMAD.MOV.U32 R102, RZ, RZ, R35 ;  /* 0x000000ffff667224 */ /* 0x000fe200078e0023 */
[----:B------:R-:W-:Y:S01]  /*4ab0*/  UIADD3 UR30, UR46, 0x202, URZ ;  /* 0x000002022e1e7890 */ /* 0x000fe2000fffe03f */
[----:B------:R-:W-:-:S02]  /*4ac0*/  IMAD.MOV.U32 R103, RZ, RZ, R36 ;  /* 0x000000ffff677224 */ /* 0x000fc400078e0024 */
[----:B------:R-:W-:Y:S02]  /*4ad0*/  IMAD.MOV.U32 R128, RZ, RZ, R37 ;  /* 0x000000ffff807224 */ /* 0x000fe400078e0025 */
[----:B------:R-:W-:Y:S02]  /*4ae0*/  IMAD.MOV.U32 R129, RZ, RZ, R38 ;  /* 0x000000ffff817224 */ /* 0x000fe400078e0026 */
[----:B------:R-:W-:Y:S01]  /*4af0*/  IMAD.MOV.U32 R130, RZ, RZ, R39 ;  /* 0x000000ffff827224 */ /* 0x000fe200078e0027 */
[----:B------:R-:W-:Y:S02]  /*4b00*/  WARPGROUP.DEPBAR.LE gsb0, 0x0 ;  /* 0x00008000000079c5 */ /* 0x000fe40000010000 */
[----:B------:R0:W-:Y:S04]  /*4b10*/  STL.64 [R1+0x420], R136 ;  /* 0x0004208801007387 */ /* 0x0001e80000100a00 */
[----:B------:R1:W-:Y:S04]  /*4b20*/  STL.64 [R1+0x428], R138 ;  /* 0x0004288a01007387 */ /* 0x0003e80000100a00 */
[----:B------:R-:W-:Y:S04]  /*4b30*/  STL.64 [R1+0x430], R140 ;  /* 0x0004308c01007387 */ /* 0x000fe80000100a00 */
[----:B------:R1:W-:Y:S01]  /*4b40*/  STL.64 [R1+0x438], R142 ;  /* 0x0004388e01007387 */ /* 0x0003e20000100a00 */
[----:B0-----:R-:W-:-:S02]  /*4b50*/  IMAD.MOV.U32 R136, RZ, RZ, R106 ;  /* 0x000000ffff887224 */ /* 0x001fc400078e006a */
[----:B------:R-:W-:Y:S02]  /*4b60*/  IMAD.MOV.U32 R137, RZ, RZ, R107 ;  /* 0x000000ffff897224 */ /* 0x000fe400078e006b */
[----:B------:R-:W-:Y:S02]  /*4b70*/  IMAD.MOV.U32 R106, RZ, RZ, R74 ;  /* 0x000000ffff6a7224 */ /* 0x000fe400078e004a */
[----:B-1----:R-:W-:Y:S02]  /*4b80*/  IMAD.MOV.U32 R138, RZ, RZ, R108 ;  /* 0x000000ffff8a7224 */ /* 0x002fe400078e006c */
[----:B------:R-:W-:Y:S02]  /*4b90*/  IMAD.MOV.U32 R107, RZ, RZ, R75 ;  /* 0x000000ffff6b7224 */ /* 0x000fe400078e004b */
[----:B------:R-:W-:Y:S02]  /*4ba0*/  IMAD.MOV.U32 R142, RZ, RZ, R72 ;  /* 0x000000ffff8e7224 */ /* 0x000fe400078e0048 */
[----:B------:R-:W-:-:S02]  /*4bb0*/  IMAD.MOV.U32 R143, RZ, RZ, R73 ;  /* 0x000000ffff8f7224 */ /* 0x000fc400078e0049 */
[----:B------:R-:W-:Y:S02]  /*4bc0*/  IMAD.MOV.U32 R72, RZ, RZ, R44 ;  /* 0x000000ffff487224 */ /* 0x000fe400078e002c */
[----:B------:R-:W-:Y:S02]  /*4bd0*/  IMAD.MOV.U32 R73, RZ, RZ, R45 ;  /* 0x000000ffff497224 */ /* 0x000fe400078e002d */
[----:B--2---:R-:W-:Y:S02]  /*4be0*/  IMAD.MOV.U32 R44, RZ, RZ, R208 ;  /* 0x000000ffff2c7224 */ /* 0x004fe400078e00d0 */
[----:B------:R-:W-:Y:S01]  /*4bf0*/  IMAD.MOV.U32 R74, RZ, RZ, R46 ;  /* 0x000000ffff4a7224 */ /* 0x000fe200078e002e */
[----:B------:R-:W2:Y:S01]  /*4c00*/  LDL.LU R208, [R1+0xb8] ;  /* 0x0000b80001d07983 */ /* 0x000ea20000300800 */
[----:B---3--:R-:W-:Y:S02]  /*4c10*/  IMAD.MOV.U32 R45, RZ, RZ, R209 ;  /* 0x000000ffff2d7224 */ /* 0x008fe400078e00d1 */
[----:B------:R-:W-:Y:S01]  /*4c20*/  IMAD.MOV.U32 R139, RZ, RZ, R109 ;  /* 0x000000ffff8b7224 */ /* 0x000fe200078e006d */
[----:B------:R-:W3:Y:S01]  /*4c30*/  LDL.LU R209, [R1+0xbc] ;  /* 0x0000bc0001d17983 */ /* 0x000ee20000300800 */
[----:B------:R-:W-:-:S02]  /*4c40*/  IMAD.MOV.U32 R108, RZ, RZ, R76 ;  /* 0x000000ffff6c7224 */ /* 0x000fc400078e004c */
[----:B------:R-:W-:Y:S02]  /*4c50*/  IMAD.MOV.U32 R75, RZ, RZ, R47 ;  /* 0x000000ffff4b7224 */ /* 0x000fe400078e002f */
[----:B----4-:R-:W-:Y:S02]  /*4c60*/  IMAD.MOV.U32 R46, RZ, RZ, R210 ;  /* 0x000000ffff2e7224 */ /* 0x010fe400078e00d2 */
[----:B------:R-:W-:Y:S01]  /*4c70*/  IMAD.MOV.U32 R140, RZ, RZ, R110 ;  /* 0x000000ffff8c7224 */ /* 0x000fe200078e006e */
[----:B------:R-:W4:Y:S01]  /*4c80*/  LDL.LU R210, [R1+0x120] ;  /* 0x0001200001d27983 */ /* 0x000f220000300800 */
[----:B------:R-:W-:Y:S02]  /*4c90*/  IMAD.MOV.U32 R109, RZ, RZ, R77 ;  /* 0x000000ffff6d7224 */ /* 0x000fe400078e004d */
[----:B------:R-:W-:Y:S02]  /*4ca0*/  IMAD.MOV.U32 R76, RZ, RZ, R48 ;  /* 0x000000ffff4c7224 */ /* 0x000fe400078e0030 */
[----:B------:R-:W-:-:S02]  /*4cb0*/  IMAD.MOV.U32 R47, RZ, RZ, R211 ;  /* 0x000000ffff2f7224 */ /* 0x000fc400078e00d3 */
[----:B------:R-:W-:Y:S01]  /*4cc0*/  IMAD.MOV.U32 R141, RZ, RZ, R111 ;  /* 0x000000ffff8d7224 */ /* 0x000fe200078e006f */
[----:B------:R-:W4:Y:S01]  /*4cd0*/  LDL.LU R211, [R1+0x124] ;  /* 0x0001240001d37983 */ /* 0x000f220000300800 */
[----:B------:R-:W-:Y:S02]  /*4ce0*/  IMAD.MOV.U32 R110, RZ, RZ, R78 ;  /* 0x000000ffff6e7224 */ /* 0x000fe400078e004e */
[----:B------:R-:W-:Y:S02]  /*4cf0*/  IMAD.MOV.U32 R77, RZ, RZ, R49 ;  /* 0x000000ffff4d7224 */ /* 0x000fe400078e0031 */
[----:B------:R-:W-:Y:S02]  /*4d00*/  IMAD.MOV.U32 R48, RZ, RZ, R212 ;  /* 0x000000ffff307224 */ /* 0x000fe400078e00d4 */
[----:B------:R-:W-:Y:S01]  /*4d10*/  IMAD.MOV.U32 R111, RZ, RZ, R79 ;  /* 0x000000ffff6f7224 */ /* 0x000fe200078e004f */
[----:B------:R-:W4:Y:S01]  /*4d20*/  LDL.LU R212, [R1+0x128] ;  /* 0x0001280001d47983 */ /* 0x000f220000300800 */
[----:B------:R-:W-:-:S02]  /*4d30*/  IMAD.MOV.U32 R78, RZ, RZ, R50 ;  /* 0x000000ffff4e7224 */ /* 0x000fc400078e0032 */
[----:B------:R-:W-:Y:S02]  /*4d40*/  IMAD.MOV.U32 R49, RZ, RZ, R213 ;  /* 0x000000ffff317224 */ /* 0x000fe400078e00d5 */
[----:B------:R-:W-:Y:S01]  /*4d50*/  IMAD.MOV.U32 R79, RZ, RZ, R51 ;  /* 0x000000ffff4f7224 */ /* 0x000fe200078e0033 */
[----:B------:R-:W4:Y:S01]  /*4d60*/  LDL.LU R213, [R1+0x12c] ;  /* 0x00012c0001d57983 */ /* 0x000f220000300800 */
[----:B------:R-:W-:Y:S02]  /*4d70*/  IMAD.MOV.U32 R50, RZ, RZ, R214 ;  /* 0x000000ffff327224 */ /* 0x000fe400078e00d6 */
[----:B------:R-:W-:Y:S01]  /*4d80*/  IMAD.MOV.U32 R51, RZ, RZ, R215 ;  /* 0x000000ffff337224 */ /* 0x000fe200078e00d7 */
[----:B------:R-:W4:Y:S04]  /*4d90*/  LDL.LU R214, [R1+0x130] ;  /* 0x0001300001d67983 */ /* 0x000f280000300800 */
[----:B------:R-:W4:Y:S01]  /*4da0*/  LDL.LU R215, [R1+0x134] ;  /* 0x0001340001d77983 */ /* 0x000f220000300800 */
[----:B------:R-:W-:-:S06]  /*4db0*/  WARPGROUP.ARRIVE ;  /* 0x00000000000079c5 */ /* 0x000fcc0000000000 */
[----:B------:R-:W-:Y:S03]  /*4dc0*/  HGMMA.64x16x16.F32 R136, gdesc[UR56], R136, gsb0 ;  /* 0x00200000388879f0 */ /* 0x000fe60008000888 */
[----:B------:R-:W-:Y:S02]  /*4dd0*/  WARPGROUP.DEPBAR.LE gsb0, 0x0 ;  /* 0x00008000000079c5 */ /* 0x000fe40000010000 */
[----:B------:R0:W-:Y:S04]  /*4de0*/  STL.64 [R1+0x3a0], R136 ;  /* 0x0003a08801007387 */ /* 0x0001e80000100a00 */
[----:B------:R-:W-:Y:S04]  /*4df0*/  STL.64 [R1+0x3a8], R138 ;  /* 0x0003a88a01007387 */ /* 0x000fe80000100a00 */
        /* <DEDUP_REMOVED lines=24> */
[----:B--2---:R-:W-:Y:S02]  /*4f80*/  IMAD.MOV.U32 R50, RZ, RZ, R208 ;  /* 0x000000ffff327224 */ /* 0x004fe400078e00d0 */
[----:B------:R-:W2:Y:S01]  /*4f90*/  LDL.LU R208, [R1+0x138] ;  /* 0x0001380001d07983 */ /* 0x000ea20000300800 */
[----:B---3--:R-:W-:-:S03]  /*4fa0*/  IMAD.MOV.U32 R51, RZ, RZ, R209 ;  /* 0x000000ffff337224 */ /* 0x008fc600078e00d1 */
[----:B------:R-:W3:Y:S01]  /*4fb0*/  LDL.LU R209, [R1+0x13c] ;  /* 0x00013c0001d17983 */ /* 0x000ee20000300800 */
[----:B----4-:R-:W-:-:S03]  /*4fc0*/  IMAD.MOV.U32 R74, RZ, RZ, R210 ;  /* 0x000000ffff4a7224 */ /* 0x010fc600078e00d2 */
[----:B------:R-:W4:Y:S01]  /*4fd0*/  LDL.LU R210, [R1+0x220] ;  /* 0x0002200001d27983 */ /* 0x000f220000300800 */
[----:B------:R-:W-:-:S03]  /*4fe0*/  IMAD.MOV.U32 R75, RZ, RZ, R211 ;  /* 0x000000ffff4b7224 */ /* 0x000fc600078e00d3 */
        /* <DEDUP_REMOVED lines=9> */
[----:B------:R-:W-:-:S06]  /*5080*/  WARPGROUP.ARRIVE ;  /* 0x00000000000079c5 */ /* 0x000fcc0000000000 */
[----:B------:R-:W-:Y:S03]  /*5090*/  HGMMA.64x16x16.F32 R136, gdesc[UR52], R136, gsb0 ;  /* 0x00200000348879f0 */ /* 0x000fe60008000888 */
[----:B------:R-:W-:Y:S02]  /*50a0*/  WARPGROUP.DEPBAR.LE gsb0, 0x0 ;  /* 0x00008000000079c5 */ /* 0x000fe40000010000 */
[----:B------:R0:W-:Y:S04]  /*50b0*/  STL.64 [R1+0x320], R136 ;  /* 0x0003208801007387 */ /* 0x0001e80000100a00 */
[----:B------:R1:W-:Y:S04]  /*50c0*/  STL.64 [R1+0x328], R138 ;  /* 0x0003288a01007387 */ /* 0x0003e80000100a00 */
[----:B------:R-:W-:Y:S04]  /*50d0*/  STL.64 [R1+0x330], R140 ;  /* 0x0003308c01007387 */ /* 0x000fe80000100a00 */
[----:B------:R1:W-:Y:S01]  /*50e0*/  STL.64 [R1+0x338], R142 ;  /* 0x0003388e01007387 */ /* 0x0003e20000100a00 */
[----:B0-----:R-:W-:-:S02]  /*50f0*/  IMAD.MOV.U32 R136, RZ, RZ, R106 ;  /* 0x000000ffff887224 */ /* 0x001fc400078e006a */
[----:B------:R-:W-:Y:S02]  /*5100*/  IMAD.MOV.U32 R137, RZ, RZ, R107 ;  /* 0x000000ffff897224 */ /* 0x000fe400078e006b */
[----:B-1----:R-:W-:Y:S02]  /*5110*/  IMAD.MOV.U32 R138, RZ, RZ, R108 ;  /* 0x000000ffff8a7224 */ /* 0x002fe400078e006c */
        /* <DEDUP_REMOVED lines=10> */
[----:B------:R-:W-:Y:S01]  /*51c0*/  IMAD.MOV.U32 R141, RZ, RZ, R111 ;  /* 0x000000ffff8d7224 */ /* 0x000fe200078e006f */
[----:B------:R-:W-:Y:S01]  /*51d0*/  UMOV UR10, UR14 ;  /* 0x0000000e000a7c82 */ /* 0x000fe20008000000 */
[----:B------:R-:W-:-:S04]  /*51e0*/  UMOV UR11, 0x80000020 ;  /* 0x80000020000b7882 */ /* 0x000fc80000000000 */
[----:B------:R-:W-:-:S06]  /*51f0*/  WARPGROUP.ARRIVE ;  /* 0x00000000000079c5 */ /* 0x000fcc0000000000 */
[----:B------:R-:W-:Y:S01]  /*5200*/  HGMMA.64x16x16.F32 R136, gdesc[UR8], R136, gsb0 ;  /* 0x00200000088879f0 */ /* 0x000fe20008000888 */
        /* <DEDUP_REMOVED lines=16> */
[----:B------:R-:W-:-:S03]  /*5310*/  WARPGROUP.DEPBAR.LE gsb0, 0x0 ;  /* 0x00008000000079c5 */ /* 0x000fc60000010000 */
[----:B------:R-:W-:Y:S04]  /*5320*/  STL.64 [R1+0x2a0], R136 ;  /* 0x0002a08801007387 */ /* 0x000fe80000100a00 */
[----:B------:R-:W-:Y:S04]  /*5330*/  STL.64 [R1+0x2a8], R138 ;  /* 0x0002a88a01007387 */ /* 0x000fe80000100a00 */
[----:B------:R0:W-:Y:S04]  /*5340*/  STL.64 [R1+0x2b0], R140 ;  /* 0x0002b08c01007387 */ /* 0x0001e80000100a00 */
[----:B------:R2:W-:Y:S01]  /*5350*/  STL.64 [R1+0x2b8], R142 ;  /* 0x0002b88e01007387 */ /* 0x0005e20000100a00 */
[----:B0-----:R-:W-:-:S02]  /*5360*/  IMAD.MOV.U32 R140, RZ, RZ, R110 ;  /* 0x000000ffff8c7224 */ /* 0x001fc400078e006e */
[----:B------:R-:W-:Y:S01]  /*5370*/  IMAD.MOV.U32 R141, RZ, RZ, R111 ;  /* 0x000000ffff8d7224 */ /* 0x000fe200078e006f */
[----:B------:R-:W4:Y:S04]  /*5380*/  LDL.LU R110, [R1+0x1b8] ;  /* 0x0001b800016e7983 */ /* 0x000f280000300800 */
[----:B------:R-:W4:Y:S01]  /*5390*/  LDL.LU R111, [R1+0x1bc] ;  /* 0x0001bc00016f7983 */ /* 0x000f220000300800 */
[----:B------:R-:W-:Y:S02]  /*53a0*/  IMAD.MOV.U32 R136, RZ, RZ, R106 ;  /* 0x000000ffff887224 */ /* 0x000fe400078e006a */
[----:B------:R-:W-:Y:S02]  /*53b0*/  IMAD.MOV.U32 R137, RZ, RZ, R107 ;  /* 0x000000ffff897224 */ /* 0x000fe400078e006b */
[----:B------:R-:W-:-:S02]  /*53c0*/  IMAD.MOV.U32 R138, RZ, RZ, R108 ;  /* 0x000000ffff8a7224 */ /* 0x000fc400078e006c */
[----:B------:R-:W-:Y:S01]  /*53d0*/  IMAD.MOV.U32 R139, RZ, RZ, R109 ;  /* 0x000000ffff8b7224 */ /* 0x000fe200078e006d */
[----:B------:R-:W-:Y:S01]  /*53e0*/  UMOV UR9, UR15 ;  /* 0x0000000f00097c82 */ /* 0x000fe20008000000 */
[----:B------:R-:W-:Y:S01]  /*53f0*/  UMOV UR14, UR18 ;  /* 0x00000012000e7c82 */ /* 0x000fe20008000000 */
[----:B------:R-:W-:Y:S01]  /*5400*/  UMOV UR15, 0x80000020 ;  /* 0x80000020000f7882 */ /* 0x000fe20000000000 */
[----:B------:R-:W-:Y:S01]  /*5410*/  UMOV UR18, UR22 ;  /* 0x0000001600127c82 */ /* 0x000fe20008000000 */
[----:B------:R-:W-:-:S07]  /*5420*/  UIADD3 UR8, UR46, 0x182, URZ ;  /* 0x000001822e087890 */ /* 0x000fce000fffe03f */
[----:B------:R-:W-:Y:S01]  /*5430*/  UMOV UR22, UR8 ;  /* 0x0000000800167c82 */ /* 0x000fe20008000000 */
[----:B--2---:R-:W-:Y:S02]  /*5440*/  IMAD.MOV.U32 R142, RZ, RZ, R208 ;  /* 0x000000ffff8e7224 */ /* 0x004fe400078e00d0 */
[----:B------:R-:W2:Y:S01]  /*5450*/  LDL.LU R208, [R1+0x20] ;  /* 0x0000200001d07983 */ /* 0x000ea20000300800 */
[----:B---3--:R-:W-:-:S03]  /*5460*/  IMAD.MOV.U32 R143, RZ, RZ, R209 ;  /* 0x000000ffff8f7224 */ /* 0x008fc600078e00d1 */
[----:B------:R-:W2:Y:S01]  /*5470*/  LDL.LU R209, [R1+0x24] ;  /* 0x0000240001d17983 */ /* 0x000ea20000300800 */
[----:B----4-:R-:W-:-:S03]  /*5480*/  IMAD.MOV.U32 R104, RZ, RZ, R210 ;  /* 0x000000ffff687224 */ /* 0x010fc600078e00d2 */
[----:B------:R-:W2:Y:S01]  /*5490*/  LDL.LU R210, [R1+0x28] ;  /* 0x0000280001d27983 */ /* 0x000ea20000300800 */
[----:B------:R-:W-:-:S03]  /*54a0*/  IMAD.MOV.U32 R105, RZ, RZ, R211 ;  /* 0x000000ffff697224 */ /* 0x000fc600078e00d3 */
        /* <DEDUP_REMOVED lines=9> */
[----:B------:R-:W-:-:S03]  /*5540*/  WARPGROUP.ARRIVE ;  /* 0x00000000000079c5 */ /* 0x000fc60000000000 */
[----:B------:R-:W3:Y:S03]  /*5550*/  LDL.LU R168, [R1+0x7ec] ;  /* 0x0007ec0001a87983 */ /* 0x000ee60000300800 */
[----:B------:R-:W-:Y:S01]  /*5560*/  HGMMA.64x16x16.F32 R136, gdesc[UR12], R136, gsb0 ;  /* 0x002000000c8879f0 */ /* 0x000fe20008000888 */
[----:B------:R-:W3:Y:S04]  /*5570*/  LDL.LU R169, [R1+0x7e8] ;  /* 0x0007e80001a97983 */ /* 0x000ee80000300800 */
[----:B------:R-:W3:Y:S04]  /*5580*/  LDL.LU R170, [R1+0x7e4] ;  /* 0x0007e40001aa7983 */ /* 0x000ee80000300800 */
[----:B------:R-:W3:Y:S01]  /*5590*/  LDL.LU R171, [R1+0x7e0] ;  /* 0x0007e00001ab7983 */ /* 0x000ee20000300800 */
[----:B------:R-:W-:-:S03]  /*55a0*/  IMAD.MOV.U32 R32, RZ, RZ, R40 ;  /* 0x000000ffff207224 */ /* 0x000fc600078e0028 */
        /* <DEDUP_REMOVED lines=8> */
[----:B------:R-:W4:Y:S01]  /*5630*/  LDL.LU R40, [R1+0x7cc] ;  /* 0x0007cc0001287983 */ /* 0x000f220000300800 */
[----:B------:R-:W-:-:S03]  /*5640*/  IMAD.MOV.U32 R37, RZ, RZ, R177 ;  /* 0x000000ffff257224 */ /* 0x000fc600078e00b1 */
[----:B------:R-:W4:Y:S01]  /*5650*/  LDL.LU R41, [R1+0x7c8] ;  /* 0x0007c80001297983 */ /* 0x000f220000300800 */
[----:B------:R-:W-:-:S03]  /*5660*/  IMAD.MOV.U32 R38, RZ, RZ, R178 ;  /* 0x000000ffff267224 */ /* 0x000fc600078e00b2 */
[----:B------:R-:W4:Y:S01]  /*5670*/  LDL.LU R42, [R1+0x7c4] ;  /* 0x0007c400012a7983 */ /* 0x000f220000300800 */
[----:B------:R-:W-:-:S03]  /*5680*/  IMAD.MOV.U32 R39, RZ, RZ, R179 ;  /* 0x000000ffff277224 */ /* 0x000fc600078e00b3 */
[----:B------:R-:W4:Y:S04]  /*5690*/  LDL.LU R43, [R1+0x7c0] ;  /* 0x0007c000012b7983 */ /* 0x000f280000300800 */
[----:B------:R-:W3:Y:S04]  /*56a0*/  LDL.LU R176, [R1+0x7bc] ;  /* 0x0007bc0001b07983 */ /* 0x000ee80000300800 */
[----:B------:R-:W3:Y:S01]  /*56b0*/  LDL.LU R177, [R1+0x7b8] ;  /* 0x0007b80001b17983 */ /* 0x000ee20000300800 */
[----:B------:R-:W-:Y:S02]  /*56c0*/  WARPGROUP.DEPBAR.LE gsb0, 0x0 ;  /* 0x00008000000079c5 */ /* 0x000fe40000010000 */
[----:B------:R-:W-:Y:S01]  /*56d0*/  WARPGROUP.ARRIVE ;  /* 0x00000000000079c5 */ /* 0x000fe20000000000 */
[----:B------:R-:W3:Y:S04]  /*56e0*/  LDL.LU R178, [R1+0x7b4] ;  /* 0x0007b40001b27983 */ /* 0x000ee80000300800 */
[----:B------:R-:W3:Y:S01]  /*56f0*/  LDL.LU R179, [R1+0x7b0] ;  /* 0x0007b00001b37983 */ /* 0x000ee20000300800 */
[----:B------:R-:W-:Y:S03]  /*5700*/  HGMMA.64x16x16.F32 R104, gdesc[UR16], R104, gsb0 ;  /* 0x00200000106879f0 */ /* 0x000fe60008000868 */
[----:B------:R-:W-:-:S02]  /*5710*/  WARPGROUP.DEPBAR.LE gsb0, 0x0 ;  /* 0x00008000000079c5 */ /* 0x000fc40000010000 */
[----:B------:R-:W-:-:S06]  /*5720*/  WARPGROUP.ARRIVE ;  /* 0x00000000000079c5 */ /* 0x000fcc0000000000 */
[----:B------:R-:W-:Y:S03]  /*5730*/  HGMMA.64x16x16.F32 R72, gdesc[UR20], R72, gsb0 ;  /* 0x00200000144879f0 */ /* 0x000fe60008000848 */
[----:B------:R-:W-:Y:S02]  /*5740*/  WARPGROUP.DEPBAR.LE gsb0, 0x0 ;  /* 0x00008000000079c5 */ /* 0x000fe40000010000 */
[----:B------:R-:W-:-:S06]  /*5750*/  WARPGROUP.ARRIVE ;  /* 0x00000000000079c5 */ /* 0x000fcc0000000000 */
[----:B------:R-:W-:Y:S01]  /*5760*/  HGMMA.64x16x16.F32 R44, gdesc[UR24], R44, gsb0 ;  /* 0x00200000182c79f0 */ /* 0x000fe2000800082c */
[----:B------:R-:W-:Y:S04]  /*5770*/  STL.64 [R1+0x220], R136 ;  /* 0x0002208801007387 */ /* 0x000fe80000100a00 */
[----:B------:R-:W-:Y:S04]  /*5780*/  STL.64 [R1+0x228], R138 ;  /* 0x0002288a01007387 */ /* 0x000fe80000100a00 */
[----:B------:R-:W-:Y:S04]  /*5790*/  STL.64 [R1+0x230], R140 ;  /* 0x0002308c01007387 */ /* 0x000fe80000100a00 */
[----:B------:R0:W-:Y:S04]  /*57a0*/  STL.64 [R1+0x238], R142 ;  /* 0x0002388e01007387 */ /* 0x0001e80000100a00 */
[----:B0-----:R-:W4:Y:S04]  /*57b0*/  LDL.LU.64 R142, [R1+0x7a8] ;  /* 0x0007a800018e7983 */ /* 0x001f280000300a00 */
[----:B------:R-:W4:Y:S04]  /*57c0*/  LDL.LU.64 R140, [R1+0x7a0] ;  /* 0x0007a000018c7983 */ /* 0x000f280000300a00 */
[----:B------:R-:W4:Y:S04]  /*57d0*/  LDL.LU.64 R138, [R1+0x798] ;  /* 0x00079800018a7983 */ /* 0x000f280000300a00 */
[----:B------:R-:W4:Y:S01]  /*57e0*/  LDL.LU.64 R136, [R1+0x790] ;  /* 0x0007900001887983 */ /* 0x000f220000300a00 */
[----:B------:R-:W-:-:S03]  /*57f0*/  WARPGROUP.DEPBAR.LE gsb0, 0x0 ;  /* 0x00008000000079c5 */ /* 0x000fc60000010000 */
        /* <DEDUP_REMOVED lines=8> */
[----:B--2---:R-:W-:-:S06]  /*5880*/  WARPGROUP.ARRIVE ;  /* 0x00000000000079c5 */ /* 0x004fcc0000000000 */
[----:B------:R-:W-:Y:S01]  /*5890*/  HGMMA.64x16x16.F32 R208, gdesc[UR28], R208, gsb0 ;  /* 0x002000001cd079f0 */ /* 0x000fe200080008d0 */
[----:B------:R-:W-:Y:S04]  /*58a0*/  STL.64 [R1+0x120], R72 ;  /* 0x0001204801007387 */ /* 0x000fe80000100a00 */
[----:B------:R-:W-:Y:S04]  /*58b0*/  STL.64 [R1+0x128], R74 ;  /* 0x0001284a01007387 */ /* 0x000fe80000100a00 */
[----:B------:R-:W-:Y:S04]  /*58c0*/  STL.64 [R1+0x130], R76 ;  /* 0x0001304c01007387 */ /* 0x000fe80000100a00 */
[----:B------:R0:W-:Y:S04]  /*58d0*/  STL.64 [R1+0x138], R78 ;  /* 0x0001384e01007387 */ /* 0x0001e80000100a00 */
[----:B0-----:R-:W2:Y:S04]  /*58e0*/  LDL.LU.64 R78, [R1+0x768] ;  /* 0x00076800014e7983 */ /* 0x001ea80000300a00 */
[----:B------:R-:W2:Y:S04]  /*58f0*/  LDL.LU.64 R76, [R1+0x760] ;  /* 0x00076000014c7983 */ /* 0x000ea80000300a00 */
[----:B------:R-:W2:Y:S04]  /*5900*/  LDL.LU.64 R74, [R1+0x758] ;  /* 0x00075800014a7983 */ /* 0x000ea80000300a00 */
[----:B------:R-:W2:Y:S04]  /*5910*/  LDL.LU.64 R72, [R1+0x750] ;  /* 0x0007500001487983 */ /* 0x000ea80000300a00 */
[----:B------:R-:W-:Y:S04]  /*5920*/  STL.64 [R1+0xa0], R44 ;  /* 0x0000a02c01007387 */ /* 0x000fe80000100a00 */
[----:B------:R-:W-:Y:S04]  /*5930*/  STL.64 [R1+0xa8], R46 ;  /* 0x0000a82e01007387 */ /* 0x000fe80000100a00 */
[----:B------:R-:W-:Y:S04]  /*5940*/  STL.64 [R1+0xb0], R48 ;  /* 0x0000b03001007387 */ /* 0x000fe80000100a00 */
[----:B------:R0:W-:Y:S01]  /*5950*/  STL.64 [R1+0xb8], R50 ;  /* 0x0000b83201007387 */ /* 0x0001e20000100a00 */
[----:B------:R-:W-:-:S03]  /*5960*/  WARPGROUP.DEPBAR.LE gsb0, 0x0 ;  /* 0x00008000000079c5 */ /* 0x000fc60000010000 */
[----:B0-----:R-:W4:Y:S04]  /*5970*/  LDL.LU.64 R50, [R1+0x748] ;  /* 0x0007480001327983 */ /* 0x001f280000300a00 */
[----:B------:R-:W4:Y:S04]  /*5980*/  LDL.LU.64 R48, [R1+0x740] ;  /* 0x0007400001307983 */ /* 0x000f280000300a00 */
[----:B------:R-:W2:Y:S04]  /*5990*/  LDL.LU.64 R46, [R1+0x738] ;  /* 0x00073800012e7983 */ /* 0x000ea80000300a00 */
[----:B------:R-:W2:Y:S04]  /*59a0*/  LDL.LU.64 R44, [R1+0x730] ;  /* 0x00073000012c7983 */ /* 0x000ea80000300a00 */
[----:B------:R-:W-:Y:S04]  /*59b0*/  STL.64 [R1+0x20], R208 ;  /* 0x000020d001007387 */ /* 0x000fe80000100a00 */
[----:B------:R-:W-:Y:S04]  /*59c0*/  STL.64 [R1+0x28], R210 ;  /* 0x000028d201007387 */ /* 0x000fe80000100a00 */
[----:B------:R-:W-:Y:S04]  /*59d0*/  STL.64 [R1+0x30], R212 ;  /* 0x000030d401007387 */ /* 0x000fe80000100a00 */
[----:B------:R0:W-:Y:S04]  /*59e0*/  STL.64 [R1+0x38], R214 ;  /* 0x000038d601007387 */ /* 0x0001e80000100a00 */
[----:B0-----:R-:W3:Y:S04]  /*59f0*/  LDL.LU.64 R214, [R1+0x728] ;  /* 0x0007280001d67983 */ /* 0x001ee80000300a00 */
[----:B------:R-:W3:Y:S04]  /*5a00*/  LDL.LU.64 R212, [R1+0x720] ;  /* 0x0007200001d47983 */ /* 0x000ee80000300a00 */
[----:B------:R-:W3:Y:S04]  /*5a10*/  LDL.LU.64 R210, [R1+0x718] ;  /* 0x0007180001d27983 */ /* 0x000ee80000300a00 */
[----:B------:R-:W3:Y:S01]  /*5a20*/  LDL.LU.64 R208, [R1+0x710] ;  /* 0x0007100001d07983 */ /* 0x000ee20000300a00 */
[----:B------:R-:W-:Y:S01]  /*5a30*/  UIADD3 UR34, UR46, 0x242, URZ ;  /* 0x000002422e227890 */ /* 0x000fe2000fffe03f */
[----:B---3--:R-:W-:-:S08]  /*5a40*/  WARPGROUP.ARRIVE ;  /* 0x00000000000079c5 */ /* 0x008fd00000000000 */
[----:B------:R-:W-:Y:S03]  /*5a50*/  HGMMA.64x16x16.F32 R208, gdesc[UR32], R208, gsb0 ;  /* 0x0020000020d079f0 */ /* 0x000fe600080008d0 */
[----:B------:R-:W-:Y:S02]  /*5a60*/  WARPGROUP.DEPBAR.LE gsb0, 0x0 ;  /* 0x00008000000079c5 */ /* 0x000fe40000010000 */
[----:B------:R-:W-:Y:S04]  /*5a70*/  STL.64 [R1+0x4b0], R214 ;  /* 0x0004b0d601007387 */ /* 0x000fe80000100a00 */
[----:B------:R-:W-:Y:S04]  /*5a80*/  STL.64 [R1+0x4a8], R212 ;  /* 0x0004a8d401007387 */ /* 0x000fe80000100a00 */
[----:B------:R0:W-:Y:S04]  /*5a90*/  STL.64 [R1+0x4a0], R210 ;  /* 0x0004a0d201007387 */ /* 0x0001e80000100a00 */
[----:B------:R1:W-:Y:S01]  /*5aa0*/  STL.64 [R1+0x498], R208 ;  /* 0x000498d001007387 */ /* 0x0003e20000100a00 */
[----:B0-----:R-:W-:-:S02]  /*5ab0*/  IMAD.MOV.U32 R210, RZ, RZ, R182 ;  /* 0x000000ffffd27224 */ /* 0x001fc400078e00b6 */
[----:B-1----:R-:W-:Y:S02]  /*5ac0*/  IMAD.MOV.U32 R208, RZ, RZ, R180 ;  /* 0x000000ffffd07224 */ /* 0x002fe400078e00b4 */
[----:B------:R-:W3:Y:S01]  /*5ad0*/  LDL.LU R180, [R1+0x70c] ;  /* 0x00070c0001b47983 */ /* 0x000ee20000300800 */
[----:B------:R-:W-:Y:S02]  /*5ae0*/  IMAD.MOV.U32 R209, RZ, RZ, R181 ;  /* 0x000000ffffd17224 */ /* 0x000fe400078e00b5 */
[----:B------:R-:W-:Y:S01]  /*5af0*/  IMAD.MOV.U32 R211, RZ, RZ, R183 ;  /* 0x000000ffffd37224 */ /* 0x000fe200078e00b7 */
[----:B------:R-:W3:Y:S04]  /*5b00*/  LDL.LU R181, [R1+0x708] ;  /* 0x0007080001b57983 */ /* 0x000ee80000300800 */
[----:B------:R-:W3:Y:S04]  /*5b10*/  LDL.LU R182, [R1+0x704] ;  /* 0x0007040001b67983 */ /* 0x000ee80000300800 */
[----:B------:R-:W3:Y:S01]  /*5b20*/  LDL.LU R183, [R1+0x700] ;  /* 0x0007000001b77983 */ /* 0x000ee20000300800 */
[----:B------:R-:W-:Y:S01]  /*5b30*/  UIADD3 UR38, UR46, 0x282, URZ ;  /* 0x000002822e267890 */ /* 0x000fe2000fffe03f */
[----:B------:R-:W-:-:S02]  /*5b40*/  IMAD.MOV.U32 R212, RZ, RZ, R144 ;  /* 0x000000ffffd47224 */ /* 0x000fc400078e0090 */
[----:B------:R-:W4:Y:S01]  /*5b50*/  LDL.LU R144, [R1+0x6fc] ;  /* 0x0006fc0001907983 */ /* 0x000f220000300800 */
[----:B------:R-:W-:Y:S02]  /*5b60*/  IMAD.MOV.U32 R213, RZ, RZ, R145 ;  /* 0x000000ffffd57224 */ /* 0x000fe400078e0091 */
[----:B------:R-:W-:Y:S01]  /*5b70*/  IMAD.MOV.U32 R214, RZ, RZ, R146 ;  /* 0x000000ffffd67224 */ /* 0x000fe200078e0092 */
[----:B------:R-:W4:Y:S01]  /*5b80*/  LDL.LU R145, [R1+0x6f8] ;  /* 0x0006f80001917983 */ /* 0x000f220000300800 */
[----:B------:R-:W-:-:S03]  /*5b90*/  IMAD.MOV.U32 R215, RZ, RZ, R147 ;  /* 0x000000ffffd77224 */ /* 0x000fc600078e0093 */
[----:B------:R-:W4:Y:S04]  /*5ba0*/  LDL.LU R146, [R1+0x6f4] ;  /* 0x0006f40001927983 */ /* 0x000f280000300800 */
[----:B------:R-:W4:Y:S01]  /*5bb0*/  LDL.LU R147, [R1+0x6f0] ;  /* 0x0006f00001937983 */ /* 0x000f220000300800 */
[----:B---3--:R-:W-:-:S06]  /*5bc0*/  WARPGROUP.ARRIVE ;  /* 0x00000000000079c5 */ /* 0x008fcc0000000000 */
        /* <DEDUP_REMOVED lines=8> */
[----:B------:R-:W4:Y:S01]  /*5c50*/  LDL.LU R148, [R1+0x6ec] ;  /* 0x0006ec0001947983 */ /* 0x000f220000300800 */
[----:B------:R-:W-:Y:S02]  /*5c60*/  IMAD.MOV.U32 R177, RZ, RZ, R149 ;  /* 0x000000ffffb17224 */ /* 0x000fe400078e0095 */
[----:B------:R-:W-:Y:S01]  /*5c70*/  IMAD.MOV.U32 R179, RZ, RZ, R151 ;  /* 0x000000ffffb37224 */ /* 0x000fe200078e0097 */
[----:B------:R-:W4:Y:S04]  /*5c80*/  LDL.LU R149, [R1+0x6e8] ;  /* 0x0006e80001957983 */ /* 0x000f280000300800 */
[----:B------:R-:W4:Y:S04]  /*5c90*/  LDL.LU R150, [R1+0x6e4] ;  /* 0x0006e40001967983 */ /* 0x000f280000300800 */
[----:B------:R-:W4:Y:S01]  /*5ca0*/  LDL.LU R151, [R1+0x6e0] ;  /* 0x0006e00001977983 */ /* 0x000f220000300800 */
[----:B------:R-:W-:Y:S01]  /*5cb0*/  UIADD3 UR42, UR46, 0x2c2, URZ ;  /* 0x000002c22e2a7890 */ /* 0x000fe2000fffe03f */
[----:B------:R-:W-:-:S02]  /*5cc0*/  IMAD.MOV.U32 R180, RZ, RZ, R112 ;  /* 0x000000ffffb47224 */ /* 0x000fc400078e0070 */
[----:B------:R-:W3:Y:S01]  /*5cd0*/  LDL.LU R112, [R1+0x6dc] ;  /* 0x0006dc0001707983 */ /* 0x000ee20000300800 */
[----:B------:R-:W-:Y:S02]  /*5ce0*/  IMAD.MOV.U32 R181, RZ, RZ, R113 ;  /* 0x000000ffffb57224 */ /* 0x000fe400078e0071 */
[----:B------:R-:W-:Y:S01]  /*5cf0*/  IMAD.MOV.U32 R182, RZ, RZ, R114 ;  /* 0x000000ffffb67224 */ /* 0x000fe200078e0072 */
[----:B------:R-:W3:Y:S01]  /*5d00*/  LDL.LU R113, [R1+0x6d8] ;  /* 0x0006d80001717983 */ /* 0x000ee20000300800 */
[----:B------:R-:W-:-:S03]  /*5d10*/  IMAD.MOV.U32 R183, RZ, RZ, R115 ;  /* 0x000000ffffb77224 */ /* 0x000fc600078e0073 */
[----:B------:R-:W3:Y:S04]  /*5d20*/  LDL.LU R114, [R1+0x6d4] ;  /* 0x0006d40001727983 */ /* 0x000ee80000300800 */
[----:B------:R-:W3:Y:S01]  /*5d30*/  LDL.LU R115, [R1+0x6d0] ;  /* 0x0006d00001737983 */ /* 0x000ee20000300800 */
[----:B----4-:R-:W-:-:S06]  /*5d40*/  WARPGROUP.ARRIVE ;  /* 0x00000000000079c5 */ /* 0x010fcc0000000000 */
        /* <DEDUP_REMOVED lines=15> */
[----:B------:R-:W-:Y:S01]  /*5e40*/  UMOV UR56, UR54 ;  /* 0x0000003600387c82 */ /* 0x000fe20008000000 */
[----:B------:R-:W-:-:S02]  /*5e50*/  UIADD3 UR50, UR46, 0x342, URZ ;  /* 0x000003422e327890 */ /* 0x000fc4000fffe03f */
[----:B------:R-:W-:Y:S01]  /*5e60*/  UIADD3 UR54, UR46, 0x382, URZ ;  /* 0x000003822e367890 */ /* 0x000fe2000fffe03f */
[----:B------:R-:W-:Y:S02]  /*5e70*/  UMOV UR47, 0x80000020 ;  /* 0x80000020002f7882 */ /* 0x000fe40000000000 */
[----:B------:R-:W-:Y:S01]  /*5e80*/  UMOV UR46, UR8 ;  /* 0x00000008002e7c82 */ /* 0x000fe20008000000 */
[----:B------:R-:W-:Y:S02]  /*5e90*/  IMAD.MOV.U32 R148, RZ, RZ, R80 ;  /* 0x000000ffff947224 */ /* 0x000fe400078e0050 */
        /* <DEDUP_REMOVED lines=22> */
[----:B------:R-:W-:-:S02]  /*6000*/  IMAD.MOV.U32 R116, RZ, RZ, R52 ;  /* 0x000000ffff747224 */ /* 0x000fc400078e0034 */
[----:B------:R-:W-:Y:S01]  /*6010*/  IMAD.MOV.U32 R117, RZ, RZ, R53 ;  /* 0x000000ffff757224 */ /* 0x000fe200078e0035 */
[----:B------:R-:W3:Y:S01]  /*6020*/  LDL.LU R52, [R1+0x69c] ;  /* 0x00069c0001347983 */ /* 0x000ee20000300800 */
[----:B------:R-:W-:Y:S02]  /*6030*/  IMAD.MOV.U32 R118, RZ, RZ, R54 ;  /* 0x000000ffff767224 */ /* 0x000fe400078e0036 */
[----:B------:R-:W-:Y:S01]  /*6040*/  IMAD.MOV.U32 R119, RZ, RZ, R55 ;  /* 0x000000ffff777224 */ /* 0x000fe200078e0037 */
[----:B------:R-:W3:Y:S04]  /*6050*/  LDL.LU R53, [R1+0x698] ;  /* 0x0006980001357983 */ /* 0x000ee80000300800 */
[----:B------:R-:W3:Y:S04]  /*6060*/  LDL.LU R54, [R1+0x694] ;  /* 0x0006940001367983 */ /* 0x000ee80000300800 */
[----:B------:R-:W3:Y:S01]  /*6070*/  LDL.LU R55, [R1+0x690] ;  /* 0x0006900001377983 */ /* 0x000ee20000300800 */
[----:B------:R-:W-:Y:S01]  /*6080*/  UMOV UR48, UR4 ;  /* 0x0000000400307c82 */ /* 0x000fe20008000000 */
[----:B------:R-:W-:Y:S01]  /*6090*/  UMOV UR49, UR5 ;  /* 0x0000000500317c82 */ /* 0x000fe20008000000 */
[----:B------:R-:W-:Y:S01]  /*60a0*/  UMOV UR51, 0x80000020 ;  /* 0x8000002000337882 */ /* 0x000fe20000000000 */
[----:B------:R-:W-:Y:S01]  /*60b0*/  UMOV UR57, UR55 ;  /* 0x0000003700397c82 */ /* 0x000fe20008000000 */
[----:B------:R-:W-:Y:S01]  /*60c0*/  UMOV UR52, UR4 ;  /* 0x0000000400347c82 */ /* 0x000fe20008000000 */
[----:B------:R-:W-:Y:S01]  /*60d0*/  UMOV UR53, UR5 ;  /* 0x0000000500357c82 */ /* 0x000fe20008000000 */
[----:B------:R-:W-:Y:S01]  /*60e0*/  UMOV UR55, 0x80000020 ;  /* 0x8000002000377882 */ /* 0x000fe20000000000 */
[----:B------:R-:W-:Y:S01]  /*60f0*/  UIADD3 UR8, UR9, 0x202, URZ ;  /* 0x0000020209087890 */ /* 0x000fe2000fffe03f */
[----:B----4-:R-:W-:-:S06]  /*6100*/  WARPGROUP.ARRIVE ;  /* 0x00000000000079c5 */ /* 0x010fcc0000000000 */
[----:B------:R-:W-:Y:S03]  /*6110*/  HGMMA.64x16x16.F32 R80, gdesc[UR48], R80, gsb0 ;  /* 0x00200000305079f0 */ /* 0x000fe60008000850 */
[----:B------:R-:W-:Y:S02]  /*6120*/  WARPGROUP.DEPBAR.LE gsb0, 0x0 ;  /* 0x00008000000079c5 */ /* 0x000fe40000010000 */
[----:B---3--:R-:W-:-:S06]  /*6130*/  WARPGROUP.ARRIVE ;  /* 0x00000000000079c5 */ /* 0x008fcc0000000000 */
[----:B------:R-:W-:Y:S01]  /*6140*/  HGMMA.64x16x16.F32 R48, gdesc[UR52], R48, gsb0 ;  /* 0x00200000343079f0 */ /* 0x000fe20008000830 */
[----:B------:R-:W-:Y:S01]  /*6150*/  UMOV UR52, UR8 ;  /* 0x0000000800347c82 */ /* 0x000fe20008000000 */
[----:B------:R-:W-:Y:S01]  /*6160*/  UMOV UR53, 0x80000020 ;  /* 0x8000002000357882 */ /* 0x000fe20000000000 */
[----:B------:R-:W-:Y:S04]  /*6170*/  STL.64 [R1+0x530], R86 ;  /* 0x0005305601007387 */ /* 0x000fe80000100a00 */
[----:B------:R-:W-:Y:S01]  /*6180*/  STL.64 [R1+0x528], R84 ;  /* 0x0005285401007387 */ /* 0x000fe20000100a00 */
[----:B------:R-:W-:Y:S02]  /*6190*/  WARPGROUP.DEPBAR.LE gsb0, 0x0 ;  /* 0x00008000000079c5 */ /* 0x000fe40000010000 */
[----:B--2---:R-:W-:-:S06]  /*61a0*/  WARPGROUP.ARRIVE ;  /* 0x00000000000079c5 */ /* 0x004fcc0000000000 */
[----:B------:R-:W-:Y:S01]  /*61b0*/  HGMMA.64x16x16.F32 R40, gdesc[UR52], R40, gsb0 ;  /* 0x00200000342879f0 */ /* 0x000fe20008000828 */
[----:B------:R-:W-:Y:S04]  /*61c0*/  STL.64 [R1+0x520], R82 ;  /* 0x0005205201007387 */ /* 0x000fe80000100a00 */
[----:B------:R0:W-:Y:S04]  /*61d0*/  STL.64 [R1+0x518], R80 ;  /* 0x0005185001007387 */ /* 0x0001e80000100a00 */
[----:B0-----:R-:W2:Y:S04]  /*61e0*/  LDL.LU R80, [R1] ;  /* 0x0000000001507983 */ /* 0x001ea80000300800 */
[----:B------:R-:W2:Y:S04]  /*61f0*/  LDL.LU R81, [R1+0x4] ;  /* 0x0000040001517983 */ /* 0x000ea80000300800 */
[----:B------:R-:W2:Y:S04]  /*6200*/  LDL.LU R82, [R1+0x8] ;  /* 0x0000080001527983 */ /* 0x000ea80000300800 */
[----:B------:R-:W2:Y:S04]  /*6210*/  LDL.LU R83, [R1+0xc] ;  /* 0x00000c0001537983 */ /* 0x000ea80000300800 */
[----:B------:R-:W2:Y:S04]  /*6220*/  LDL.LU R84, [R1+0x10] ;  /* 0x0000100001547983 */ /* 0x000ea80000300800 */
[----:B------:R-:W2:Y:S04]  /*6230*/  LDL.LU R85, [R1+0x14] ;  /* 0x0000140001557983 */ /* 0x000ea80000300800 */
[----:B------:R-:W2:Y:S04]  /*6240*/  LDL.LU R86, [R1+0x18] ;  /* 0x0000180001567983 */ /* 0x000ea80000300800 */
[----:B------:R-:W2:Y:S01]  /*6250*/  LDL.LU R87, [R1+0x1c] ;  /* 0x00001c0001577983 */ /* 0x000ea20000300800 */
[----:B------:R-:W-:Y:S01]  /*6260*/  UMOV UR48, UR52 ;  /* 0x0000003400307c82 */ /* 0x000fe20008000000 */
[----:B------:R-:W-:Y:S01]  /*6270*/  UMOV UR49, UR53 ;  /* 0x0000003500317c82 */ /* 0x000fe20008000000 */
[----:B------:R-:W-:-:S02]  /*6280*/  WARPGROUP.DEPBAR.LE gsb0, 0x0 ;  /* 0x00008000000079c5 */ /* 0x000fc40000010000 */
[----:B------:R-:W-:-:S06]  /*6290*/  WARPGROUP.ARRIVE ;  /* 0x00000000000079c5 */ /* 0x000fcc0000000000 */
[----:B------:R-:W-:Y:S01]  /*62a0*/  HGMMA.64x16x16.F32 R72, gdesc[UR48], R72, gsb0 ;  /* 0x00200000304879f0 */ /* 0x000fe20008000848 */
[----:B------:R-:W-:Y:S01]  /*62b0*/  UMOV UR44, UR52 ;  /* 0x00000034002c7c82 */ /* 0x000fe20008000000 */
[----:B------:R-:W-:Y:S01]  /*62c0*/  UMOV UR45, UR53 ;  /* 0x00000035002d7c82 */ /* 0x000fe20008000000 */
[----:B------:R-:W-:Y:S02]  /*62d0*/  WARPGROUP.DEPBAR.LE gsb0, 0x0 ;  /* 0x00008000000079c5 */ /* 0x000fe40000010000 */
        /* <DEDUP_REMOVED lines=20> */
[----:B--2---:R-:W-:-:S06]  /*6420*/  WARPGROUP.ARRIVE ;  /* 0x00000000000079c5 */ /* 0x004fcc0000000000 */
        /* <DEDUP_REMOVED lines=35> */
[----:B------:R-:W-:Y:S04]  /*6660*/  STL.64 [R1+0x550], R54 ;  /* 0x0005503601007387 */ /* 0x000fe80000100a00 */
[----:B------:R-:W-:Y:S04]  /*6670*/  STL.64 [R1+0x548], R52 ;  /* 0x0005483401007387 */ /* 0x000fe80000100a00 */
[----:B------:R-:W-:Y:S04]  /*6680*/  STL.64 [R1+0x540], R50 ;  /* 0x0005403201007387 */ /* 0x000fe80000100a00 */
[----:B------:R-:W-:Y:S04]  /*6690*/  STL.64 [R1+0x538], R48 ;  /* 0x0005383001007387 */ /* 0x000fe80000100a00 */
[----:B------:R-:W-:Y:S01]  /*66a0*/  STL.64 [R1+0x570], R46 ;  /* 0x0005702e01007387 */ /* 0x000fe20000100a00 */
[----:B------:R-:W-:-:S02]  /*66b0*/  WARPGROUP.DEPBAR.LE gsb0, 0x0 ;  /* 0x00008000000079c5 */ /* 0x000fc40000010000 */
[----:B------:R-:W-:-:S06]  /*66c0*/  WARPGROUP.ARRIVE ;  /* 0x00000000000079c5 */ /* 0x000fcc0000000000 */
[----:B------:R-:W-:Y:S01]  /*66d0*/  HGMMA.64x16x16.F32 R64, gdesc[UR56], R64, gsb0 ;  /* 0x00200000384079f0 */ /* 0x000fe20008000840 */
[----:B------:R-:W-:Y:S04]  /*66e0*/  STL.64 [R1+0x568], R44 ;  /* 0x0005682c01007387 */ /* 0x000fe80000100a00 */
[----:B------:R-:W-:Y:S04]  /*66f0*/  STL.64 [R1+0x560], R42 ;  /* 0x0005602a01007387 */ /* 0x000fe80000100a00 */
[----:B------:R-:W-:Y:S04]  /*6700*/  STL.64 [R1+0x558], R40 ;  /* 0x0005582801007387 */ /* 0x000fe80000100a00 */
[----:B------:R-:W-:Y:S04]  /*6710*/  STL.64 [R1+0x590], R78 ;  /* 0x0005904e01007387 */ /* 0x000fe80000100a00 */
[----:B------:R-:W-:Y:S04]  /*6720*/  STL.64 [R1+0x588], R76 ;  /* 0x0005884c01007387 */ /* 0x000fe80000100a00 */
[----:B------:R-:W-:Y:S04]  /*6730*/  STL.64 [R1+0x580], R74 ;  /* 0x0005804a01007387 */ /* 0x000fe80000100a00 */
[----:B------:R-:W-:Y:S04]  /*6740*/  STL.64 [R1+0x578], R72 ;  /* 0x0005784801007387 */ /* 0x000fe80000100a00 */
[----:B------:R-:W-:Y:S04]  /*6750*/  STL.64 [R1], R80 ;  /* 0x0000005001007387 */ /* 0x000fe80000100a00 */
[----:B------:R-:W-:Y:S04]  /*6760*/  STL.64 [R1+0x8], R82 ;  /* 0x0000085201007387 */ /* 0x000fe80000100a00 */
        /* <DEDUP_REMOVED lines=14> */
[----:B------:R0:W-:Y:S04]  /*6850*/  STL.64 [R1+0x200], R208 ;  /* 0x000200d001007387 */ /* 0x0001e80000100a00 */
[----:B------:R1:W-:Y:S04]  /*6860*/  STL.64 [R1+0x208], R210 ;  /* 0x000208d201007387 */ /* 0x0003e80000100a00 */
[----:B------:R2:W-:Y:S04]  /*6870*/  STL.64 [R1+0x210], R212 ;  /* 0x000210d401007387 */ /* 0x0005e80000100a00 */
[----:B------:R3:W-:Y:S04]  /*6880*/  STL.64 [R1+0x218], R214 ;  /* 0x000218d601007387 */ /* 0x0007e80000100a00 */
[----:B------:R4:W-:Y:S04]  /*6890*/  STL.64 [R1+0x280], R32 ;  /* 0x0002802001007387 */ /* 0x0009e80000100a00 */
[----:B------:R4:W-:Y:S04]  /*68a0*/  STL.64 [R1+0x288], R34 ;  /* 0x0002882201007387 */ /* 0x0009e80000100a00 */
[----:B------:R4:W-:Y:S01]  /*68b0*/  STL.64 [R1+0x290], R36 ;  /* 0x0002902401007387 */ /* 0x0009e20000100a00 */
[----:B------:R-:W-:-:S03]  /*68c0*/  WARPGROUP.DEPBAR.LE gsb0, 0x0 ;  /* 0x00008000000079c5 */ /* 0x000fc60000010000 */
[----:B------:R4:W-:Y:S04]  /*68d0*/  STL.64 [R1+0x298], R38 ;  /* 0x0002982601007387 */ /* 0x0009e80000100a00 */
[----:B0-----:R-:W4:Y:S04]  /*68e0*/  LDL.LU R208, [R1+0x60] ;  /* 0x0000600001d07983 */ /* 0x001f280000300800 */
[----:B------:R-:W4:Y:S04]  /*68f0*/  LDL.LU R209, [R1+0x64] ;  /* 0x0000640001d17983 */ /* 0x000f280000300800 */
[----:B------:R0:W-:Y:S04]  /*6900*/  STL.64 [R1+0x300], R64 ;  /* 0x0003004001007387 */ /* 0x0001e80000100a00 */
[----:B------:R0:W-:Y:S04]  /*6910*/  STL.64 [R1+0x308], R66 ;  /* 0x0003084201007387 */ /* 0x0001e80000100a00 */
[----:B------:R0:W-:Y:S04]  /*6920*/  STL.64 [R1+0x310], R68 ;  /* 0x0003104401007387 */ /* 0x0001e80000100a00 */
[----:B------:R0:W-:Y:S04]  /*6930*/  STL.64 [R1+0x318], R70 ;  /* 0x0003184601007387 */ /* 0x0001e80000100a00 */
[----:B-1----:R-:W4:Y:S04]  /*6940*/  LDL.LU R210, [R1+0x68] ;  /* 0x0000680001d27983 */ /* 0x002f280000300800 */
[----:B------:R-:W4:Y:S04]  /*6950*/  LDL.LU R211, [R1+0x6c] ;  /* 0x00006c0001d37983 */ /* 0x000f280000300800 */
[----:B--2---:R-:W2:Y:S04]  /*6960*/  LDL.LU R212, [R1+0x70] ;  /* 0x0000700001d47983 */ /* 0x004ea80000300800 */
[----:B------:R-:W2:Y:S04]  /*6970*/  LDL.LU R213, [R1+0x74] ;  /* 0x0000740001d57983 */ /* 0x000ea80000300800 */
[----:B---3--:R-:W2:Y:S04]  /*6980*/  LDL.LU R214, [R1+0x78] ;  /* 0x0000780001d67983 */ /* 0x008ea80000300800 */
[----:B------:R-:W2:Y:S04]  /*6990*/  LDL.LU R215, [R1+0x7c] ;  /* 0x00007c0001d77983 */ /* 0x000ea80000300800 */
[----:B------:R-:W3:Y:S04]  /*69a0*/  LDL.LU R144, [R1+0x160] ;  /* 0x0001600001907983 */ /* 0x000ee80000300800 */
[----:B------:R-:W3:Y:S04]  /*69b0*/  LDL.LU R145, [R1+0x164] ;  /* 0x0001640001917983 */ /* 0x000ee80000300800 */
[----:B------:R-:W3:Y:S04]  /*69c0*/  LDL.LU R146, [R1+0x168] ;  /* 0x0001680001927983 */ /* 0x000ee80000300800 */
[----:B------:R-:W3:Y:S04]  /*69d0*/  LDL.LU R147, [R1+0x16c] ;  /* 0x00016c0001937983 */ /* 0x000ee80000300800 */
[----:B------:R-:W3:Y:S04]  /*69e0*/  LDL.LU R148, [R1+0x170] ;  /* 0x0001700001947983 */ /* 0x000ee80000300800 */
[----:B------:R-:W3:Y:S04]  /*69f0*/  LDL.LU R149, [R1+0x174] ;  /* 0x0001740001957983 */ /* 0x000ee80000300800 */
[----:B------:R-:W3:Y:S04]  /*6a00*/  LDL.LU R150, [R1+0x178] ;  /* 0x0001780001967983 */ /* 0x000ee80000300800 */
[----:B------:R-:W3:Y:S04]  /*6a10*/  LDL.LU R151, [R1+0x17c] ;  /* 0x00017c0001977983 */ /* 0x000ee80000300800 */
[----:B------:R-:W2:Y:S04]  /*6a20*/  LDL.LU R80, [R1+0x260] ;  /* 0x0002600001507983 */ /* 0x000ea80000300800 */
[----:B------:R-:W2:Y:S04]  /*6a30*/  LDL.LU R81, [R1+0x264] ;  /* 0x0002640001517983 */ /* 0x000ea80000300800 */
[----:B------:R-:W2:Y:S04]  /*6a40*/  LDL.LU R82, [R1+0x268] ;  /* 0x0002680001527983 */ /* 0x000ea80000300800 */
[----:B------:R-:W2:Y:S04]  /*6a50*/  LDL.LU R83, [R1+0x26c] ;  /* 0x00026c0001537983 */ /* 0x000ea80000300800 */
[----:B------:R-:W2:Y:S04]  /*6a60*/  LDL.LU R84, [R1+0x270] ;  /* 0x0002700001547983 */ /* 0x000ea80000300800 */
[----:B------:R-:W2:Y:S04]  /*6a70*/  LDL.LU R85, [R1+0x274] ;  /* 0x0002740001557983 */ /* 0x000ea80000300800 */
[----:B------:R-:W2:Y:S04]  /*6a80*/  LDL.LU R86, [R1+0x278] ;  /* 0x0002780001567983 */ /* 0x000ea80000300800 */
        /* <DEDUP_REMOVED lines=17> */
[----:B----4-:R-:W4:Y:S04]  /*6ba0*/  LDL.LU R32, [R1+0x380] ;  /* 0x0003800001207983 */ /* 0x010f280000300800 */
[----:B------:R-:W4:Y:S04]  /*6bb0*/  LDL.LU R33, [R1+0x384] ;  /* 0x0003840001217983 */ /* 0x000f280000300800 */
[----:B------:R-:W4:Y:S04]  /*6bc0*/  LDL.LU R34, [R1+0x388] ;  /* 0x0003880001227983 */ /* 0x000f280000300800 */
[----:B------:R-:W4:Y:S04]  /*6bd0*/  LDL.LU R35, [R1+0x38c] ;  /* 0x00038c0001237983 */ /* 0x000f280000300800 */
[----:B------:R-:W4:Y:S04]  /*6be0*/  LDL.LU R36, [R1+0x390] ;  /* 0x0003900001247983 */ /* 0x000f280000300800 */
[----:B------:R-:W4:Y:S04]  /*6bf0*/  LDL.LU R37, [R1+0x394] ;  /* 0x0003940001257983 */ /* 0x000f280000300800 */
[----:B------:R-:W4:Y:S04]  /*6c00*/  LDL.LU R38, [R1+0x398] ;  /* 0x0003980001267983 */ /* 0x000f280000300800 */
[----:B------:R-:W4:Y:S04]  /*6c10*/  LDL.LU R39, [R1+0x39c] ;  /* 0x00039c0001277983 */ /* 0x000f280000300800 */
[----:B0-----:R-:W3:Y:S04]  /*6c20*/  LDL.LU R64, [R1+0x400] ;  /* 0x0004000001407983 */ /* 0x001ee80000300800 */
        /* <DEDUP_REMOVED lines=17> */
[----:B------:R-:W-:Y:S01]  /*6d40*/  UMOV UR58, UR44 ;  /* 0x0000002c003a7c82 */ /* 0x000fe20008000000 */
[----:B------:R-:W-:Y:S01]  /*6d50*/  UMOV UR59, UR45 ;  /* 0x0000002d003b7c82 */ /* 0x000fe20008000000 */
        /* <DEDUP_REMOVED lines=10> */
[----:B------:R-:W-:Y:S01]  /*6e00*/  UIADD3 UR8, UR49, 0x402, URZ ;  /* 0x0000040231087890 */ /* 0x000fe2000fffe03f */
        /* <DEDUP_REMOVED lines=8> */
[----:B----4-:R-:W-:-:S06]  /*6e90*/  WARPGROUP.ARRIVE ;  /* 0x00000000000079c5 */ /* 0x010fcc0000000000 */
[----:B------:R-:W-:Y:S03]  /*6ea0*/  HGMMA.64x16x16.F32 R32, gdesc[UR56], R32, gsb0 ;  /* 0x00200000382079f0 */ /* 0x000fe60008000820 */
[----:B------:R-:W-:Y:S02]  /*6eb0*/  WARPGROUP.DEPBAR.LE gsb0, 0x0 ;  /* 0x00008000000079c5 */ /* 0x000fe40000010000 */
[----:B---3--:R-:W-:-:S06]  /*6ec0*/  WARPGROUP.ARRIVE ;  /* 0x00000000000079c5 */ /* 0x008fcc0000000000 */
[----:B------:R-:W-:Y:S01]  /*6ed0*/  HGMMA.64x16x16.F32 R64, gdesc[UR4], R64, gsb0 ;  /* 0x00200000044079f0 */ /* 0x000fe20008000840 */
[----:B------:R-:W-:Y:S01]  /*6ee0*/  UMOV UR4, UR8 ;  /* 0x0000000800047c82 */ /* 0x000fe20008000000 */
[----:B------:R-:W-:Y:S01]  /*6ef0*/  UMOV UR5, 0x80000020 ;  /* 0x8000002000057882 */ /* 0x000fe20000000000 */
[----:B------:R-:W-:Y:S02]  /*6f00*/  WARPGROUP.DEPBAR.LE gsb0, 0x0 ;  /* 0x00008000000079c5 */ /* 0x000fe40000010000 */
[----:B--2---:R-:W-:-:S06]  /*6f10*/  WARPGROUP.ARRIVE ;  /* 0x00000000000079c5 */ /* 0x004fcc0000000000 */
[----:B------:R-:W-:Y:S01]  /*6f20*/  HGMMA.64x16x16.F32 R72, gdesc[UR4], R72, gsb0 ;  /* 0x00200000044879f0 */ /* 0x000fe20008000848 */
[----:B------:R-:W-:Y:S01]  /*6f30*/  UMOV UR56, UR4 ;  /* 0x0000000400387c82 */ /* 0x000fe20008000000 */
        /* <DEDUP_REMOVED lines=37> */
[----:B------:R-:W-:Y:S04]  /*7190*/  STL.64 [R1+0x380], R32 ;  /* 0x0003802001007387 */ /* 0x000fe80000100a00 */
[----:B------:R-:W-:Y:S04]  /*71a0*/  STL.64 [R1+0x388], R34 ;  /* 0x0003882201007387 */ /* 0x000fe80000100a00 */
[----:B------:R-:W-:Y:S04]  /*71b0*/  STL.64 [R1+0x390], R36 ;  /* 0x0003902401007387 */ /* 0x000fe80000100a00 */
[----:B------:R0:W-:Y:S04]  /*71c0*/  STL.64 [R1+0x398], R38 ;  /* 0x0003982601007387 */ /* 0x0001e80000100a00 */
[----:B0-----:R-:W2:Y:S04]  /*71d0*/  LDL.LU.64 R38, [R1+0x688] ;  /* 0x0006880001267983 */ /* 0x001ea80000300a00 */
[----:B------:R-:W2:Y:S04]  /*71e0*/  LDL.LU.64 R36, [R1+0x680] ;  /* 0x0006800001247983 */ /* 0x000ea80000300a00 */
[----:B------:R-:W2:Y:S04]  /*71f0*/  LDL.LU.64 R34, [R1+0x678] ;  /* 0x0006780001227983 */ /* 0x000ea80000300a00 */
[----:B------:R-:W2:Y:S01]  /*7200*/  LDL.LU.64 R32, [R1+0x670] ;  /* 0x0006700001207983 */ /* 0x000ea20000300a00 */
[----:B------:R-:W-:-:S02]  /*7210*/  WARPGROUP.DEPBAR.LE gsb0, 0x0 ;  /* 0x00008000000079c5 */ /* 0x000fc40000010000 */
[----:B------:R-:W-:-:S06]  /*7220*/  WARPGROUP.ARRIVE ;  /* 0x00000000000079c5 */ /* 0x000fcc0000000000 */
[----:B------:R-:W-:Y:S01]  /*7230*/  HGMMA.64x16x16.F32 R208, gdesc[UR24], R208, gsb0 ;  /* 0x0020000018d079f0 */ /* 0x000fe200080008d0 */
[----:B------:R-:W-:Y:S04]  /*7240*/  STL.64 [R1+0x400], R64 ;  /* 0x0004004001007387 */ /* 0x000fe80000100a00 */
[----:B------:R-:W-:Y:S04]  /*7250*/  STL.64 [R1+0x408], R66 ;  /* 0x0004084201007387 */ /* 0x000fe80000100a00 */
[----:B------:R-:W-:Y:S04]  /*7260*/  STL.64 [R1+0x410], R68 ;  /* 0x0004104401007387 */ /* 0x000fe80000100a00 */
[----:B------:R0:W-:Y:S04]  /*7270*/  STL.64 [R1+0x418], R70 ;  /* 0x0004184601007387 */ /* 0x0001e80000100a00 */
[----:B0-----:R-:W3:Y:S04]  /*7280*/  LDL.LU.64 R70, [R1+0x668] ;  /* 0x0006680001467983 */ /* 0x001ee80000300a00 */
[----:B------:R-:W3:Y:S04]  /*7290*/  LDL.LU.64 R68, [R1+0x660] ;  /* 0x0006600001447983 */ /* 0x000ee80000300a00 */
[----:B------:R-:W3:Y:S04]  /*72a0*/  LDL.LU.64 R66, [R1+0x658] ;  /* 0x0006580001427983 */ /* 0x000ee80000300a00 */
[----:B------:R-:W3:Y:S04]  /*72b0*/  LDL.LU.64 R64, [R1+0x650] ;  /* 0x0006500001407983 */ /* 0x000ee80000300a00 */
        /* <DEDUP_REMOVED lines=24> */
[----:B------:R-:W-:Y:S01]  /*7440*/  STL.64 [R1+0xe0], R176 ;  /* 0x0000e0b001007387 */ /* 0x000fe20000100a00 */
[----:B------:R-:W-:-:S03]  /*7450*/  WARPGROUP.DEPBAR.LE gsb0, 0x0 ;  /* 0x00008000000079c5 */ /* 0x000fc60000010000 */
[----:B------:R-:W-:Y:S04]  /*7460*/  STL.64 [R1+0xe8], R178 ;  /* 0x0000e8b201007387 */ /* 0x000fe80000100a00 */
[----:B------:R-:W-:Y:S04]  /*7470*/  STL.64 [R1+0xf0], R180 ;  /* 0x0000f0b401007387 */ /* 0x000fe80000100a00 */
[----:B------:R-:W-:Y:S04]  /*7480*/  STL.64 [R1+0xf8], R182 ;  /* 0x0000f8b601007387 */ /* 0x000fe80000100a00 */
[----:B------:R0:W-:Y:S04]  /*7490*/  STL.64 [R1+0x60], R208 ;  /* 0x000060d001007387 */ /* 0x0001e80000100a00 */
[----:B------:R1:W-:Y:S04]  /*74a0*/  STL.64 [R1+0x68], R210 ;  /* 0x000068d201007387 */ /* 0x0003e80000100a00 */
[----:B------:R4:W-:Y:S04]  /*74b0*/  STL.64 [R1+0x70], R212 ;  /* 0x000070d401007387 */ /* 0x0009e80000100a00 */
[----:B------:R4:W-:Y:S01]  /*74c0*/  STL.64 [R1+0x78], R214 ;  /* 0x000078d601007387 */ /* 0x0009e20000100a00 */
[----:B0-----:R-:W-:-:S02]  /*74d0*/  IMAD.MOV.U32 R208, RZ, RZ, R99 ;  /* 0x000000ffffd07224 */ /* 0x001fc400078e0063 */
[----:B------:R-:W-:Y:S01]  /*74e0*/  IMAD.MOV.U32 R209, RZ, RZ, R100 ;  /* 0x000000ffffd17224 */ /* 0x000fe200078e0064 */
[----:B------:R-:W2:Y:S01]  /*74f0*/  LDL.LU R99, [R1+0x64c] ;  /* 0x00064c0001637983 */ /* 0x000ea20000300800 */
[----:B-1----:R-:W-:Y:S02]  /*7500*/  IMAD.MOV.U32 R210, RZ, RZ, R101 ;  /* 0x000000ffffd27224 */ /* 0x002fe400078e0065 */
[----:B------:R-:W-:Y:S01]  /*7510*/  IMAD.MOV.U32 R211, RZ, RZ, R102 ;  /* 0x000000ffffd37224 */ /* 0x000fe200078e0066 */
        /* <DEDUP_REMOVED lines=67> */
[----:B------:R-:W4:Y:S04]  /*7950*/  LDL.LU R230, [R1+0x5c0] ;  /* 0x0005c00001e67983 */ /* 0x000f280000300800 */
[----:B------:R-:W4:Y:S01]  /*7960*/  LDL.LU R231, [R1+0x5bc] ;  /* 0x0005bc0001e77983 */ /* 0x000f220000300800 */
        /* <DEDUP_REMOVED lines=12> */
[----:B----4-:R-:W-:-:S06]  /*7a30*/  WARPGROUP.ARRIVE ;  /* 0x00000000000079c5 */ /* 0x010fcc0000000000 */
[----:B------:R-:W-:Y:S03]  /*7a40*/  HGMMA.64x16x16.F32 R224, gdesc[UR28], R224, gsb0 ;  /* 0x002000001ce079f0 */ /* 0x000fe600080008e0 */
[----:B------:R-:W-:Y:S02]  /*7a50*/  WARPGROUP.DEPBAR.LE gsb0, 0x0 ;  /* 0x00008000000079c5 */ /* 0x000fe40000010000 */
[----:B--2---:R-:W-:-:S06]  /*7a60*/  WARPGROUP.ARRIVE ;  /* 0x00000000000079c5 */ /* 0x004fcc0000000000 */
[----:B------:R-:W-:Y:S03]  /*7a70*/  HGMMA.64x16x16.F32 R192, gdesc[UR32], R192, gsb0 ;  /* 0x0020000020c079f0 */ /* 0x000fe600080008c0 */
[----:B------:R-:W-:Y:S02]  /*7a80*/  WARPGROUP.DEPBAR.LE gsb0, 0x0 ;  /* 0x00008000000079c5 */ /* 0x000fe40000010000 */
[----:B---3--:R-:W-:-:S06]  /*7a90*/  WARPGROUP.ARRIVE ;  /* 0x00000000000079c5 */ /* 0x008fcc0000000000 */
[----:B------:R-:W-:Y:S03]  /*7aa0*/  HGMMA.64x16x16.F32 R160, gdesc[UR36], R160, gsb0 ;  /* 0x0020000024a079f0 */ /* 0x000fe600080008a0 */
[----:B------:R-:W-:Y:S02]  /*7ab0*/  WARPGROUP.DEPBAR.LE gsb0, 0x0 ;  /* 0x00008000000079c5 */ /* 0x000fe40000010000 */
[----:B------:R-:W-:-:S06]  /*7ac0*/  WARPGROUP.ARRIVE ;  /* 0x00000000000079c5 */ /* 0x000fcc0000000000 */
[----:B------:R-:W-:Y:S03]  /*7ad0*/  HGMMA.64x16x16.F32 R128, gdesc[UR40], R128, gsb0 ;  /* 0x00200000288079f0 */ /* 0x000fe60008000880 */
        /* <DEDUP_REMOVED lines=9> */
[----:B------:R-:W-:Y:S01]  /*7b70*/  UIADD3 UR8, UR57, 0x602, URZ ;  /* 0x0000060239087890 */ /* 0x000fe2000fffe03f */
[----:B------:R-:W-:Y:S02]  /*7b80*/  UMOV UR56, UR52 ;  /* 0x0000003400387c82 */ /* 0x000fe40008000000 */
[----:B------:R-:W-:Y:S01]  /*7b90*/  UMOV UR57, UR53 ;  /* 0x0000003500397c82 */ /* 0x000fe20008000000 */
[----:B------:R-:W-:Y:S01]  /*7ba0*/  UMOV UR52, UR4 ;  /* 0x0000000400347c82 */ /* 0x000fe20008000000 */
[----:B------:R-:W-:Y:S01]  /*7bb0*/  UMOV UR53, UR5 ;  /* 0x0000000500357c82 */ /* 0x000fe20008000000 */
[----:B------:R-:W-:Y:S02]  /*7bc0*/  WARPGROUP.DEPBAR.LE gsb0, 0x0 ;  /* 0x00008000000079c5 */ /* 0x000fe40000010000 */
[----:B------:R-:W-:-:S06]  /*7bd0*/  WARPGROUP.ARRIVE ;  /* 0x00000000000079c5 */ /* 0x000fcc0000000000 */
[----:B------:R-:W-:Y:S01]  /*7be0*/  HGMMA.64x16x16.F32 R32, gdesc[UR52], R32, gsb0 ;  /* 0x00200000342079f0 */ /* 0x000fe20008000820 */
[----:B------:R-:W-:Y:S01]  /*7bf0*/  UMOV UR52, UR8 ;  /* 0x0000000800347c82 */ /* 0x000fe20008000000 */
[----:B------:R-:W-:Y:S01]  /*7c00*/  UMOV UR53, 0x80000020 ;  /* 0x8000002000357882 */ /* 0x000fe20000000000 */
        /* <DEDUP_REMOVED lines=33> */
[----:B------:R-:W-:Y:S02]  /*7e20*/  IMAD.MOV.U32 R72, RZ, RZ, R21 ;  /* 0x000000ffff487224 */ /* 0x000fe400078e0015 */
[----:B------:R-:W-:Y:S02]  /*7e30*/  IMAD.MOV.U32 R73, RZ, RZ, R20 ;  /* 0x000000ffff497224 */ /* 0x000fe400078e0014 */
[----:B------:R-:W-:Y:S02]  /*7e40*/  IMAD.MOV.U32 R74, RZ, RZ, R15 ;  /* 0x000000ffff4a7224 */ /* 0x000fe400078e000f */
[----:B------:R-:W-:Y:S02]  /*7e50*/  IMAD.MOV.U32 R75, RZ, RZ, R14 ;  /* 0x000000ffff4b7224 */ /* 0x000fe400078e000e */
[----:B------:R-:W-:Y:S02]  /*7e60*/  IMAD.MOV.U32 R76, RZ, RZ, R13 ;  /* 0x000000ffff4c7224 */ /* 0x000fe400078e000d */
[----:B------:R-:W-:-:S02]  /*7e70*/  IMAD.MOV.U32 R77, RZ, RZ, R12 ;  /* 0x000000ffff4d7224 */ /* 0x000fc400078e000c */
[----:B------:R-:W-:Y:S02]  /*7e80*/  IMAD.MOV.U32 R78, RZ, RZ, R11 ;  /* 0x000000ffff4e7224 */ /* 0x000fe400078e000b */
[----:B------:R-:W-:Y:S01]  /*7e90*/  IMAD.MOV.U32 R79, RZ, RZ, R7 ;  /* 0x000000ffff4f7224 */ /* 0x000fe200078e0007 */
[----:B------:R-:W-:Y:S01]  /*7ea0*/  UMOV UR24, UR52 ;  /* 0x0000003400187c82 */ /* 0x000fe20008000000 */
[----:B------:R-:W-:Y:S01]  /*7eb0*/  UMOV UR25, UR53 ;  /* 0x0000003500197c82 */ /* 0x000fe20008000000 */
[----:B------:R-:W-:-:S03]  /*7ec0*/  WARPGROUP.DEPBAR.LE gsb0, 0x0 ;  /* 0x00008000000079c5 */ /* 0x000fc60000010000 */
        /* <DEDUP_REMOVED lines=23> */
[----:B------:R-:W-:Y:S01]  /*8040*/  UMOV UR17, UR53 ;  /* 0x0000003500117c82 */ /* 0x000fe20008000000 */
[----:B------:R-:W-:Y:S01]  /*8050*/  UMOV UR12, UR52 ;  /* 0x00000034000c7c82 */ /* 0x000fe20008000000 */
[----:B------:R-:W-:Y:S01]  /*8060*/  UMOV UR13, UR53 ;  /* 0x00000035000d7c82 */ /* 0x000fe20008000000 */
[----:B------:R-:W-:Y:S02]  /*8070*/  IMAD.MOV.U32 R118, RZ, RZ, R3 ;  /* 0x000000ffff767224 */ /* 0x000fe400078e0003 */
[----:B------:R-:W-:Y:S01]  /*8080*/  IMAD.MOV.U32 R119, RZ, RZ, R0 ;  /* 0x000000ffff777224 */ /* 0x000fe200078e0000 */
[----:B------:R-:W-:Y:S01]  /*8090*/  UMOV UR8, UR52 ;  /* 0x0000003400087c82 */ /* 0x000fe20008000000 */
[----:B------:R-:W-:Y:S01]  /*80a0*/  UMOV UR9, UR53 ;  /* 0x0000003500097c82 */ /* 0x000fe20008000000 */
[----:B------:R-:W-:-:S02]  /*80b0*/  IMAD.MOV.U32 R150, RZ, RZ, R5 ;  /* 0x000000ffff967224 */ /* 0x000fc400078e0005 */
[----:B------:R-:W-:Y:S01]  /*80c0*/  IMAD.MOV.U32 R151, RZ, RZ, R4 ;  /* 0x000000ffff977224 */ /* 0x000fe200078e0004 */
[----:B------:R-:W-:Y:S01]  /*80d0*/  UMOV UR54, UR56 ;  /* 0x0000003800367c82 */ /* 0x000fe20008000000 */
[----:B------:R-:W-:Y:S01]  /*80e0*/  UMOV UR55, UR57 ;  /* 0x0000003900377c82 */ /* 0x000fe20008000000 */
[----:B------:R0:W5:Y:S04]  /*80f0*/  LDL.LU R9, [R1+0x5b8] ;  /* 0x0005b80001097983 */ /* 0x0001680000300800 */
[----:B------:R0:W5:Y:S04]  /*8100*/  LDL.LU R8, [R1+0x5b4] ;  /* 0x0005b40001087983 */ /* 0x0001680000300800 */
[----:B------:R0:W5:Y:S04]  /*8110*/  LDL.LU R6, [R1+0x5b0] ;  /* 0x0005b00001067983 */ /* 0x0001680000300800 */
[----:B------:R0:W5:Y:S04]  /*8120*/  LDL.LU R17, [R1+0x5ac] ;  /* 0x0005ac0001117983 */ /* 0x0001680000300800 */
[----:B------:R0:W5:Y:S04]  /*8130*/  LDL.LU R19, [R1+0x5a8] ;  /* 0x0005a80001137983 */ /* 0x0001680000300800 */
[----:B------:R0:W5:Y:S01]  /*8140*/  LDL.LU R18, [R1+0x5a4] ;  /* 0x0005a40001127983 */ /* 0x0001620000300800 */
[----:B------:R-:W-:-:S02]  /*8150*/  WARPGROUP.DEPBAR.LE gsb0, 0x0 ;  /* 0x00008000000079c5 */ /* 0x000fc40000010000 */
[----:B------:R-:W-:Y:S01]  /*8160*/  WARPGROUP.ARRIVE ;  /* 0x00000000000079c5 */ /* 0x000fe20000000000 */
[----:B------:R0:W5:Y:S04]  /*8170*/  LDL.LU R16, [R1+0x5a0] ;  /* 0x0005a00001107983 */ /* 0x0001680000300800 */
[----:B------:R0:W5:Y:S01]  /*8180*/  LDL.LU R10, [R1+0x59c] ;  /* 0x00059c00010a7983 */ /* 0x0001620000300800 */
[----:B------:R-:W-:Y:S03]  /*8190*/  HGMMA.64x16x16.F32 R48, gdesc[UR16], R48, gsb0 ;  /* 0x00200000103079f0 */ /* 0x000fe60008000830 */
[----:B------:R0:W5:Y:S01]  /*81a0*/  LDL.LU R2, [R1+0x598] ;  /* 0x0005980001027983 */ /* 0x0001620000300800 */
[----:B------:R-:W-:-:S02]  /*81b0*/  WARPGROUP.DEPBAR.LE gsb0, 0x0 ;  /* 0x00008000000079c5 */ /* 0x000fc40000010000 */
[----:B------:R-:W-:-:S06]  /*81c0*/  WARPGROUP.ARRIVE ;  /* 0x00000000000079c5 */ /* 0x000fcc0000000000 */
        /* <DEDUP_REMOVED lines=12> */
[----:B------:R-:W-:Y:S01]  /*8290*/  STL.64 [R1+0x40], R72 ;  /* 0x0000404801007387 */ /* 0x000fe20000100a00 */
[----:B------:R-:W-:Y:S01]  /*82a0*/  UMOV UR4, UR52 ;  /* 0x0000003400047c82 */ /* 0x000fe20008000000 */
[----:B------:R-:W-:Y:S02]  /*82b0*/  UMOV UR5, UR53 ;  /* 0x0000003500057c82 */ /* 0x000fe40008000000 */
[----:B------:R-:W-:Y:S04]  /*82c0*/  STL.64 [R1+0x48], R74 ;  /* 0x0000484a01007387 */ /* 0x000fe80000100a00 */
[----:B------:R-:W-:Y:S04]  /*82d0*/  STL.64 [R1+0x50], R76 ;  /* 0x0000504c01007387 */ /* 0x000fe80000100a00 */
[----:B------:R1:W-:Y:S04]  /*82e0*/  STL.64 [R1+0x58], R78 ;  /* 0x0000584e01007387 */ /* 0x0003e80000100a00 */
[----:B-1----:R0:W5:Y:S04]  /*82f0*/  LDL.LU.64 R78, [R1+0x590] ;  /* 0x00059000014e7983 */ /* 0x0021680000300a00 */
[----:B------:R0:W5:Y:S04]  /*8300*/  LDL.LU.64 R76, [R1+0x588] ;  /* 0x00058800014c7983 */ /* 0x0001680000300a00 */
[----:B------:R0:W5:Y:S04]  /*8310*/  LDL.LU.64 R74, [R1+0x580] ;  /* 0x00058000014a7983 */ /* 0x0001680000300a00 */
[----:B------:R0:W5:Y:S04]  /*8320*/  LDL.LU.64 R72, [R1+0x578] ;  /* 0x0005780001487983 */ /* 0x0001680000300a00 */
[----:B------:R-:W-:Y:S01]  /*8330*/  STL.64 [R1+0xc0], R40 ;  /* 0x0000c02801007387 */ /* 0x000fe20000100a00 */
[----:B------:R-:W-:-:S02]  /*8340*/  WARPGROUP.DEPBAR.LE gsb0, 0x0 ;  /* 0x00008000000079c5 */ /* 0x000fc40000010000 */
[----:B------:R-:W-:Y:S01]  /*8350*/  WARPGROUP.ARRIVE ;  /* 0x00000000000079c5 */ /* 0x000fe20000000000 */
[----:B------:R-:W-:Y:S05]  /*8360*/  STL.64 [R1+0xc8], R42 ;  /* 0x0000c82a01007387 */ /* 0x000fea0000100a00 */
[----:B------:R-:W-:Y:S01]  /*8370*/  HGMMA.64x16x16.F32 R208, gdesc[UR4], R208, gsb0 ;  /* 0x0020000004d079f0 */ /* 0x000fe200080008d0 */
[----:B------:R-:W-:Y:S04]  /*8380*/  STL.64 [R1+0xd0], R44 ;  /* 0x0000d02c01007387 */ /* 0x000fe80000100a00 */
[----:B------:R1:W-:Y:S04]  /*8390*/  STL.64 [R1+0xd8], R46 ;  /* 0x0000d82e01007387 */ /* 0x0003e80000100a00 */
[----:B-1----:R0:W5:Y:S04]  /*83a0*/  LDL.LU.64 R46, [R1+0x570] ;  /* 0x00057000012e7983 */ /* 0x0021680000300a00 */
[----:B------:R0:W5:Y:S04]  /*83b0*/  LDL.LU.64 R44, [R1+0x568] ;  /* 0x00056800012c7983 */ /* 0x0001680000300a00 */
[----:B------:R0:W5:Y:S04]  /*83c0*/  LDL.LU.64 R42, [R1+0x560] ;  /* 0x00056000012a7983 */ /* 0x0001680000300a00 */
[----:B------:R0:W5:Y:S04]  /*83d0*/  LDL.LU.64 R40, [R1+0x558] ;  /* 0x0005580001287983 */ /* 0x0001680000300a00 */
[----:B------:R-:W-:Y:S04]  /*83e0*/  STL.64 [R1+0x140], R48 ;  /* 0x0001403001007387 */ /* 0x000fe80000100a00 */
[----:B------:R-:W-:Y:S04]  /*83f0*/  STL.64 [R1+0x148], R50 ;  /* 0x0001483201007387 */ /* 0x000fe80000100a00 */
        /* <DEDUP_REMOVED lines=33> */
[----:B------:R1:W-:Y:S01]  /*8610*/  STL.64 [R1+0x358], R182 ;  /* 0x000358b601007387 */ /* 0x0003e20000100a00 */
[----:B------:R-:W-:-:S03]  /*8620*/  WARPGROUP.DEPBAR.LE gsb0, 0x0 ;  /* 0x00008000000079c5 */ /* 0x000fc60000010000 */
        /* <DEDUP_REMOVED lines=11> */
[----:B------:R0:W5:Y:S01]  /*86e0*/  LDL.LU.64 R208, [R1+0x498] ;  /* 0x0004980001d07983 */ /* 0x0001620000300a00 */
[----:B------:R-:W-:Y:S05]  /*86f0*/  @!P1 BRA `(.L_x_18) ;  /* 0x0000007400949947 */ /* 0x000fea0003800000 */
[----:B------:R-:W2:Y:S01]  /*8700*/  LDL R0, [R1+0x48c] ;  /* 0x00048c0001007983 */ /* 0x000ea20000100800 */
[----:B-----5:R-:W-:Y:S01]  /*8710*/  R2UR UR6, R6 ;  /* 0x00000000060672ca */ /* 0x020fe200000e0000 */
[----:B------:R-:W-:-:S12]  /*8720*/  IMAD.MOV.U32 R3, RZ, RZ, R10 ;  /* 0x000000ffff037224 */ /* 0x000fd800078e000a */
[----:B------:R-:W-:-:S04]  /*8730*/  UIADD3 UR4, UR6, 0x1, URZ ;  /* 0x0000000106047890 */ /* 0x000fc8000fffe03f */
[----:B------:R-:W-:-:S04]  /*8740*/  UISETP.NE.AND UP0, UPT, UR4, 0x4, UPT ;  /* 0x000000040400788c */ /* 0x000fc8000bf05270 */
[----:B------:R-:W-:Y:S02]  /*8750*/  USEL UR5, URZ, 0x1, UP0 ;  /* 0x000000013f057887 */ /* 0x000fe40008000000 */
[----:B------:R-:W-:Y:S01]  /*8760*/  USEL UR4, UR4, URZ, UP0 ;  /* 0x0000003f04047287 */ /* 0x000fe20008000000 */
[----:B--2---:R-:W-:-:S05]  /*8770*/  R2UR UR7, R0 ;  /* 0x00000000000772ca */ /* 0x004fca00000e0000 */
[----:B------:R-:W-:Y:S01]  /*8780*/  IMAD.U32 R0, RZ, RZ, UR4 ;  /* 0x00000004ff007e24 */ /* 0x000fe2000f8e00ff */
[----:B------:R-:W-:Y:S02]  /*8790*/  UMOV UR4, UR6 ;  /* 0x0000000600047c82 */ /* 0x000fe40008000000 */
[----:B------:R-:W-:-:S05]  /*87a0*/  IMAD.U32 R5, RZ, RZ, UR4 ;  /* 0x00000004ff057e24 */ /* 0x000fca000f8e00ff */
[----:B------:R-:W-:-:S06]  /*87b0*/  ULOP3.LUT UR5, UR7, UR5, URZ, 0x3c, !UPT ;  /* 0x0000000507057292 */ /* 0x000fcc000f8e3c3f */
[----:B------:R-:W-:-:S07]  /*87c0*/  IMAD.U32 R4, RZ, RZ, UR5 ;  /* 0x00000005ff047e24 */ /* 0x000fce000f8e00ff */
.L_x_25:
[----:B------:R-:W-:Y:S05]  /*87d0*/  @!P0 BRA `(.L_x_19) ;  /* 0x0000000000048947 */ /* 0x000fea0003800000 */
[----:B------:R-:W-:Y:S01]  /*87e0*/  BPT.TRAP 0x1 ;  /* 0x000000040000795c */ /* 0x000fe20000300000 */
.L_x_19:
[----:B------:R-:W-:Y:S02]  /*87f0*/  R2UR UR5, R17 ;  /* 0x00000000110572ca */ /* 0x000fe400000e0000 */
[----:B------:R-:W-:Y:S02]  /*8800*/  R2UR UR4, R0 ;  /* 0x00000000000472ca */ /* 0x000fe400000e0000 */
[----:B------:R-:W-:-:S11]  /*8810*/  SHF.L.U32 R6, R4, 0x1f, RZ ;  /* 0x0000001f04067819 */ /* 0x000fd600000006ff */
[----:B------:R-:W-:-:S09]  /*8820*/  ULEA UR4, UR4, UR5, 0x3 ;  /* 0x0000000504047291 */ /* 0x000fd2000f8e183f */
[----:B------:R1:W2:Y:S01]  /*8830*/  SYNCS.PHASECHK.TRANS64.TRYWAIT P1, [UR4], R6 ;  /* 0x00000006ff0075a7 */ /* 0x0002a20008020144 */
[----:B------:R-:W-:Y:S05]  /*8840*/  @!P0 BRA `(.L_x_20) ;  /* 0x0000000000048947 */ /* 0x000fea0003800000 */
[----:B------:R-:W-:Y:S01]  /*8850*/  BPT.TRAP 0x1 ;  /* 0x000000040000795c */ /* 0x000fe20000300000 */
.L_x_20:
[----:B--2---:R-:W-:Y:S05]  /*8860*/  @P1 BRA `(.L_x_21) ;  /* 0x0000000000081947 */ /* 0x004fea0003800000 */
[----:B------:R-:W2:Y:S02]  /*8870*/  SYNCS.PHASECHK.TRANS64.TRYWAIT P1, [UR4], R6 ;  /* 0x00000006ff0075a7 */ /* 0x000ea40008020144 */
[----:B--2---:R-:W-:Y:S05]  /*8880*/  @!P1 BRA `(.L_x_22) ;  /* 0x0000034400649947 */ /* 0x004fea0003800000 */
.L_x_21:
[----:B------:R-:W-:Y:S04]  /*8890*/  STL.64 [R1+0x8a0], R126 ;  /* 0x0008a07e01007387 */ /* 0x000fe80000100a00 */
[----:B------:R-:W-:Y:S04]  /*88a0*/  STL.64 [R1+0x898], R124 ;  /* 0x0008987c01007387 */ /* 0x000fe80000100a00 */
[----:B------:R-:W-:Y:S04]  /*88b0*/  STL.64 [R1+0x890], R122 ;  /* 0x0008907a01007387 */ /* 0x000fe80000100a00 */
[----:B------:R3:W-:Y:S04]  /*88c0*/  STL.64 [R1+0x888], R120 ;  /* 0x0008887801007387 */ /* 0x0007e80000100a00 */
[----:B---3--:R-:W3:Y:S04]  /*88d0*/  LDL.LU.64 R120, [R1+0x420] ;  /* 0x0004200001787983 */ /* 0x008ee80000300a00 */
[----:B------:R-:W3:Y:S04]  /*88e0*/  LDL.LU.64 R122, [R1+0x428] ;  /* 0x00042800017a7983 */ /* 0x000ee80000300a00 */
[----:B------:R-:W3:Y:S04]  /*88f0*/  LDL.LU.64 R124, [R1+0x430] ;  /* 0x00043000017c7983 */ /* 0x000ee80000300a00 */
[----:B------:R-:W3:Y:S01]  /*8900*/  LDL.LU.64 R126, [R1+0x438] ;  /* 0x00043800017e7983 */ /* 0x000ee20000300a00 */
[----:B------:R-:W-:-:S02]  /*8910*/  R2UR UR6, R8 ;  /* 0x00000000080672ca */ /* 0x000fc400000e0000 */
[----:B------:R-:W-:Y:S01]  /*8920*/  R2UR UR5, R9 ;  /* 0x00000000090572ca */ /* 0x000fe200000e0000 */
[----:B------:R-:W-:Y:S01]  /*8930*/  STL.64 [R1+0x880], R158 ;  /* 0x0008809e01007387 */ /* 0x000fe20000100a00 */
[----:B------:R-:W-:-:S03]  /*8940*/  R2UR UR4, R0 ;  /* 0x00000000000472ca */ /* 0x000fc600000e0000 */
[----:B------:R-:W-:Y:S04]  /*8950*/  STL.64 [R1+0x878], R156 ;  /* 0x0008789c01007387 */ /* 0x000fe80000100a00 */
[----:B------:R-:W-:Y:S04]  /*8960*/  STL.64 [R1+0x870], R154 ;  /* 0x0008709a01007387 */ /* 0x000fe80000100a00 */
[----:B------:R-:W-:Y:S04]  /*8970*/  STL.64 [R1+0x868], R152 ;  /* 0x0008689801007387 */ /* 0x000fe80000100a00 */
[----:B------:R-:W-:Y:S04]  /*8980*/  STL.64 [R1+0x860], R190 ;  /* 0x000860be01007387 */ /* 0x000fe80000100a00 */
[----:B------:R-:W-:Y:S01]  /*8990*/  STL.64 [R1+0x858], R188 ;  /* 0x000858bc01007387 */ /* 0x000fe20000100a00 */
[----:B------:R-:W-:-:S03]  /*89a0*/  ULEA UR49, UR4, UR6, 0xb ;  /* 0x0000000604317291 */ /* 0x000fc6000f8e583f */
[----:B------:R-:W-:Y:S01]  /*89b0*/  STL.64 [R1+0x850], R186 ;  /* 0x000850ba01007387 */ /* 0x000fe20000100a00 */
[----:B------:R-:W-:-:S03]  /*89c0*/  UIMAD UR48, UR4, 0x3c0, UR5 ;  /* 0x000003c0043078a4 */ /* 0x000fc6000f8e0205 */
[----:B------:R-:W-:Y:S04]  /*89d0*/  STL.64 [R1+0x848], R184 ;  /* 0x000848b801007387 */ /* 0x000fe80000100a00 */
[----:B------:R-:W-:Y:S04]  /*89e0*/  STL.64 [R1+0x840], R222 ;  /* 0x000840de01007387 */ /* 0x000fe80000100a00 */
[----:B------:R-:W-:Y:S04]  /*89f0*/  STL.64 [R1+0x838], R220 ;  /* 0x000838dc01007387 */ /* 0x000fe80000100a00 */
[----:B------:R-:W-:Y:S04]  /*8a00*/  STL.64 [R1+0x830], R218 ;  /* 0x000830da01007387 */ /* 0x000fe80000100a00 */
[----:B------:R4:W-:Y:S01]  /*8a10*/  STL.64 [R1+0x828], R216 ;  /* 0x000828d801007387 */ /* 0x0009e20000100a00 */
[----:B------:R-:W-:Y:S01]  /*8a20*/  UMOV UR4, UR49 ;  /* 0x0000003100047c82 */ /* 0x000fe20008000000 */
[----:B------:R-:W-:Y:S01]  /*8a30*/  UMOV UR5, 0x80000020 ;  /* 0x8000002000057882 */ /* 0x000fe20000000000 */
[----:B------:R-:W-:Y:S01]  /*8a40*/  UMOV UR6, UR48 ;  /* 0x0000003000067c82 */ /* 0x000fe20008000000 */
[----:B------:R-:W-:Y:S01]  /*8a50*/  UMOV UR7, 0x80000020 ;  /* 0x8000002000077882 */ /* 0x000fe20000000000 */
[----:B----4-:R-:W4:Y:S04]  /*8a60*/  LDL.LU.64 R216, [R1+0x3a0] ;  /* 0x0003a00001d87983 */ /* 0x010f280000300a00 */
[----:B------:R-:W4:Y:S04]  /*8a70*/  LDL.LU.64 R218, [R1+0x3a8] ;  /* 0x0003a80001da7983 */ /* 0x000f280000300a00 */
[----:B------:R-:W4:Y:S04]  /*8a80*/  LDL.LU.64 R220, [R1+0x3b0] ;  /* 0x0003b00001dc7983 */ /* 0x000f280000300a00 */
[----:B------:R-:W4:Y:S01]  /*8a90*/  LDL.LU.64 R222, [R1+0x3b8] ;  /* 0x0003b80001de7983 */ /* 0x000f220000300a00 */
[----:B------:R-:W-:Y:S01]  /*8aa0*/  UIADD3 UR8, UR48, 0x40, URZ ;  /* 0x0000004030087890 */ /* 0x000fe2000fffe03f */
[----:B------:R-:W-:-:S02]  /*8ab0*/  UMOV UR15, 0x80000020 ;  /* 0x80000020000f7882 */ /* 0x000fc40000000000 */
[----:B------:R-:W-:Y:S01]  /*8ac0*/  STL [R1+0x5b8], R19 ;  /* 0x0005b81301007387 */ /* 0x000fe20000100800 */
[----:B------:R-:W-:-:S03]  /*8ad0*/  UIADD3 UR9, UR48, 0x80, URZ ;  /* 0x0000008030097890 */ /* 0x000fc6000fffe03f */
[----:B------:R-:W-:Y:S04]  /*8ae0*/  STL [R1+0x5b4], R18 ;  /* 0x0005b41201007387 */ /* 0x000fe80000100800 */
        /* <DEDUP_REMOVED lines=10> */
[----:B------:R-:W2:Y:S04]  /*8b90*/  LDL.LU.64 R184, [R1+0x320] ;  /* 0x0003200001b87983 */ /* 0x000ea80000300a00 */
[----:B------:R-:W2:Y:S04]  /*8ba0*/  LDL.LU.64 R186, [R1+0x328] ;  /* 0x0003280001ba7983 */ /* 0x000ea80000300a00 */
[----:B------:R-:W2:Y:S01]  /*8bb0*/  LDL.LU.64 R188, [R1+0x330] ;  /* 0x0003300001bc7983 */ /* 0x000ea20000300a00 */
[----:B---3--:R-:W-:-:S06]  /*8bc0*/  WARPGROUP.ARRIVE ;  /* 0x00000000000079c5 */ /* 0x008fcc0000000000 */
[----:B------:R-:W-:Y:S03]  /*8bd0*/  HGMMA.64x16x16.F32 R120, gdesc[UR4], R120, gsb0 ;  /* 0x00200000047879f0 */ /* 0x000fe60008000878 */
[----:B------:R-:W-:Y:S02]  /*8be0*/  WARPGROUP.DEPBAR.LE gsb0, 0x0 ;  /* 0x00008000000079c5 */ /* 0x000fe40000010000 */
[----:B------:R3:W-:Y:S04]  /*8bf0*/  STL.64 [R1+0x420], R120 ;  /* 0x0004207801007387 */ /* 0x0007e80000100a00 */
[----:B------:R0:W-:Y:S04]  /*8c00*/  STL.64 [R1+0x428], R122 ;  /* 0x0004287a01007387 */ /* 0x0001e80000100a00 */
[----:B------:R1:W-:Y:S04]  /*8c10*/  STL.64 [R1+0x430], R124 ;  /* 0x0004307c01007387 */ /* 0x0003e80000100a00 */
[----:B------:R1:W-:Y:S04]  /*8c20*/  STL.64 [R1+0x438], R126 ;  /* 0x0004387e01007387 */ /* 0x0003e80000100a00 */
[----:B------:R-:W2:Y:S04]  /*8c30*/  LDL.LU.64 R190, [R1+0x338] ;  /* 0x0003380001be7983 */ /* 0x000ea80000300a00 */
[----:B------:R-:W2:Y:S04]  /*8c40*/  LDL.LU.64 R152, [R1+0x2a0] ;  /* 0x0002a00001987983 */ /* 0x000ea80000300a00 */
[----:B------:R-:W2:Y:S04]  /*8c50*/  LDL.LU.64 R154, [R1+0x2a8] ;  /* 0x0002a800019a7983 */ /* 0x000ea80000300a00 */
[----:B------:R-:W2:Y:S04]  /*8c60*/  LDL.LU.64 R156, [R1+0x2b0] ;  /* 0x0002b000019c7983 */ /* 0x000ea80000300a00 */
[----:B------:R-:W2:Y:S04]  /*8c70*/  LDL.LU.64 R158, [R1+0x2b8] ;  /* 0x0002b800019e7983 */ /* 0x000ea80000300a00 */
[----:B---3--:R-:W3:Y:S04]  /*8c80*/  LDL.LU.64 R120, [R1+0x220] ;  /* 0x0002200001787983 */ /* 0x008ee80000300a00 */
[----:B0-----:R-:W3:Y:S04]  /*8c90*/  LDL.LU.64 R122, [R1+0x228] ;  /* 0x00022800017a7983 */ /* 0x001ee80000300a00 */
[----:B-1----:R-:W3:Y:S04]  /*8ca0*/  LDL.LU.64 R124, [R1+0x230] ;  /* 0x00023000017c7983 */ /* 0x002ee80000300a00 */
[----:B------:R-:W3:Y:S01]  /*8cb0*/  LDL.LU.64 R126, [R1+0x238] ;  /* 0x00023800017e7983 */ /* 0x000ee20000300a00 */
[----:B----4-:R-:W-:Y:S01]  /*8cc0*/  WARPGROUP.ARRIVE ;  /* 0x00000000000079c5 */ /* 0x010fe20000000000 */
[----:B------:R-:W-:Y:S01]  /*8cd0*/  UMOV UR12, UR4 ;  /* 0x00000004000c7c82 */ /* 0x000fe20008000000 */
[----:B------:R-:W-:Y:S01]  /*8ce0*/  UMOV UR13, UR5 ;  /* 0x00000005000d7c82 */ /* 0x000fe20008000000 */
[----:B------:R-:W-:-:S03]  /*8cf0*/  UMOV UR14, UR8 ;  /* 0x00000008000e7c82 */ /* 0x000fc60008000000 */
[----:B------:R-:W-:Y:S01]  /*8d00*/  HGMMA.64x16x16.F32 R216, gdesc[UR12], R216, gsb0 ;  /* 0x002000000cd879f0 */ /* 0x000fe200080008d8 */
[----:B------:R-:W-:Y:S01]  /*8d10*/  UMOV UR16, UR4 ;  /* 0x0000000400107c82 */ /* 0x000fe20008000000 */
[----:B------:R-:W-:Y:S01]  /*8d20*/  UMOV UR17, UR5 ;  /* 0x0000000500117c82 */ /* 0x000fe20008000000 */
[----:B------:R-:W-:Y:S01]  /*8d30*/  UMOV UR18, UR9 ;  /* 0x0000000900127c82 */ /* 0x000fe20008000000 */
[----:B------:R-:W-:Y:S01]  /*8d40*/  UMOV UR19, 0x80000020 ;  /* 0x8000002000137882 */ /* 0x000fe20000000000 */
[----:B------:R-:W-:Y:S02]  /*8d50*/  WARPGROUP.DEPBAR.LE gsb0, 0x0 ;  /* 0x00008000000079c5 */ /* 0x000fe40000010000 */
[----:B------:R-:W-:Y:S01]  /*8d60*/  UIADD3 UR10, UR48, 0xc0, URZ ;  /* 0x000000c0300a7890 */ /* 0x000fe2000fffe03f */
[----:B------:R-:W-:Y:S01]  /*8d70*/  UMOV UR8, UR4 ;  /* 0x0000000400087c82 */ /* 0x000fe20008000000 */
[----:B------:R-:W-:Y:S01]  /*8d80*/  UMOV UR9, UR5 ;  /* 0x0000000500097c82 */ /* 0x000fe20008000000 */
[----:B------:R-:W-:Y:S01]  /*8d90*/  UMOV UR11, 0x80000020 ;  /* 0x80000020000b7882 */ /* 0x000fe20000000000 */
[----:B------:R-:W-:Y:S01]  /*8da0*/  UMOV UR50, UR14 ;  /* 0x0000000e00327c82 */ /* 0x000fe20008000000 */
[----:B------:R-:W-:Y:S01]  /*8db0*/  UIADD3 UR14, UR48, 0x100, URZ ;  /* 0x00000100300e7890 */ /* 0x000fe2000fffe03f */
[----:B------:R-:W-:Y:S01]  /*8dc0*/  UMOV UR51, UR15 ;  /* 0x0000000f00337c82 */ /* 0x000fe20008000000 */
[----:B------:R-:W-:Y:S01]  /*8dd0*/  UMOV UR12, UR4 ;  /* 0x00000004000c7c82 */ /* 0x000fe20008000000 */
[----:B------:R-:W-:Y:S01]  /*8de0*/  UMOV UR13, UR5 ;  /* 0x00000005000d7c82 */ /* 0x000fe20008000000 */
[----:B------:R-:W-:Y:S01]  /*8df0*/  UMOV UR15, 0x80000020 ;  /* 0x80000020000f7882 */ /* 0x000fe20000000000 */
[----:B------:R-:W-:Y:S04]  /*8e00*/  STL.64 [R1+0x3a0], R216 ;  /* 0x0003a0d801007387 */ /* 0x000fe80000100a00 */
[----:B------:R-:W-:Y:S04]  /*8e10*/  STL.64 [R1+0x3a8], R218 ;  /* 0x0003a8da01007387 */ /* 0x000fe80000100a00 */
[----:B------:R-:W-:Y:S04]  /*8e20*/  STL.64 [R1+0x3b0], R220 ;  /* 0x0003b0dc01007387 */ /* 0x000fe80000100a00 */
[----:B------:R-:W-:Y:S01]  /*8e30*/  STL.64 [R1+0x3b8], R222 ;  /* 0x0003b8de01007387 */ /* 0x000fe20000100a00 */
[----:B--2---:R-:W-:-:S06]  /*8e40*/  WARPGROUP.ARRIVE ;  /* 0x00000000000079c5 */ /* 0x004fcc0000000000 */
[----:B------:R-:W-:Y:S03]  /*8e50*/  HGMMA.64x16x16.F32 R184, gdesc[UR16], R184, gsb0 ;  /* 0x0020000010b879f0 */ /* 0x000fe600080008b8 */
[----:B------:R-:W-:Y:S02]  /*8e60*/  WARPGROUP.DEPBAR.LE gsb0, 0x0 ;  /* 0x00008000000079c5 */ /* 0x000fe40000010000 */
[----:B------:R-:W-:-:S06]  /*8e70*/  WARPGROUP.ARRIVE ;  /* 0x00000000000079c5 */ /* 0x000fcc0000000000 */
[----:B------:R-:W-:Y:S01]  /*8e80*/  HGMMA.64x16x16.F32 R152, gdesc[UR8], R152, gsb0 ;  /* 0x00200000089879f0 */ /* 0x000fe20008000898 */
[----:B------:R-:W-:Y:S02]  /*8e90*/  STL.64 [R1+0x320], R184 ;  /* 0x000320b801007387 */ /* 0x000fe40000100a00 */
[----:B------:R-:W-:Y:S02]  /*8ea0*/  WARPGROUP.DEPBAR.LE gsb0, 0x0 ;  /* 0x00008000000079c5 */ /* 0x000fe40000010000 */
[----:B---3--:R-:W-:-:S06]  /*8eb0*/  WARPGROUP.ARRIVE ;  /* 0x00000000000079c5 */ /* 0x008fcc0000000000 */
[----:B------:R-:W-:Y:S01]  /*8ec0*/  HGMMA.64x16x16.F32 R120, gdesc[UR12], R120, gsb0 ;  /* 0x002000000c7879f0 */ /* 0x000fe20008000878 */
        /* <DEDUP_REMOVED lines=8> */
[----:B------:R0:W-:Y:S04]  /*8f50*/  STL.64 [R1+0x220], R120 ;  /* 0x0002207801007387 */ /* 0x0001e80000100a00 */
[----:B------:R1:W-:Y:S04]  /*8f60*/  STL.64 [R1+0x228], R122 ;  /* 0x0002287a01007387 */ /* 0x0003e80000100a00 */
[----:B------:R2:W-:Y:S04]  /*8f70*/  STL.64 [R1+0x230], R124 ;  /* 0x0002307c01007387 */ /* 0x0005e80000100a00 */
[----:B------:R3:W-:Y:S04]  /*8f80*/  STL.64 [R1+0x238], R126 ;  /* 0x0002387e01007387 */ /* 0x0007e80000100a00 */
[----:B0-----:R-:W4:Y:S04]  /*8f90*/  LDL.LU.64 R120, [R1+0x1a0] ;  /* 0x0001a00001787983 */ /* 0x001f280000300a00 */
[----:B-1----:R-:W4:Y:S04]  /*8fa0*/  LDL.LU.64 R122, [R1+0x1a8] ;  /* 0x0001a800017a7983 */ /* 0x002f280000300a00 */
[----:B--2---:R-:W4:Y:S04]  /*8fb0*/  LDL.LU.64 R124, [R1+0x1b0] ;  /* 0x0001b000017c7983 */ /* 0x004f280000300a00 */
[----:B---3--:R-:W4:Y:S04]  /*8fc0*/  LDL.LU.64 R126, [R1+0x1b8] ;  /* 0x0001b800017e7983 */ /* 0x008f280000300a00 */
[----:B------:R-:W2:Y:S04]  /*8fd0*/  LDL.LU.64 R152, [R1+0x120] ;  /* 0x0001200001987983 */ /* 0x000ea80000300a00 */
[----:B------:R-:W2:Y:S04]  /*8fe0*/  LDL.LU.64 R154, [R1+0x128] ;  /* 0x00012800019a7983 */ /* 0x000ea80000300a00 */
[----:B------:R-:W2:Y:S04]  /*8ff0*/  LDL.LU.64 R156, [R1+0x130] ;  /* 0x00013000019c7983 */ /* 0x000ea80000300a00 */
[----:B------:R-:W2:Y:S04]  /*9000*/  LDL.LU.64 R158, [R1+0x138] ;  /* 0x00013800019e7983 */ /* 0x000ea80000300a00 */
[----:B------:R-:W3:Y:S04]  /*9010*/  LDL.LU.64 R184, [R1+0xa0] ;  /* 0x0000a00001b87983 */ /* 0x000ee80000300a00 */
[----:B------:R-:W3:Y:S04]  /*9020*/  LDL.LU.64 R186, [R1+0xa8] ;  /* 0x0000a80001ba7983 */ /* 0x000ee80000300a00 */
[----:B------:R-:W3:Y:S04]  /*9030*/  LDL.LU.64 R188, [R1+0xb0] ;  /* 0x0000b00001bc7983 */ /* 0x000ee80000300a00 */
[----:B------:R-:W3:Y:S04]  /*9040*/  LDL.LU.64 R190, [R1+0xb8] ;  /* 0x0000b80001be7983 */ /* 0x000ee80000300a00 */
[----:B------:R-:W3:Y:S04]  /*9050*/  LDL.LU.64 R216, [R1+0x20] ;  /* 0x0000200001d87983 */ /* 0x000ee80000300a00 */
[----:B------:R-:W3:Y:S04]  /*9060*/  LDL.LU.64 R218, [R1+0x28] ;  /* 0x0000280001da7983 */ /* 0x000ee80000300a00 */
[----:B------:R-:W3:Y:S04]  /*9070*/  LDL.LU.64 R220, [R1+0x30] ;  /* 0x0000300001dc7983 */ /* 0x000ee80000300a00 */
[----:B------:R-:W3:Y:S01]  /*9080*/  LDL.LU.64 R222, [R1+0x38] ;  /* 0x0000380001de7983 */ /* 0x000ee20000300a00 */
[----:B------:R-:W-:Y:S01]  /*9090*/  UMOV UR16, UR18 ;  /* 0x0000001200107c82 */ /* 0x000fe20008000000 */
[----:B------:R-:W-:Y:S01]  /*90a0*/  UIADD3 UR18, UR48, 0x140, URZ ;  /* 0x0000014030127890 */ /* 0x000fe2000fffe03f */
[----:B------:R-:W-:Y:S01]  /*90b0*/  UMOV UR17, UR19 ;  /* 0x0000001300117c82 */ /* 0x000fe20008000000 */
[----:B------:R-:W-:Y:S01]  /*90c0*/  UMOV UR12, UR16 ;  /* 0x00000010000c7c82 */ /* 0x000fe20008000000 */
[----:B------:R-:W-:Y:S01]  /*90d0*/  UMOV UR13, UR17 ;  /* 0x00000011000d7c82 */ /* 0x000fe20008000000 */
[----:B------:R-:W-:Y:S01]  /*90e0*/  UMOV UR16, UR4 ;  /* 0x0000000400107c82 */ /* 0x000fe20008000000 */
[----:B------:R-:W-:Y:S01]  /*90f0*/  UMOV UR17, UR5 ;  /* 0x0000000500117c82 */ /* 0x000fe20008000000 */
[----:B------:R-:W-:Y:S01]  /*9100*/  UMOV UR19, 0x80000020 ;  /* 0x8000002000137882 */ /* 0x000fe20000000000 */
[----:B------:R-:W-:Y:S01]  /*9110*/  UIADD3 UR22, UR48, 0x180, URZ ;  /* 0x0000018030167890 */ /* 0x000fe2000fffe03f */
        /* <DEDUP_REMOVED lines=21> */
[----:B------:R-:W-:Y:S01]  /*9270*/  HGMMA.64x16x16.F32 R216, gdesc[UR28], R216, gsb0 ;  /* 0x002000001cd879f0 */ /* 0x000fe200080008d8 */
[----:B------:R-:W-:Y:S01]  /*9280*/  UIADD3 UR34, UR48, 0x240, URZ ;  /* 0x0000024030227890 */ /* 0x000fe2000fffe03f */
[----:B------:R-:W-:Y:S01]  /*9290*/  UMOV UR32, UR4 ;  /* 0x0000000400207c82 */ /* 0x000fe20008000000 */
[----:B------:R-:W-:Y:S01]  /*92a0*/  UMOV UR33, UR5 ;  /* 0x0000000500217c82 */ /* 0x000fe20008000000 */
[----:B------:R-:W-:Y:S01]  /*92b0*/  UMOV UR35, 0x80000020 ;  /* 0x8000002000237882 */ /* 0x000fe20000000000 */
        /* <DEDUP_REMOVED lines=39> */
[----:B------:R-:W-:-:S06]  /*9530*/  UMOV UR57, 0x80000020 ;  /* 0x8000002000397882 */ /* 0x000fcc0000000000 */
        /* <DEDUP_REMOVED lines=23> */
[----:B------:R0:W-:Y:S04]  /*96b0*/  STL.64 [R1+0xb8], R190 ;  /* 0x0000b8be01007387 */ /* 0x0001e80000100a00 */
[----:B0-----:R-:W4:Y:S04]  /*96c0*/  LDL.LU.64 R190, [R1+0x860] ;  /* 0x0008600001be7983 */ /* 0x001f280000300a00 */
[----:B------:R-:W4:Y:S04]  /*96d0*/  LDL.LU.64 R188, [R1+0x858] ;  /* 0x0008580001bc7983 */ /* 0x000f280000300a00 */
[----:B------:R-:W4:Y:S04]  /*96e0*/  LDL.LU.64 R186, [R1+0x850] ;  /* 0x0008500001ba7983 */ /* 0x000f280000300a00 */
[----:B------:R-:W4:Y:S04]  /*96f0*/  LDL.LU.64 R184, [R1+0x848] ;  /* 0x0008480001b87983 */ /* 0x000f280000300a00 */
        /* <DEDUP_REMOVED lines=8> */
[----:B------:R-:W2:Y:S04]  /*9780*/  LDL.LU.64 R8, [R1+0x80] ;  /* 0x0000800001087983 */ /* 0x000ea80000300a00 */
[----:B------:R-:W2:Y:S04]  /*9790*/  LDL.LU.64 R10, [R1+0x88] ;  /* 0x00008800010a7983 */ /* 0x000ea80000300a00 */
[----:B------:R-:W2:Y:S04]  /*97a0*/  LDL.LU.64 R12, [R1+0x90] ;  /* 0x00009000010c7983 */ /* 0x000ea80000300a00 */
[----:B------:R-:W2:Y:S04]  /*97b0*/  LDL.LU.64 R14, [R1+0x98] ;  /* 0x00009800010e7983 */ /* 0x000ea80000300a00 */
[----:B------:R-:W-:Y:S04]  /*97c0*/  STL.64 [R1+0x760], R214 ;  /* 0x000760d601007387 */ /* 0x000fe80000100a00 */
[----:B------:R-:W-:Y:S04]  /*97d0*/  STL.64 [R1+0x758], R212 ;  /* 0x000758d401007387 */ /* 0x000fe80000100a00 */
[----:B------:R-:W-:Y:S04]  /*97e0*/  STL.64 [R1+0x750], R210 ;  /* 0x000750d201007387 */ /* 0x000fe80000100a00 */
[----:B------:R0:W-:Y:S01]  /*97f0*/  STL.64 [R1+0x748], R208 ;  /* 0x000748d001007387 */ /* 0x0001e20000100a00 */
[----:B------:R-:W-:-:S02]  /*9800*/  WARPGROUP.DEPBAR.LE gsb0, 0x0 ;  /* 0x00008000000079c5 */ /* 0x000fc40000010000 */
[----:B------:R-:W-:Y:S01]  /*9810*/  WARPGROUP.ARRIVE ;  /* 0x00000000000079c5 */ /* 0x000fe20000000000 */
[----:B0-----:R-:W3:Y:S04]  /*9820*/  LDL.LU.64 R208, [R1] ;  /* 0x0000000001d07983 */ /* 0x001ee80000300a00 */
[----:B------:R-:W3:Y:S04]  /*9830*/  LDL.LU.64 R210, [R1+0x8] ;  /* 0x0000080001d27983 */ /* 0x000ee80000300a00 */
[----:B------:R-:W3:Y:S04]  /*9840*/  LDL.LU.64 R212, [R1+0x10] ;  /* 0x0000100001d47983 */ /* 0x000ee80000300a00 */
[----:B------:R-:W3:Y:S01]  /*9850*/  LDL.LU.64 R214, [R1+0x18] ;  /* 0x0000180001d67983 */ /* 0x000ee20000300a00 */
[----:B------:R-:W-:Y:S01]  /*9860*/  UMOV UR52, UR56 ;  /* 0x0000003800347c82 */ /* 0x000fe20008000000 */
[----:B------:R-:W-:-:S02]  /*9870*/  UMOV UR53, UR57 ;  /* 0x0000003900357c82 */ /* 0x000fc40008000000 */
        /* <DEDUP_REMOVED lines=18> */
[----:B------:R-:W-:Y:S01]  /*99a0*/  STL [R1+0x744], R180 ;  /* 0x000744b401007387 */ /* 0x000fe20000100800 */
[----:B------:R-:W-:Y:S02]  /*99b0*/  WARPGROUP.DEPBAR.LE gsb0, 0x0 ;  /* 0x00008000000079c5 */ /* 0x000fe40000010000 */
[----:B------:R-:W-:-:S06]  /*99c0*/  WARPGROUP.ARRIVE ;  /* 0x00000000000079c5 */ /* 0x000fcc0000000000 */
[----:B------:R-:W-:Y:S01]  /*99d0*/  HGMMA.64x16x16.F32 R200, gdesc[UR32], R200, gsb0 ;  /* 0x0020000020c879f0 */ /* 0x000fe200080008c8 */
        /* <DEDUP_REMOVED lines=12> */
[----:B------:R-:W-:Y:S01]  /*9aa0*/  STL [R1+0x710], R113 ;  /* 0x0007107101007387 */ /* 0x000fe20000100800 */
[----:B------:R-:W-:-:S03]  /*9ab0*/  WARPGROUP.DEPBAR.LE gsb0, 0x0 ;  /* 0x00008000000079c5 */ /* 0x000fc60000010000 */
[----:B------:R-:W-:Y:S01]  /*9ac0*/  STL [R1+0x70c], R114 ;  /* 0x00070c7201007387 */ /* 0x000fe20000100800 */
[----:B---3--:R-:W-:-:S03]  /*9ad0*/  WARPGROUP.ARRIVE ;  /* 0x00000000000079c5 */ /* 0x008fc60000000000 */
[----:B------:R-:W-:Y:S01]  /*9ae0*/  STL [R1+0x708], R115 ;  /* 0x0007087301007387 */ /* 0x000fe20000100800 */
[----:B------:R-:W-:Y:S01]  /*9af0*/  UMOV UR28, UR56 ;  /* 0x00000038001c7c82 */ /* 0x000fe20008000000 */
[----:B------:R-:W-:Y:S02]  /*9b00*/  UMOV UR29, UR57 ;  /* 0x00000039001d7c82 */ /* 0x000fe40008000000 */
[----:B------:R-:W-:Y:S01]  /*9b10*/  STL [R1+0x704], R116 ;  /* 0x0007047401007387 */ /* 0x000fe20000100800 */
[----:B------:R-:W-:Y:S03]  /*9b20*/  HGMMA.64x16x16.F32 R208, gdesc[UR28], R208, gsb0 ;  /* 0x002000001cd079f0 */ /* 0x000fe600080008d0 */
[----:B------:R-:W-:Y:S04]  /*9b30*/  STL [R1+0x700], R117 ;  /* 0x0007007501007387 */ /* 0x000fe80000100800 */
[----:B------:R-:W-:Y:S04]  /*9b40*/  STL [R1+0x6fc], R118 ;  /* 0x0006fc7601007387 */ /* 0x000fe80000100800 */
[----:B------:R-:W-:Y:S04]  /*9b50*/  STL [R1+0x6f8], R119 ;  /* 0x0006f87701007387 */ /* 0x000fe80000100800 */
[----:B------:R-:W-:Y:S04]  /*9b60*/  STL [R1+0x6f4], R80 ;  /* 0x0006f45001007387 */ /* 0x000fe80000100800 */
[----:B------:R0:W-:Y:S04]  /*9b70*/  STL [R1+0x6f0], R81 ;  /* 0x0006f05101007387 */ /* 0x0001e80000100800 */
[----:B------:R-:W-:Y:S04]  /*9b80*/  STL [R1+0x6ec], R82 ;  /* 0x0006ec5201007387 */ /* 0x000fe80000100800 */
[----:B------:R1:W-:Y:S04]  /*9b90*/  STL [R1+0x6e8], R83 ;  /* 0x0006e85301007387 */ /* 0x0003e80000100800 */
[----:B------:R-:W-:Y:S04]  /*9ba0*/  STL [R1+0x6e4], R84 ;  /* 0x0006e45401007387 */ /* 0x000fe80000100800 */
[----:B------:R3:W-:Y:S04]  /*9bb0*/  STL [R1+0x6e0], R85 ;  /* 0x0006e05501007387 */ /* 0x0007e80000100800 */
[----:B------:R-:W-:Y:S04]  /*9bc0*/  STL [R1+0x6dc], R86 ;  /* 0x0006dc5601007387 */ /* 0x000fe80000100800 */
[----:B------:R4:W-:Y:S04]  /*9bd0*/  STL [R1+0x6d8], R87 ;  /* 0x0006d85701007387 */ /* 0x0009e80000100800 */
        /* <DEDUP_REMOVED lines=12> */
[----:B------:R2:W-:Y:S04]  /*9ca0*/  STL [R1+0x6a4], R44 ;  /* 0x0006a42c01007387 */ /* 0x0005e80000100800 */
[----:B------:R2:W-:Y:S04]  /*9cb0*/  STL [R1+0x6a0], R45 ;  /* 0x0006a02d01007387 */ /* 0x0005e80000100800 */
[----:B------:R2:W-:Y:S04]  /*9cc0*/  STL [R1+0x69c], R46 ;  /* 0x00069c2e01007387 */ /* 0x0005e80000100800 */
[----:B------:R2:W-:Y:S04]  /*9cd0*/  STL [R1+0x698], R47 ;  /* 0x0006982f01007387 */ /* 0x0005e80000100800 */
[----:B------:R2:W-:Y:S04]  /*9ce0*/  STL [R1+0x694], R76 ;  /* 0x0006944c01007387 */ /* 0x0005e80000100800 */
[----:B------:R2:W-:Y:S04]  /*9cf0*/  STL [R1+0x690], R77 ;  /* 0x0006904d01007387 */ /* 0x0005e80000100800 */
[----:B------:R2:W-:Y:S04]  /*9d00*/  STL [R1+0x68c], R78 ;  /* 0x00068c4e01007387 */ /* 0x0005e80000100800 */
[----:B------:R2:W-:Y:S04]  /*9d10*/  STL [R1+0x688], R79 ;  /* 0x0006884f01007387 */ /* 0x0005e80000100800 */
        /* <DEDUP_REMOVED lines=8> */
[----:B------:R-:W-:Y:S04]  /*9da0*/  STL [R1+0x814], R168 ;  /* 0x000814a801007387 */ /* 0x000fe80000100800 */
[----:B------:R-:W-:Y:S04]  /*9db0*/  STL [R1+0x810], R169 ;  /* 0x000810a901007387 */ /* 0x000fe80000100800 */
[----:B------:R-:W-:Y:S04]  /*9dc0*/  STL [R1+0x80c], R170 ;  /* 0x00080caa01007387 */ /* 0x000fe80000100800 */
[----:B------:R-:W-:Y:S04]  /*9dd0*/  STL [R1+0x808], R171 ;  /* 0x000808ab01007387 */ /* 0x000fe80000100800 */
        /* <DEDUP_REMOVED lines=9> */
[----:B0-----:R-:W2:Y:S04]  /*9e70*/  LDL.LU.64 R80, [R1+0x100] ;  /* 0x0001000001507983 */ /* 0x001ea80000300a00 */
[----:B-1----:R-:W2:Y:S04]  /*9e80*/  LDL.LU.64 R82, [R1+0x108] ;  /* 0x0001080001527983 */ /* 0x002ea80000300a00 */
[----:B---3--:R-:W3:Y:S04]  /*9e90*/  LDL.LU.64 R84, [R1+0x110] ;  /* 0x0001100001547983 */ /* 0x008ee80000300a00 */
[----:B------:R-:W-:Y:S04]  /*9ea0*/  STL.64 [R1], R208 ;  /* 0x000000d001007387 */ /* 0x000fe80000100a00 */
[----:B------:R-:W-:Y:S04]  /*9eb0*/  STL.64 [R1+0x8], R210 ;  /* 0x000008d201007387 */ /* 0x000fe80000100a00 */
[----:B------:R-:W-:Y:S04]  /*9ec0*/  STL.64 [R1+0x10], R212 ;  /* 0x000010d401007387 */ /* 0x000fe80000100a00 */
[----:B------:R-:W-:Y:S04]  /*9ed0*/  STL.64 [R1+0x18], R214 ;  /* 0x000018d601007387 */ /* 0x000fe80000100a00 */
[----:B----4-:R-:W3:Y:S01]  /*9ee0*/  LDL.LU.64 R86, [R1+0x118] ;  /* 0x0001180001567983 */ /* 0x010ee20000300a00 */
[----:B--2---:R-:W-:-:S03]  /*9ef0*/  WARPGROUP.ARRIVE ;  /* 0x00000000000079c5 */ /* 0x004fc60000000000 */
[----:B------:R-:W2:Y:S01]  /*9f00*/  LDL.LU.64 R16, [R1+0x180] ;  /* 0x0001800001107983 */ /* 0x000ea20000300a00 */
[----:B------:R-:W-:-:S03]  /*9f10*/  UMOV UR24, UR56 ;  /* 0x0000003800187c82 */ /* 0x000fc60008000000 */
[----:B------:R-:W2:Y:S01]  /*9f20*/  LDL.LU.64 R18, [R1+0x188] ;  /* 0x0001880001127983 */ /* 0x000ea20000300a00 */
[----:B------:R-:W-:Y:S02]  /*9f30*/  UMOV UR25, UR57 ;  /* 0x0000003900197c82 */ /* 0x000fe40008000000 */
[----:B------:R-:W-:Y:S01]  /*9f40*/  HGMMA.64x16x16.F32 R8, gdesc[UR24], R8, gsb0 ;  /* 0x00200000180879f0 */ /* 0x000fe20008000808 */
[----:B------:R-:W2:Y:S04]  /*9f50*/  LDL.LU.64 R20, [R1+0x190] ;  /* 0x0001900001147983 */ /* 0x000ea80000300a00 */
[----:B------:R-:W2:Y:S01]  /*9f60*/  LDL.LU.64 R22, [R1+0x198] ;  /* 0x0001980001167983 */ /* 0x000ea20000300a00 */
[----:B------:R-:W-:Y:S02]  /*9f70*/  WARPGROUP.DEPBAR.LE gsb0, 0x0 ;  /* 0x00008000000079c5 */ /* 0x000fe40000010000 */
[----:B------:R-:W-:-:S02]  /*9f80*/  IMAD.MOV.U32 R44, RZ, RZ, R8 ;  /* 0x000000ffff2c7224 */ /* 0x000fc400078e0008 */
[----:B------:R-:W-:Y:S02]  /*9f90*/  IMAD.MOV.U32 R45, RZ, RZ, R9 ;  /* 0x000000ffff2d7224 */ /* 0x000fe400078e0009 */
[----:B------:R-:W-:Y:S01]  /*9fa0*/  IMAD.MOV.U32 R46, RZ, RZ, R10 ;  /* 0x000000ffff2e7224 */ /* 0x000fe200078e000a */
[----:B------:R-:W4:Y:S01]  /*9fb0*/  LDL.LU.64 R8, [R1+0x200] ;  /* 0x0002000001087983 */ /* 0x000f220000300a00 */
[----:B------:R-:W-:Y:S02]  /*9fc0*/  IMAD.MOV.U32 R47, RZ, RZ, R11 ;  /* 0x000000ffff2f7224 */ /* 0x000fe400078e000b */
[----:B------:R-:W-:Y:S01]  /*9fd0*/  IMAD.MOV.U32 R76, RZ, RZ, R12 ;  /* 0x000000ffff4c7224 */ /* 0x000fe200078e000c */
[----:B------:R-:W4:Y:S01]  /*9fe0*/  LDL.LU.64 R10, [R1+0x208] ;  /* 0x00020800010a7983 */ /* 0x000f220000300a00 */
[----:B------:R-:W-:Y:S02]  /*9ff0*/  IMAD.MOV.U32 R77, RZ, RZ, R13 ;  /* 0x000000ffff4d7224 */ /* 0x000fe400078e000d */
[----:B------:R-:W-:Y:S01]  /*a000*/  IMAD.MOV.U32 R78, RZ, RZ, R14 ;  /* 0x000000ffff4e7224 */ /* 0x000fe200078e000e */
[----:B------:R-:W4:Y:S01]  /*a010*/  LDL.LU.64 R12, [R1+0x210] ;  /* 0x00021000010c7983 */ /* 0x000f220000300a00 */
[----:B------:R-:W-:-:S03]  /*a020*/  IMAD.MOV.U32 R79, RZ, RZ, R15 ;  /* 0x000000ffff4f7224 */ /* 0x000fc600078e000f */
[----:B------:R-:W4:Y:S04]  /*a030*/  LDL.LU.64 R14, [R1+0x218] ;  /* 0x00021800010e7983 */ /* 0x000f280000300a00 */
[----:B------:R-:W-:Y:S04]  /*a040*/  STL [R1+0x824], R47 ;  /* 0x0008242f01007387 */ /* 0x000fe80000100800 */
[----:B------:R-:W-:Y:S04]  /*a050*/  STL [R1+0x820], R46 ;  /* 0x0008202e01007387 */ /* 0x000fe80000100800 */
[----:B------:R-:W-:Y:S04]  /*a060*/  STL [R1+0x81c], R45 ;  /* 0x00081c2d01007387 */ /* 0x000fe80000100800 */
[----:B------:R-:W-:Y:S04]  /*a070*/  STL [R1+0x818], R44 ;  /* 0x0008182c01007387 */ /* 0x000fe80000100800 */
        /* <DEDUP_REMOVED lines=16> */
[----:B---3--:R-:W-:-:S06]  /*a180*/  WARPGROUP.ARRIVE ;  /* 0x00000000000079c5 */ /* 0x008fcc0000000000 */
[----:B------:R-:W-:Y:S03]  /*a190*/  HGMMA.64x16x16.F32 R80, gdesc[UR20], R80, gsb0 ;  /* 0x00200000145079f0 */ /* 0x000fe60008000850 */
[----:B------:R-:W-:Y:S02]  /*a1a0*/  WARPGROUP.DEPBAR.LE gsb0, 0x0 ;  /* 0x00008000000079c5 */ /* 0x000fe40000010000 */
[----:B--2---:R-:W-:-:S06]  /*a1b0*/  WARPGROUP.ARRIVE ;  /* 0x00000000000079c5 */ /* 0x004fcc0000000000 */
[----:B------:R-:W-:Y:S01]  /*a1c0*/  HGMMA.64x16x16.F32 R16, gdesc[UR16], R16, gsb0 ;  /* 0x00200000101079f0 */ /* 0x000fe20008000810 */
[----:B------:R-:W-:Y:S02]  /*a1d0*/  IMAD.MOV.U32 R40, RZ, RZ, R84 ;  /* 0x000000ffff287224 */ /* 0x000fe400078e0054 */
[----:B------:R-:W-:Y:S02]  /*a1e0*/  IMAD.MOV.U32 R41, RZ, RZ, R85 ;  /* 0x000000ffff297224 */ /* 0x000fe400078e0055 */
[----:B------:R-:W-:Y:S02]  /*a1f0*/  IMAD.MOV.U32 R42, RZ, RZ, R86 ;  /* 0x000000ffff2a7224 */ /* 0x000fe400078e0056 */
[----:B------:R-:W-:Y:S01]  /*a200*/  IMAD.MOV.U32 R43, RZ, RZ, R87 ;  /* 0x000000ffff2b7224 */ /* 0x000fe200078e0057 */
[----:B------:R-:W-:Y:S02]  /*a210*/  WARPGROUP.DEPBAR.LE gsb0, 0x0 ;  /* 0x00008000000079c5 */ /* 0x000fe40000010000 */
[----:B------:R-:W-:Y:S01]  /*a220*/  IMAD.MOV.U32 R84, RZ, RZ, R16 ;  /* 0x000000ffff547224 */ /* 0x000fe200078e0010 */
[----:B----4-:R-:W-:Y:S01]  /*a230*/  WARPGROUP.ARRIVE ;  /* 0x00000000000079c5 */ /* 0x010fe20000000000 */
[----:B------:R-:W-:-:S02]  /*a240*/  IMAD.MOV.U32 R85, RZ, RZ, R17 ;  /* 0x000000ffff557224 */ /* 0x000fc400078e0011 */
[----:B------:R-:W-:Y:S01]  /*a250*/  IMAD.MOV.U32 R86, RZ, RZ, R18 ;  /* 0x000000ffff567224 */ /* 0x000fe200078e0012 */
[----:B------:R-:W2:Y:S01]  /*a260*/  LDL.LU.64 R16, [R1+0x300] ;  /* 0x0003000001107983 */ /* 0x000ea20000300a00 */
[----:B------:R-:W-:Y:S01]  /*a270*/  IMAD.MOV.U32 R87, RZ, RZ, R19 ;  /* 0x000000ffff577224 */ /* 0x000fe200078e0013 */
[----:B------:R-:W-:Y:S01]  /*a280*/  HGMMA.64x16x16.F32 R8, gdesc[UR12], R8, gsb0 ;  /* 0x002000000c0879f0 */ /* 0x000fe20008000808 */
[----:B------:R-:W-:Y:S01]  /*a290*/  IMAD.MOV.U32 R48, RZ, RZ, R20 ;  /* 0x000000ffff307224 */ /* 0x000fe200078e0014 */
[----:B------:R-:W2:Y:S01]  /*a2a0*/  LDL.LU.64 R18, [R1+0x308] ;  /* 0x0003080001127983 */ /* 0x000ea20000300a00 */
[----:B------:R-:W-:Y:S02]  /*a2b0*/  IMAD.MOV.U32 R49, RZ, RZ, R21 ;  /* 0x000000ffff317224 */ /* 0x000fe400078e0015 */
[----:B------:R-:W-:Y:S01]  /*a2c0*/  IMAD.MOV.U32 R50, RZ, RZ, R22 ;  /* 0x000000ffff327224 */ /* 0x000fe200078e0016 */
[----:B------:R-:W2:Y:S01]  /*a2d0*/  LDL.LU.64 R20, [R1+0x310] ;  /* 0x0003100001147983 */ /* 0x000ea20000300a00 */
[----:B------:R-:W-:-:S03]  /*a2e0*/  IMAD.MOV.U32 R51, RZ, RZ, R23 ;  /* 0x000000ffff337224 */ /* 0x000fc600078e0017 */
[----:B------:R-:W2:Y:S01]  /*a2f0*/  LDL.LU.64 R22, [R1+0x318] ;  /* 0x0003180001167983 */ /* 0x000ea20000300a00 */
[----:B------:R-:W-:Y:S02]  /*a300*/  IMAD.MOV.U32 R52, RZ, RZ, R80 ;  /* 0x000000ffff347224 */ /* 0x000fe400078e0050 */
[----:B------:R-:W-:Y:S02]  /*a310*/  IMAD.MOV.U32 R53, RZ, RZ, R81 ;  /* 0x000000ffff357224 */ /* 0x000fe400078e0051 */
[----:B------:R-:W-:Y:S02]  /*a320*/  IMAD.MOV.U32 R54, RZ, RZ, R82 ;  /* 0x000000ffff367224 */ /* 0x000fe400078e0052 */
[----:B------:R-:W-:Y:S01]  /*a330*/  IMAD.MOV.U32 R55, RZ, RZ, R83 ;  /* 0x000000ffff377224 */ /* 0x000fe200078e0053 */
[----:B------:R-:W-:Y:S02]  /*a340*/  WARPGROUP.DEPBAR.LE gsb0, 0x0 ;  /* 0x00008000000079c5 */ /* 0x000fe40000010000 */
[----:B------:R-:W-:-:S02]  /*a350*/  IMAD.MOV.U32 R116, RZ, RZ, R8 ;  /* 0x000000ffff747224 */ /* 0x000fc400078e0008 */
[----:B------:R-:W-:Y:S02]  /*a360*/  IMAD.MOV.U32 R117, RZ, RZ, R9 ;  /* 0x000000ffff757224 */ /* 0x000fe400078e0009 */
[----:B------:R-:W-:Y:S01]  /*a370*/  IMAD.MOV.U32 R118, RZ, RZ, R10 ;  /* 0x000000ffff767224 */ /* 0x000fe200078e000a */
[----:B------:R-:W3:Y:S01]  /*a380*/  LDL.LU.64 R8, [R1+0x380] ;  /* 0x0003800001087983 */ /* 0x000ee20000300a00 */
[----:B------:R-:W-:Y:S02]  /*a390*/  IMAD.MOV.U32 R119, RZ, RZ, R11 ;  /* 0x000000ffff777224 */ /* 0x000fe400078e000b */
[----:B------:R-:W-:Y:S01]  /*a3a0*/  IMAD.MOV.U32 R80, RZ, RZ, R12 ;  /* 0x000000ffff507224 */ /* 0x000fe200078e000c */
[----:B------:R-:W3:Y:S01]  /*a3b0*/  LDL.LU.64 R10, [R1+0x388] ;  /* 0x00038800010a7983 */ /* 0x000ee20000300a00 */
[----:B------:R-:W-:Y:S02]  /*a3c0*/  IMAD.MOV.U32 R81, RZ, RZ, R13 ;  /* 0x000000ffff517224 */ /* 0x000fe400078e000d */
[----:B------:R-:W-:Y:S01]  /*a3d0*/  IMAD.MOV.U32 R82, RZ, RZ, R14 ;  /* 0x000000ffff527224 */ /* 0x000fe200078e000e */
[----:B------:R-:W3:Y:S01]  /*a3e0*/  LDL.LU.64 R12, [R1+0x390] ;  /* 0x00039000010c7983 */ /* 0x000ee20000300a00 */
[----:B------:R-:W-:-:S03]  /*a3f0*/  IMAD.MOV.U32 R83, RZ, RZ, R15 ;  /* 0x000000ffff537224 */ /* 0x000fc600078e000f */
[----:B------:R-:W3:Y:S04]  /*a400*/  LDL.LU.64 R14, [R1+0x398] ;  /* 0x00039800010e7983 */ /* 0x000ee80000300a00 */
[----:B------:R-:W4:Y:S04]  /*a410*/  LDL.LU.64 R136, [R1+0x400] ;  /* 0x0004000001887983 */ /* 0x000f280000300a00 */
[----:B------:R-:W4:Y:S04]  /*a420*/  LDL.LU.64 R138, [R1+0x408] ;  /* 0x00040800018a7983 */ /* 0x000f280000300a00 */
[----:B------:R-:W4:Y:S04]  /*a430*/  LDL.LU.64 R140, [R1+0x410] ;  /* 0x00041000018c7983 */ /* 0x000f280000300a00 */
[----:B------:R-:W4:Y:S01]  /*a440*/  LDL.LU.64 R142, [R1+0x418] ;  /* 0x00041800018e7983 */ /* 0x000f220000300a00 */
[----:B------:R-:W-:-:S03]  /*a450*/  WARPGROUP.ARRIVE ;  /* 0x00000000000079c5 */ /* 0x000fc60000000000 */
[----:B------:R-:W4:Y:S01]  /*a460*/  LDL.LU.64 R104, [R1+0x3e0] ;  /* 0x0003e00001687983 */ /* 0x000f220000300a00 */
[----:B------:R-:W-:-:S03]  /*a470*/  UMOV UR8, UR56 ;  /* 0x0000003800087c82 */ /* 0x000fc60008000000 */
[----:B------:R-:W4:Y:S01]  /*a480*/  LDL.LU.64 R106, [R1+0x3e8] ;  /* 0x0003e800016a7983 */ /* 0x000f220000300a00 */
[----:B------:R-:W-:Y:S02]  /*a490*/  UMOV UR9, UR57 ;  /* 0x0000003900097c82 */ /* 0x000fe40008000000 */
[----:B------:R-:W-:Y:S01]  /*a4a0*/  HGMMA.64x16x16.F32 R72, gdesc[UR8], R72, gsb0 ;  /* 0x00200000084879f0 */ /* 0x000fe20008000848 */
[----:B------:R-:W4:Y:S04]  /*a4b0*/  LDL.LU.64 R108, [R1+0x3f0] ;  /* 0x0003f000016c7983 */ /* 0x000f280000300a00 */
[----:B------:R-:W4:Y:S01]  /*a4c0*/  LDL.LU.64 R110, [R1+0x3f8] ;  /* 0x0003f800016e7983 */ /* 0x000f220000300a00 */
        /* <DEDUP_REMOVED lines=12> */
[----:B------:R-:W4:Y:S01]  /*a590*/  LDL.LU.64 R78, [R1+0x378] ;  /* 0x00037800014e7983 */ /* 0x000f220000300a00 */
[----:B------:R-:W-:Y:S01]  /*a5a0*/  MOV R7, UR47 ;  /* 0x0000002f00077c02 */ /* 0x000fe20008000f00 */
[----:B------:R-:W-:Y:S01]  /*a5b0*/  UMOV UR44, UR56 ;  /* 0x00000038002c7c82 */ /* 0x000fe20008000000 */
[----:B------:R-:W-:Y:S01]  /*a5c0*/  MOV R6, UR46 ;  /* 0x0000002e00067c02 */ /* 0x000fe20008000f00 */
[----:B------:R-:W-:Y:S01]  /*a5d0*/  UMOV UR45, UR57 ;  /* 0x00000039002d7c82 */ /* 0x000fe20008000000 */
[----:B------:R-:W-:Y:S01]  /*a5e0*/  UMOV UR46, UR52 ;  /* 0x00000034002e7c82 */ /* 0x000fe20008000000 */
[----:B------:R-:W-:Y:S01]  /*a5f0*/  UMOV UR47, UR53 ;  /* 0x00000035002f7c82 */ /* 0x000fe20008000000 */
[----:B------:R-:W-:Y:S01]  /*a600*/  UMOV UR4, UR56 ;  /* 0x0000003800047c82 */ /* 0x000fe20008000000 */
[----:B------:R-:W-:Y:S01]  /*a610*/  UMOV UR5, UR57 ;  /* 0x0000003900057c82 */ /* 0x000fe20008000000 */
[----:B--2---:R-:W-:-:S06]  /*a620*/  WARPGROUP.ARRIVE ;  /* 0x00000000000079c5 */ /* 0x004fcc0000000000 */
[----:B------:R-:W-:Y:S01]  /*a630*/  HGMMA.64x16x16.F32 R16, gdesc[UR44], R16, gsb0 ;  /* 0x002000002c1079f0 */ /* 0x000fe20008000810 */
[----:B------:R-:W-:Y:S01]  /*a640*/  UMOV UR44, UR56 ;  /* 0x00000038002c7c82 */ /* 0x000fe20008000000 */
[----:B------:R-:W-:Y:S01]  /*a650*/  UMOV UR45, UR57 ;  /* 0x00000039002d7c82 */ /* 0x000fe20008000000 */
[----:B------:R-:W-:Y:S01]  /*a660*/  UMOV UR46, UR50 ;  /* 0x00000032002e7c82 */ /* 0x000fe20008000000 */
[----:B------:R-:W-:Y:S01]  /*a670*/  UMOV UR47, UR51 ;  /* 0x00000033002f7c82 */ /* 0x000fe20008000000 */
[----:B------:R-:W-:Y:S02]  /*a680*/  WARPGROUP.DEPBAR.LE gsb0, 0x0 ;  /* 0x00008000000079c5 */ /* 0x000fe40000010000 */
[----:B---3--:R-:W-:-:S06]  /*a690*/  WARPGROUP.ARRIVE ;  /* 0x00000000000079c5 */ /* 0x008fcc0000000000 */
[----:B------:R-:W-:Y:S03]  /*a6a0*/  HGMMA.64x16x16.F32 R8, gdesc[UR44], R8, gsb0 ;  /* 0x002000002c0879f0 */ /* 0x000fe60008000808 */
[----:B------:R-:W-:Y:S02]  /*a6b0*/  WARPGROUP.DEPBAR.LE gsb0, 0x0 ;  /* 0x00008000000079c5 */ /* 0x000fe40000010000 */
[----:B----4-:R-:W-:-:S06]  /*a6c0*/  WARPGROUP.ARRIVE ;  /* 0x00000000000079c5 */ /* 0x010fcc0000000000 */
[----:B------:R-:W-:Y:S01]  /*a6d0*/  HGMMA.64x16x16.F32 R136, gdesc[UR4], R136, gsb0 ;  /* 0x00200000048879f0 */ /* 0x000fe20008000888 */
[----:B------:R-:W-:Y:S01]  /*a6e0*/  UIADD3 UR8, UR49, 0x400, URZ ;  /* 0x0000040031087890 */ /* 0x000fe2000fffe03f */
[----:B------:R-:W-:-:S06]  /*a6f0*/  UMOV UR5, 0x80000020 ;  /* 0x8000002000057882 */ /* 0x000fcc0000000000 */
        /* <DEDUP_REMOVED lines=11> */
[----:B------:R0:W-:Y:S04]  /*a7b0*/  STL.64 [R1+0x400], R136 ;  /* 0x0004008801007387 */ /* 0x0001e80000100a00 */
[----:B------:R1:W-:Y:S04]  /*a7c0*/  STL.64 [R1+0x408], R138 ;  /* 0x0004088a01007387 */ /* 0x0003e80000100a00 */
[----:B------:R2:W-:Y:S04]  /*a7d0*/  STL.64 [R1+0x410], R140 ;  /* 0x0004108c01007387 */ /* 0x0005e80000100a00 */
[----:B------:R3:W-:Y:S04]  /*a7e0*/  STL.64 [R1+0x418], R142 ;  /* 0x0004188e01007387 */ /* 0x0007e80000100a00 */
[----:B------:R4:W-:Y:S04]  /*a7f0*/  STL.64 [R1+0x3e0], R104 ;  /* 0x0003e06801007387 */ /* 0x0009e80000100a00 */
[----:B------:R4:W-:Y:S04]  /*a800*/  STL.64 [R1+0x3e8], R106 ;  /* 0x0003e86a01007387 */ /* 0x0009e80000100a00 */
[----:B------:R4:W-:Y:S04]  /*a810*/  STL.64 [R1+0x3f0], R108 ;  /* 0x0003f06c01007387 */ /* 0x0009e80000100a00 */
[----:B------:R4:W-:Y:S04]  /*a820*/  STL.64 [R1+0x3f8], R110 ;  /* 0x0003f86e01007387 */ /* 0x0009e80000100a00 */
[----:B------:R-:W4:Y:S04]  /*a830*/  LDL.LU.64 R208, [R1+0x2e0] ;  /* 0x0002e00001d07983 */ /* 0x000f280000300a00 */
[----:B------:R-:W4:Y:S04]  /*a840*/  LDL.LU.64 R210, [R1+0x2e8] ;  /* 0x0002e80001d27983 */ /* 0x000f280000300a00 */
[----:B------:R-:W4:Y:S01]  /*a850*/  LDL.LU.64 R212, [R1+0x2f0] ;  /* 0x0002f00001d47983 */ /* 0x000f220000300a00 */
[----:B------:R-:W-:-:S03]  /*a860*/  WARPGROUP.DEPBAR.LE gsb0, 0x0 ;  /* 0x00008000000079c5 */ /* 0x000fc60000010000 */
[----:B------:R4:W-:Y:S04]  /*a870*/  STL.64 [R1+0x360], R72 ;  /* 0x0003604801007387 */ /* 0x0009e80000100a00 */
[----:B------:R4:W-:Y:S04]  /*a880*/  STL.64 [R1+0x368], R74 ;  /* 0x0003684a01007387 */ /* 0x0009e80000100a00 */
[----:B------:R4:W-:Y:S04]  /*a890*/  STL.64 [R1+0x370], R76 ;  /* 0x0003704c01007387 */ /* 0x0009e80000100a00 */
[----:B------:R4:W-:Y:S04]  /*a8a0*/  STL.64 [R1+0x378], R78 ;  /* 0x0003784e01007387 */ /* 0x0009e80000100a00 */
[----:B------:R-:W4:Y:S04]  /*a8b0*/  LDL.LU.64 R214, [R1+0x2f8] ;  /* 0x0002f80001d67983 */ /* 0x000f280000300a00 */
        /* <DEDUP_REMOVED lines=8> */
[----:B0-----:R-:W4:Y:S04]  /*a940*/  LDL.LU.64 R136, [R1+0x160] ;  /* 0x0001600001887983 */ /* 0x001f280000300a00 */
[----:B-1----:R-:W4:Y:S04]  /*a950*/  LDL.LU.64 R138, [R1+0x168] ;  /* 0x00016800018a7983 */ /* 0x002f280000300a00 */
[----:B--2---:R-:W2:Y:S04]  /*a960*/  LDL.LU.64 R140, [R1+0x170] ;  /* 0x00017000018c7983 */ /* 0x004ea80000300a00 */
[----:B---3--:R-:W2:Y:S04]  /*a970*/  LDL.LU.64 R142, [R1+0x178] ;  /* 0x00017800018e7983 */ /* 0x008ea80000300a00 */
[----:B----4-:R-:W3:Y:S04]  /*a980*/  LDL.LU.64 R104, [R1+0xe0] ;  /* 0x0000e00001687983 */ /* 0x010ee80000300a00 */
[----:B------:R-:W3:Y:S04]  /*a990*/  LDL.LU.64 R106, [R1+0xe8] ;  /* 0x0000e800016a7983 */ /* 0x000ee80000300a00 */
[----:B------:R-:W3:Y:S04]  /*a9a0*/  LDL.LU.64 R108, [R1+0xf0] ;  /* 0x0000f000016c7983 */ /* 0x000ee80000300a00 */
[----:B------:R-:W3:Y:S04]  /*a9b0*/  LDL.LU.64 R110, [R1+0xf8] ;  /* 0x0000f800016e7983 */ /* 0x000ee80000300a00 */
[----:B------:R-:W4:Y:S04]  /*a9c0*/  LDL.LU.64 R72, [R1+0x60] ;  /* 0x0000600001487983 */ /* 0x000f280000300a00 */
        /* <DEDUP_REMOVED lines=13> */
[----:B------:R-:W-:-:S06]  /*aaa0*/  WARPGROUP.ARRIVE ;  /* 0x00000000000079c5 */ /* 0x000fcc0000000000 */
[----:B------:R-:W-:Y:S03]  /*aab0*/  HGMMA.64x16x16.F32 R208, gdesc[UR44], R208, gsb0 ;  /* 0x002000002cd079f0 */ /* 0x000fe600080008d0 */
[----:B------:R-:W-:Y:S02]  /*aac0*/  WARPGROUP.DEPBAR.LE gsb0, 0x0 ;  /* 0x00008000000079c5 */ /* 0x000fe40000010000 */
[----:B------:R-:W-:-:S06]  /*aad0*/  WARPGROUP.ARRIVE ;  /* 0x00000000000079c5 */ /* 0x000fcc0000000000 */
[----:B------:R-:W-:Y:S03]  /*aae0*/  HGMMA.64x16x16.F32 R200, gdesc[UR8], R200, gsb0 ;  /* 0x0020000008c879f0 */ /* 0x000fe600080008c8 */
[----:B------:R-:W-:Y:S02]  /*aaf0*/  WARPGROUP.DEPBAR.LE gsb0, 0x0 ;  /* 0x00008000000079c5 */ /* 0x000fe40000010000 */
[----:B------:R-:W-:-:S06]  /*ab00*/  WARPGROUP.ARRIVE ;  /* 0x00000000000079c5 */ /* 0x000fcc0000000000 */
[----:B------:R-:W-:Y:S03]  /*ab10*/  HGMMA.64x16x16.F32 R172, gdesc[UR12], R172, gsb0 ;  /* 0x002000000cac79f0 */ /* 0x000fe600080008ac */
[----:B------:R-:W-:Y:S02]  /*ab20*/  WARPGROUP.DEPBAR.LE gsb0, 0x0 ;  /* 0x00008000000079c5 */ /* 0x000fe40000010000 */
[----:B--2---:R-:W-:-:S06]  /*ab30*/  WARPGROUP.ARRIVE ;  /* 0x00000000000079c5 */ /* 0x004fcc0000000000 */
[----:B------:R-:W-:Y:S01]  /*ab40*/  HGMMA.64x16x16.F32 R136, gdesc[UR16], R136, gsb0 ;  /* 0x00200000108879f0 */ /* 0x000fe20008000888 */
[----:B------:R-:W-:Y:S01]  /*ab50*/  UMOV UR20, UR4 ;  /* 0x0000000400147c82 */ /* 0x000fe20008000000 */
[----:B------:R-:W-:Y:S01]  /*ab60*/  UMOV UR21, UR5 ;  /* 0x0000000500157c82 */ /* 0x000fe20008000000 */
[----:B------:R-:W-:Y:S02]  /*ab70*/  WARPGROUP.DEPBAR.LE gsb0, 0x0 ;  /* 0x00008000000079c5 */ /* 0x000fe40000010000 */
[----:B---3--:R-:W-:-:S06]  /*ab80*/  WARPGROUP.ARRIVE ;  /* 0x00000000000079c5 */ /* 0x008fcc0000000000 */
[----:B------:R-:W-:Y:S01]  /*ab90*/  HGMMA.64x16x16.F32 R104, gdesc[UR20], R104, gsb0 ;  /* 0x00200000146879f0 */ /* 0x000fe20008000868 */
[----:B------:R-:W-:Y:S01]  /*aba0*/  UMOV UR24, UR4 ;  /* 0x0000000400187c82 */ /* 0x000fe20008000000 */
[----:B------:R-:W-:Y:S01]  /*abb0*/  UMOV UR25, UR5 ;  /* 0x0000000500197c82 */ /* 0x000fe20008000000 */
[----:B------:R-:W-:Y:S02]  /*abc0*/  WARPGROUP.DEPBAR.LE gsb0, 0x0 ;  /* 0x00008000000079c5 */ /* 0x000fe40000010000 */
[----:B----4-:R-:W-:-:S06]  /*abd0*/  WARPGROUP.ARRIVE ;  /* 0x00000000000079c5 */ /* 0x010fcc0000000000 */
        /* <DEDUP_REMOVED lines=21> */
[----:B------:R-:W-:Y:S02]  /*ad30*/  R2UR UR47, R7 ;  /* 0x00000000072f72ca */ /* 0x000fe400000e0000 */
[----:B------:R-:W-:Y:S01]  /*ad40*/  R2UR UR46, R6 ;  /* 0x00000000062e72ca */ /* 0x000fe200000e0000 */
[----:B------:R-:W-:Y:S01]  /*ad50*/  UMOV UR44, UR4 ;  /* 0x00000004002c7c82 */ /* 0x000fe20008000000 */
[----:B------:R-:W-:Y:S01]  /*ad60*/  UMOV UR45, UR5 ;  /* 0x00000005002d7c82 */ /* 0x000fe20008000000 */
[----:B------:R-:W-:Y:S02]  /*ad70*/  WARPGROUP.DEPBAR.LE gsb0, 0x0 ;  /* 0x00008000000079c5 */ /* 0x000fe40000010000 */
[----:B------:R-:W-:-:S08]  /*ad80*/  WARPGROUP.ARRIVE ;  /* 0x00000000000079c5 */ /* 0x000fd00000000000 */
        /* <DEDUP_REMOVED lines=40> */
[----:B------:R-:W-:Y:S04]  /*b010*/  STL.64 [R1+0xe0], R104 ;  /* 0x0000e06801007387 */ /* 0x000fe80000100a00 */
[----:B------:R-:W-:Y:S01]  /*b020*/  STL.64 [R1+0xe8], R106 ;  /* 0x0000e86a01007387 */ /* 0x000fe20000100a00 */
[----:B------:R-:W-:-:S03]  /*b030*/  IMAD.MOV.U32 R47, RZ, RZ, R8 ;  /* 0x000000ffff2f7224 */ /* 0x000fc600078e0008 */
[----:B------:R-:W-:Y:S01]  /*b040*/  STL.64 [R1+0xf0], R108 ;  /* 0x0000f06c01007387 */ /* 0x000fe20000100a00 */
[----:B------:R-:W-:-:S03]  /*b050*/  IMAD.MOV.U32 R46, RZ, RZ, R9 ;  /* 0x000000ffff2e7224 */ /* 0x000fc600078e0009 */
[----:B------:R-:W-:Y:S04]  /*b060*/  STL.64 [R1+0xf8], R110 ;  /* 0x0000f86e01007387 */ /* 0x000fe80000100a00 */
[----:B------:R-:W4:Y:S04]  /*b070*/  LDL.LU.64 R4, [R1+0x40] ;  /* 0x0000400001047983 */ /* 0x000f280000300a00 */
[----:B------:R-:W4:Y:S04]  /*b080*/  LDL.LU.64 R6, [R1+0x48] ;  /* 0x0000480001067983 */ /* 0x000f280000300a00 */
[----:B------:R-:W4:Y:S01]  /*b090*/  LDL.LU.64 R8, [R1+0x50] ;  /* 0x0000500001087983 */ /* 0x000f220000300a00 */
[----:B------:R-:W-:-:S03]  /*b0a0*/  IMAD.MOV.U32 R45, RZ, RZ, R10 ;  /* 0x000000ffff2d7224 */ /* 0x000fc600078e000a */
[----:B------:R-:W-:Y:S01]  /*b0b0*/  STL.64 [R1+0x60], R72 ;  /* 0x0000604801007387 */ /* 0x000fe20000100a00 */
[----:B------:R-:W-:-:S03]  /*b0c0*/  IMAD.MOV.U32 R44, RZ, RZ, R11 ;  /* 0x000000ffff2c7224 */ /* 0x000fc600078e000b */
[----:B------:R-:W-:Y:S04]  /*b0d0*/  STL.64 [R1+0x68], R74 ;  /* 0x0000684a01007387 */ /* 0x000fe80000100a00 */
[----:B------:R-:W-:Y:S04]  /*b0e0*/  STL.64 [R1+0x70], R76 ;  /* 0x0000704c01007387 */ /* 0x000fe80000100a00 */
[----:B------:R-:W-:Y:S04]  /*b0f0*/  STL.64 [R1+0x78], R78 ;  /* 0x0000784e01007387 */ /* 0x000fe80000100a00 */
[----:B------:R-:W4:Y:S01]  /*b100*/  LDL.LU.64 R10, [R1+0x58] ;  /* 0x00005800010a7983 */ /* 0x000f220000300a00 */
[----:B------:R-:W-:-:S02]  /*b110*/  WARPGROUP.DEPBAR.LE gsb0, 0x0 ;  /* 0x00008000000079c5 */ /* 0x000fc40000010000 */
[----:B------:R-:W-:Y:S01]  /*b120*/  WARPGROUP.ARRIVE ;  /* 0x00000000000079c5 */ /* 0x000fe20000000000 */
[----:B------:R-:W-:Y:S01]  /*b130*/  UMOV UR44, UR56 ;  /* 0x00000038002c7c82 */ /* 0x000fe20008000000 */
[----:B------:R-:W-:Y:S01]  /*b140*/  UMOV UR45, UR57 ;  /* 0x00000039002d7c82 */ /* 0x000fe20008000000 */
[----:B0-----:R-:W4:Y:S03]  /*b150*/  LDL.LU.64 R172, [R1+0xc0] ;  /* 0x0000c00001ac7983 */ /* 0x001f260000300a00 */
[----:B------:R-:W-:Y:S01]  /*b160*/  HGMMA.64x16x16.F32 R88, gdesc[UR44], R88, gsb0 ;  /* 0x002000002c5879f0 */ /* 0x000fe20008000858 */
[----:B-1----:R-:W4:Y:S04]  /*b170*/  LDL.LU.64 R174, [R1+0xc8] ;  /* 0x0000c80001ae7983 */ /* 0x002f280000300a00 */
[----:B--2---:R-:W2:Y:S04]  /*b180*/  LDL.LU.64 R176, [R1+0xd0] ;  /* 0x0000d00001b07983 */ /* 0x004ea80000300a00 */
[----:B---3--:R-:W2:Y:S01]  /*b190*/  LDL.LU.64 R178, [R1+0xd8] ;  /* 0x0000d80001b27983 */ /* 0x008ea20000300a00 */
[----:B------:R-:W-:Y:S01]  /*b1a0*/  UMOV UR40, UR56 ;  /* 0x0000003800287c82 */ /* 0x000fe20008000000 */
[----:B------:R-:W-:-:S02]  /*b1b0*/  UMOV UR41, UR57 ;  /* 0x0000003900297c82 */ /* 0x000fc40008000000 */
[----:B----4-:R-:W3:Y:S04]  /*b1c0*/  LDL.LU.64 R136, [R1+0x140] ;  /* 0x0001400001887983 */ /* 0x010ee80000300a00 */
[----:B------:R-:W3:Y:S04]  /*b1d0*/  LDL.LU.64 R138, [R1+0x148] ;  /* 0x00014800018a7983 */ /* 0x000ee80000300a00 */
[----:B------:R-:W3:Y:S04]  /*b1e0*/  LDL.LU.64 R140, [R1+0x150] ;  /* 0x00015000018c7983 */ /* 0x000ee80000300a00 */
[----:B------:R-:W3:Y:S01]  /*b1f0*/  LDL.LU.64 R142, [R1+0x158] ;  /* 0x00015800018e7983 */ /* 0x000ee20000300a00 */
[----:B------:R-:W-:-:S02]  /*b200*/  WARPGROUP.DEPBAR.LE gsb0, 0x0 ;  /* 0x00008000000079c5 */ /* 0x000fc40000010000 */
[----:B------:R-:W-:-:S06]  /*b210*/  WARPGROUP.ARRIVE ;  /* 0x00000000000079c5 */ /* 0x000fcc0000000000 */
[----:B------:R-:W-:Y:S01]  /*b220*/  HGMMA.64x16x16.F32 R120, gdesc[UR40], R120, gsb0 ;  /* 0x00200000287879f0 */ /* 0x000fe20008000878 */
[----:B------:R-:W-:Y:S01]  /*b230*/  UMOV UR36, UR56 ;  /* 0x0000003800247c82 */ /* 0x000fe20008000000 */
[----:B------:R-:W-:Y:S01]  /*b240*/  UMOV UR37, UR57 ;  /* 0x0000003900257c82 */ /* 0x000fe20008000000 */
        /* <DEDUP_REMOVED lines=40> */
[----:B------:R-:W-:Y:S04]  /*b4d0*/  STL [R1+0x64c], R102 ;  /* 0x00064c6601007387 */ /* 0x000fe80000100800 */
[----:B------:R1:W-:Y:S04]  /*b4e0*/  STL [R1+0x648], R103 ;  /* 0x0006486701007387 */ /* 0x0003e80000100800 */
[----:B------:R-:W-:Y:S04]  /*b4f0*/  STL.64 [R1+0x680], R70 ;  /* 0x0006804601007387 */ /* 0x000fe80000100a00 */
[----:B------:R-:W-:Y:S04]  /*b500*/  STL.64 [R1+0x678], R68 ;  /* 0x0006784401007387 */ /* 0x000fe80000100a00 */
[----:B------:R-:W-:Y:S04]  /*b510*/  STL.64 [R1+0x670], R66 ;  /* 0x0006704201007387 */ /* 0x000fe80000100a00 */
[----:B------:R4:W-:Y:S04]  /*b520*/  STL.64 [R1+0x668], R64 ;  /* 0x0006684001007387 */ /* 0x0009e80000100a00 */
[----:B0-----:R-:W3:Y:S04]  /*b530*/  LDL.LU.64 R100, [R1+0x1c0] ;  /* 0x0001c00001647983 */ /* 0x001ee80000300a00 */
[----:B-1----:R-:W3:Y:S04]  /*b540*/  LDL.LU.64 R102, [R1+0x1c8] ;  /* 0x0001c80001667983 */ /* 0x002ee80000300a00 */
[----:B------:R-:W3:Y:S04]  /*b550*/  LDL.LU.64 R104, [R1+0x1d0] ;  /* 0x0001d00001687983 */ /* 0x000ee80000300a00 */
[----:B------:R-:W3:Y:S01]  /*b560*/  LDL.LU.64 R106, [R1+0x1d8] ;  /* 0x0001d800016a7983 */ /* 0x000ee20000300a00 */
[----:B------:R-:W-:-:S02]  /*b570*/  WARPGROUP.DEPBAR.LE gsb0, 0x0 ;  /* 0x00008000000079c5 */ /* 0x000fc40000010000 */
[----:B------:R-:W-:Y:S01]  /*b580*/  WARPGROUP.ARRIVE ;  /* 0x00000000000079c5 */ /* 0x000fe20000000000 */
[----:B------:R-:W-:Y:S01]  /*b590*/  UMOV UR32, UR56 ;  /* 0x0000003800207c82 */ /* 0x000fe20008000000 */
[----:B------:R-:W-:Y:S01]  /*b5a0*/  UMOV UR33, UR57 ;  /* 0x0000003900217c82 */ /* 0x000fe20008000000 */
[----:B------:R-:W3:Y:S03]  /*b5b0*/  LDL.LU.64 R72, [R1+0x240] ;  /* 0x0002400001487983 */ /* 0x000ee60000300a00 */
[----:B------:R-:W-:Y:S01]  /*b5c0*/  HGMMA.64x16x16.F32 R184, gdesc[UR32], R184, gsb0 ;  /* 0x0020000020b879f0 */ /* 0x000fe200080008b8 */
[----:B------:R-:W3:Y:S04]  /*b5d0*/  LDL.LU.64 R74, [R1+0x248] ;  /* 0x00024800014a7983 */ /* 0x000ee80000300a00 */
[----:B------:R-:W3:Y:S04]  /*b5e0*/  LDL.LU.64 R76, [R1+0x250] ;  /* 0x00025000014c7983 */ /* 0x000ee80000300a00 */
[----:B------:R-:W3:Y:S01]  /*b5f0*/  LDL.LU.64 R78, [R1+0x258] ;  /* 0x00025800014e7983 */ /* 0x000ee20000300a00 */
[----:B------:R-:W-:Y:S01]  /*b600*/  UMOV UR28, UR56 ;  /* 0x00000038001c7c82 */ /* 0x000fe20008000000 */
[----:B------:R-:W-:-:S02]  /*b610*/  UMOV UR29, UR57 ;  /* 0x00000039001d7c82 */ /* 0x000fc40008000000 */
[----:B----4-:R-:W4:Y:S04]  /*b620*/  LDL.LU.64 R64, [R1+0x2c0] ;  /* 0x0002c00001407983 */ /* 0x010f280000300a00 */
[----:B------:R-:W4:Y:S04]  /*b630*/  LDL.LU.64 R66, [R1+0x2c8] ;  /* 0x0002c80001427983 */ /* 0x000f280000300a00 */
[----:B------:R-:W4:Y:S04]  /*b640*/  LDL.LU.64 R68, [R1+0x2d0] ;  /* 0x0002d00001447983 */ /* 0x000f280000300a00 */
[----:B------:R-:W4:Y:S01]  /*b650*/  LDL.LU.64 R70, [R1+0x2d8] ;  /* 0x0002d80001467983 */ /* 0x000f220000300a00 */
        /* <DEDUP_REMOVED lines=35> */
[----:B------:R-:W-:Y:S01]  /*b890*/  IMAD.MOV.U32 R193, RZ, RZ, R72 ;  /* 0x000000ffffc17224 */ /* 0x000fe200078e0048 */
[----:B----4-:R-:W-:Y:S01]  /*b8a0*/  WARPGROUP.ARRIVE ;  /* 0x00000000000079c5 */ /* 0x010fe20000000000 */
[----:B------:R-:W-:Y:S02]  /*b8b0*/  IMAD.MOV.U32 R194, RZ, RZ, R73 ;  /* 0x000000ffffc27224 */ /* 0x000fe400078e0049 */
[----:B------:R-:W-:Y:S01]  /*b8c0*/  IMAD.MOV.U32 R195, RZ, RZ, R74 ;  /* 0x000000ffffc37224 */ /* 0x000fe200078e004a */
[----:B------:R-:W2:Y:S01]  /*b8d0*/  LDL.LU.64 R72, [R1+0x340] ;  /* 0x0003400001487983 */ /* 0x000ea20000300a00 */
[----:B------:R-:W-:Y:S01]  /*b8e0*/  IMAD.MOV.U32 R196, RZ, RZ, R75 ;  /* 0x000000ffffc47224 */ /* 0x000fe200078e004b */
[----:B------:R-:W-:Y:S01]  /*b8f0*/  HGMMA.64x16x16.F32 R64, gdesc[UR8], R64, gsb0 ;  /* 0x00200000084079f0 */ /* 0x000fe20008000840 */
[----:B------:R-:W-:Y:S01]  /*b900*/  IMAD.MOV.U32 R197, RZ, RZ, R76 ;  /* 0x000000ffffc57224 */ /* 0x000fe200078e004c */
[----:B------:R-:W2:Y:S01]  /*b910*/  LDL.LU.64 R74, [R1+0x348] ;  /* 0x00034800014a7983 */ /* 0x000ea20000300a00 */
[----:B------:R-:W-:-:S02]  /*b920*/  IMAD.MOV.U32 R198, RZ, RZ, R77 ;  /* 0x000000ffffc67224 */ /* 0x000fc400078e004d */
[----:B------:R-:W-:Y:S01]  /*b930*/  IMAD.MOV.U32 R199, RZ, RZ, R78 ;  /* 0x000000ffffc77224 */ /* 0x000fe200078e004e */
[----:B------:R-:W2:Y:S01]  /*b940*/  LDL.LU.64 R76, [R1+0x350] ;  /* 0x00035000014c7983 */ /* 0x000ea20000300a00 */
[----:B------:R-:W-:-:S03]  /*b950*/  IMAD.MOV.U32 R224, RZ, RZ, R79 ;  /* 0x000000ffffe07224 */ /* 0x000fc600078e004f */
[----:B------:R-:W2:Y:S04]  /*b960*/  LDL.LU.64 R78, [R1+0x358] ;  /* 0x00035800014e7983 */ /* 0x000ea80000300a00 */
[----:B------:R-:W3:Y:S04]  /*b970*/  LDL.LU R208, [R1+0x320] ;  /* 0x0003200001d07983 */ /* 0x000ee80000300800 */
[----:B------:R-:W3:Y:S04]  /*b980*/  LDL.LU R209, [R1+0x324] ;  /* 0x0003240001d17983 */ /* 0x000ee80000300800 */
[----:B------:R-:W3:Y:S04]  /*b990*/  LDL.LU R210, [R1+0x328] ;  /* 0x0003280001d27983 */ /* 0x000ee80000300800 */
[----:B------:R-:W3:Y:S04]  /*b9a0*/  LDL.LU R211, [R1+0x32c] ;  /* 0x00032c0001d37983 */ /* 0x000ee80000300800 */
[----:B------:R-:W3:Y:S04]  /*b9b0*/  LDL.LU R212, [R1+0x330] ;  /* 0x0003300001d47983 */ /* 0x000ee80000300800 */
[----:B------:R-:W3:Y:S04]  /*b9c0*/  LDL.LU R213, [R1+0x334] ;  /* 0x0003340001d57983 */ /* 0x000ee80000300800 */
[----:B------:R-:W3:Y:S04]  /*b9d0*/  LDL.LU R214, [R1+0x338] ;  /* 0x0003380001d67983 */ /* 0x000ee80000300800 */
[----:B------:R-:W3:Y:S01]  /*b9e0*/  LDL.LU R215, [R1+0x33c] ;  /* 0x00033c0001d77983 */ /* 0x000ee20000300800 */
[----:B------:R-:W-:-:S02]  /*b9f0*/  WARPGROUP.DEPBAR.LE gsb0, 0x0 ;  /* 0x00008000000079c5 */ /* 0x000fc40000010000 */
[----:B------:R-:W-:Y:S02]  /*ba00*/  IMAD.MOV.U32 R161, RZ, RZ, R64 ;  /* 0x000000ffffa17224 */ /* 0x000fe400078e0040 */
[----:B------:R-:W-:Y:S02]  /*ba10*/  IMAD.MOV.U32 R162, RZ, RZ, R65 ;  /* 0x000000ffffa27224 */ /* 0x000fe400078e0041 */
[----:B------:R-:W-:Y:S01]  /*ba20*/  IMAD.MOV.U32 R163, RZ, RZ, R66 ;  /* 0x000000ffffa37224 */ /* 0x000fe200078e0042 */
[----:B------:R-:W4:Y:S01]  /*ba30*/  LDL.LU.64 R64, [R1+0x3c0] ;  /* 0x0003c00001407983 */ /* 0x000f220000300a00 */
[----:B------:R-:W-:Y:S02]  /*ba40*/  IMAD.MOV.U32 R164, RZ, RZ, R67 ;  /* 0x000000ffffa47224 */ /* 0x000fe400078e0043 */
[----:B------:R-:W-:Y:S01]  /*ba50*/  IMAD.MOV.U32 R165, RZ, RZ, R68 ;  /* 0x000000ffffa57224 */ /* 0x000fe200078e0044 */
[----:B------:R-:W4:Y:S01]  /*ba60*/  LDL.LU.64 R66, [R1+0x3c8] ;  /* 0x0003c80001427983 */ /* 0x000f220000300a00 */
[----:B------:R-:W-:-:S02]  /*ba70*/  IMAD.MOV.U32 R166, RZ, RZ, R69 ;  /* 0x000000ffffa67224 */ /* 0x000fc400078e0045 */
[----:B------:R-:W-:Y:S01]  /*ba80*/  IMAD.MOV.U32 R167, RZ, RZ, R70 ;  /* 0x000000ffffa77224 */ /* 0x000fe200078e0046 */
[----:B------:R-:W4:Y:S01]  /*ba90*/  LDL.LU.64 R68, [R1+0x3d0] ;  /* 0x0003d00001447983 */ /* 0x000f220000300a00 */
[----:B------:R-:W-:-:S03]  /*baa0*/  IMAD.MOV.U32 R192, RZ, RZ, R71 ;  /* 0x000000ffffc07224 */ /* 0x000fc600078e0047 */
[----:B------:R-:W4:Y:S01]  /*bab0*/  LDL.LU.64 R70, [R1+0x3d8] ;  /* 0x0003d80001467983 */ /* 0x000f220000300a00 */
[----:B------:R-:W-:Y:S02]  /*bac0*/  IMAD.MOV.U32 R169, RZ, RZ, R13 ;  /* 0x000000ffffa97224 */ /* 0x000fe400078e000d */
[----:B------:R-:W-:Y:S02]  /*bad0*/  IMAD.MOV.U32 R170, RZ, RZ, R14 ;  /* 0x000000ffffaa7224 */ /* 0x000fe400078e000e */
[----:B------:R-:W-:Y:S02]  /*bae0*/  IMAD.MOV.U32 R13, RZ, RZ, R9 ;  /* 0x000000ffff0d7224 */ /* 0x000fe400078e0009 */
[----:B------:R-:W-:Y:S02]  /*baf0*/  IMAD.MOV.U32 R14, RZ, RZ, R8 ;  /* 0x000000ffff0e7224 */ /* 0x000fe400078e0008 */
[----:B------:R-:W-:Y:S02]  /*bb00*/  IMAD.MOV.U32 R9, RZ, RZ, R136 ;  /* 0x000000ffff097224 */ /* 0x000fe400078e0088 */
[----:B------:R-:W-:Y:S01]  /*bb10*/  IMAD.MOV.U32 R183, RZ, RZ, R19 ;  /* 0x000000ffffb77224 */ /* 0x000fe200078e0013 */
[----:B------:R-:W3:Y:S01]  /*bb20*/  LDL.LU R136, [R1+0x420] ;  /* 0x0004200001887983 */ /* 0x000ee20000300800 */
[----:B------:R-:W-:-:S02]  /*bb30*/  IMAD.MOV.U32 R8, RZ, RZ, R137 ;  /* 0x000000ffff087224 */ /* 0x000fc400078e0089 */
[----:B------:R-:W-:Y:S01]  /*bb40*/  IMAD.MOV.U32 R182, RZ, RZ, R18 ;  /* 0x000000ffffb67224 */ /* 0x000fe200078e0012 */
[----:B------:R-:W3:Y:S01]  /*bb50*/  LDL.LU R137, [R1+0x424] ;  /* 0x0004240001897983 */ /* 0x000ee20000300800 */
[----:B------:R-:W-:Y:S02]  /*bb60*/  IMAD.MOV.U32 R19, RZ, RZ, R138 ;  /* 0x000000ffff137224 */ /* 0x000fe400078e008a */
[----:B------:R-:W-:Y:S01]  /*bb70*/  IMAD.MOV.U32 R181, RZ, RZ, R17 ;  /* 0x000000ffffb57224 */ /* 0x000fe200078e0011 */
[----:B------:R-:W3:Y:S01]  /*bb80*/  LDL.LU R138, [R1+0x428] ;  /* 0x00042800018a7983 */ /* 0x000ee20000300800 */
[----:B------:R-:W-:Y:S02]  /*bb90*/  IMAD.MOV.U32 R18, RZ, RZ, R139 ;  /* 0x000000ffff127224 */ /* 0x000fe400078e008b */
[----:B------:R-:W-:Y:S01]  /*bba0*/  IMAD.MOV.U32 R180, RZ, RZ, R16 ;  /* 0x000000ffffb47224 */ /* 0x000fe200078e0010 */
[----:B------:R-:W3:Y:S01]  /*bbb0*/  LDL.LU R139, [R1+0x42c] ;  /* 0x00042c00018b7983 */ /* 0x000ee20000300800 */
[----:B------:R-:W-:-:S02]  /*bbc0*/  IMAD.MOV.U32 R168, RZ, RZ, R12 ;  /* 0x000000ffffa87224 */ /* 0x000fc400078e000c */
[----:B------:R-:W-:Y:S02]  /*bbd0*/  IMAD.MOV.U32 R17, RZ, RZ, R140 ;  /* 0x000000ffff117224 */ /* 0x000fe400078e008c */
[----:B------:R-:W-:Y:S01]  /*bbe0*/  IMAD.MOV.U32 R145, RZ, RZ, R21 ;  /* 0x000000ffff917224 */ /* 0x000fe200078e0015 */
[----:B------:R-:W3:Y:S01]  /*bbf0*/  LDL.LU R140, [R1+0x430] ;  /* 0x00043000018c7983 */ /* 0x000ee20000300800 */
[----:B------:R-:W-:Y:S02]  /*bc00*/  IMAD.MOV.U32 R12, RZ, RZ, R10 ;  /* 0x000000ffff0c7224 */ /* 0x000fe400078e000a */
[----:B------:R-:W-:Y:S02]  /*bc10*/  IMAD.MOV.U32 R16, RZ, RZ, R141 ;  /* 0x000000ffff107224 */ /* 0x000fe400078e008d */
[----:B------:R-:W-:Y:S01]  /*bc20*/  IMAD.MOV.U32 R21, RZ, RZ, R5 ;  /* 0x000000ffff157224 */ /* 0x000fe200078e0005 */
[----:B------:R-:W3:Y:S01]  /*bc30*/  LDL.LU R141, [R1+0x434] ;  /* 0x00043400018d7983 */ /* 0x000ee20000300800 */
[----:B------:R-:W-:-:S02]  /*bc40*/  IMAD.MOV.U32 R10, RZ, RZ, R142 ;  /* 0x000000ffff0a7224 */ /* 0x000fc400078e008e */
[----:B------:R-:W-:Y:S01]  /*bc50*/  IMAD.MOV.U32 R5, RZ, RZ, R143 ;  /* 0x000000ffff057224 */ /* 0x000fe200078e008f */
[----:B------:R-:W3:Y:S04]  /*bc60*/  LDL.LU R142, [R1+0x438] ;  /* 0x00043800018e7983 */ /* 0x000ee80000300800 */
[----:B------:R-:W3:Y:S01]  /*bc70*/  LDL.LU R143, [R1+0x43c] ;  /* 0x00043c00018f7983 */ /* 0x000ee20000300800 */
[----:B------:R-:W-:Y:S02]  /*bc80*/  IMAD.MOV.U32 R229, RZ, RZ, R104 ;  /* 0x000000ffffe57224 */ /* 0x000fe400078e0068 */
[----:B------:R-:W-:Y:S01]  /*bc90*/  IMAD.MOV.U32 R230, RZ, RZ, R105 ;  /* 0x000000ffffe67224 */ /* 0x000fe200078e0069 */
[----:B------:R-:W3:Y:S01]  /*bca0*/  LDL.LU R104, [R1+0x3a0] ;  /* 0x0003a00001687983 */ /* 0x000ee20000300800 */
[----:B------:R-:W-:-:S02]  /*bcb0*/  IMAD.MOV.U32 R231, RZ, RZ, R106 ;  /* 0x000000ffffe77224 */ /* 0x000fc400078e006a */
[----:B------:R-:W-:Y:S01]  /*bcc0*/  IMAD.MOV.U32 R0, RZ, RZ, R107 ;  /* 0x000000ffff007224 */ /* 0x000fe200078e006b */
[----:B------:R-:W3:Y:S04]  /*bcd0*/  LDL.LU R105, [R1+0x3a4] ;  /* 0x0003a40001697983 */ /* 0x000ee80000300800 */
[----:B------:R-:W3:Y:S04]  /*bce0*/  LDL.LU R106, [R1+0x3a8] ;  /* 0x0003a800016a7983 */ /* 0x000ee80000300800 */
[----:B------:R-:W3:Y:S04]  /*bcf0*/  LDL.LU R107, [R1+0x3ac] ;  /* 0x0003ac00016b7983 */ /* 0x000ee80000300800 */
[----:B------:R-:W3:Y:S04]  /*bd00*/  LDL.LU R108, [R1+0x3b0] ;  /* 0x0003b000016c7983 */ /* 0x000ee80000300800 */
[----:B------:R-:W3:Y:S04]  /*bd10*/  LDL.LU R109, [R1+0x3b4] ;  /* 0x0003b400016d7983 */ /* 0x000ee80000300800 */
[----:B------:R-:W3:Y:S04]  /*bd20*/  LDL.LU R110, [R1+0x3b8] ;  /* 0x0003b800016e7983 */ /* 0x000ee80000300800 */
[----:B------:R-:W3:Y:S01]  /*bd30*/  LDL.LU R111, [R1+0x3bc] ;  /* 0x0003bc00016f7983 */ /* 0x000ee20000300800 */
[----:B------:R-:W-:Y:S01]  /*bd40*/  UMOV UR10, UR50 ;  /* 0x00000032000a7c82 */ /* 0x000fe20008000000 */
[----:B------:R-:W-:Y:S01]  /*bd50*/  UMOV UR11, UR51 ;  /* 0x00000033000b7c82 */ /* 0x000fe20008000000 */
[----:B------:R-:W-:Y:S01]  /*bd60*/  UMOV UR8, UR56 ;  /* 0x0000003800087c82 */ /* 0x000fe20008000000 */
[----:B------:R-:W-:Y:S01]  /*bd70*/  UMOV UR9, UR57 ;  /* 0x0000003900097c82 */ /* 0x000fe20008000000 */
[----:B------:R-:W-:Y:S01]  /*bd80*/  UMOV UR58, UR6 ;  /* 0x00000006003a7c82 */ /* 0x000fe20008000000 */
[----:B------:R-:W-:Y:S01]  /*bd90*/  UMOV UR59, UR7 ;  /* 0x00000007003b7c82 */ /* 0x000fe20008000000 */
[----:B------:R-:W-:-:S02]  /*bda0*/  UIADD3 UR4, UR49, 0x2, URZ ;  /* 0x0000000231047890 */ /* 0x000fc4000fffe03f */
[----:B------:R-:W-:Y:S01]  /*bdb0*/  UIADD3 UR12, UR48, 0x2, URZ ;  /* 0x00000002300c7890 */ /* 0x000fe2000fffe03f */
[----:B------:R-:W-:Y:S01]  /*bdc0*/  UMOV UR5, 0x80000020 ;  /* 0x8000002000057882 */ /* 0x000fe20000000000 */
[----:B------:R-:W-:-:S05]  /*bdd0*/  UMOV UR7, 0x80000020 ;  /* 0x8000002000077882 */ /* 0x000fca0000000000 */
[----:B------:R-:W-:Y:S01]  /*bde0*/  UMOV UR6, UR12 ;  /* 0x0000000c00067c82 */ /* 0x000fe20008000000 */
[----:B--2---:R-:W-:-:S06]  /*bdf0*/  WARPGROUP.ARRIVE ;  /* 0x00000000000079c5 */ /* 0x004fcc0000000000 */
[----:B------:R-:W-:Y:S03]  /*be00*/  HGMMA.64x16x16.F32 R72, gdesc[UR8], R72, gsb0 ;  /* 0x00200000084879f0 */ /* 0x000fe60008000848 */
[----:B------:R-:W-:Y:S02]  /*be10*/  WARPGROUP.DEPBAR.LE gsb0, 0x0 ;  /* 0x00008000000079c5 */ /* 0x000fe40000010000 */
[----:B----4-:R-:W-:-:S06]  /*be20*/  WARPGROUP.ARRIVE ;  /* 0x00000000000079c5 */ /* 0x010fcc0000000000 */
[----:B------:R-:W-:Y:S03]  /*be30*/  HGMMA.64x16x16.F32 R64, gdesc[UR56], R64, gsb0 ;  /* 0x00200000384079f0 */ /* 0x000fe60008000840 */
[----:B------:R-:W-:Y:S02]  /*be40*/  WARPGROUP.DEPBAR.LE gsb0, 0x0 ;  /* 0x00008000000079c5 */ /* 0x000fe40000010000 */
[----:B---3--:R-:W-:-:S06]  /*be50*/  WARPGROUP.ARRIVE ;  /* 0x00000000000079c5 */ /* 0x008fcc0000000000 */
[----:B------:R-:W-:Y:S01]  /*be60*/  HGMMA.64x16x16.F32 R136, gdesc[UR4], R136, gsb0 ;  /* 0x00200000048879f0 */ /* 0x000fe20008000888 */
[----:B------:R-:W-:Y:S01]  /*be70*/  UIADD3 UR8, UR48, 0x42, URZ ;  /* 0x0000004230087890 */ /* 0x000fe2000fffe03f */
[----:B------:R-:W-:Y:S01]  /*be80*/  UMOV UR16, UR4 ;  /* 0x0000000400107c82 */ /* 0x000fe20008000000 */
[----:B------:R-:W-:Y:S01]  /*be90*/  UMOV UR17, UR5 ;  /* 0x0000000500117c82 */ /* 0x000fe20008000000 */
[----:B------:R-:W-:-:S04]  /*bea0*/  UMOV UR19, 0x80000020 ;  /* 0x8000002000137882 */ /* 0x000fc80000000000 */
[----:B------:R-:W-:Y:S01]  /*beb0*/  UMOV UR18, UR8 ;  /* 0x0000000800127c82 */ /* 0x000fe20008000000 */
        /* <DEDUP_REMOVED lines=18> */
[----:B0-----:R-:W4:Y:S04]  /*bfe0*/  LDL.LU R104, [R1+0xa0] ;  /* 0x0000a00001687983 */ /* 0x001f280000300800 */
[----:B------:R-:W4:Y:S01]  /*bff0*/  LDL.LU R105, [R1+0xa4] ;  /* 0x0000a40001697983 */ /* 0x000f220000300800 */
[----:B------:R-:W-:-:S02]  /*c000*/  IMAD.MOV.U32 R146, RZ, RZ, R22 ;  /* 0x000000ffff927224 */ /* 0x000fc400078e0016 */
[----:B------:R-:W-:Y:S02]  /*c010*/  IMAD.MOV.U32 R22, RZ, RZ, R4 ;  /* 0x000000ffff167224 */ /* 0x000fe400078e0004 */
[----:B------:R-:W-:Y:S01]  /*c020*/  IMAD.MOV.U32 R4, RZ, RZ, R172 ;  /* 0x000000ffff047224 */ /* 0x000fe200078e00ac */
[----:B------:R-:W-:Y:S02]  /*c030*/  WARPGROUP.DEPBAR.LE gsb0, 0x0 ;  /* 0x00008000000079c5 */ /* 0x000fe40000010000 */
[----:B------:R0:W-:Y:S04]  /*c040*/  STL.64 [R1+0x320], R208 ;  /* 0x000320d001007387 */ /* 0x0001e80000100a00 */
[----:B------:R0:W-:Y:S04]  /*c050*/  STL.64 [R1+0x328], R210 ;  /* 0x000328d201007387 */ /* 0x0001e80000100a00 */
[----:B------:R0:W-:Y:S04]  /*c060*/  STL.64 [R1+0x330], R212 ;  /* 0x000330d401007387 */ /* 0x0001e80000100a00 */
[----:B------:R0:W-:Y:S04]  /*c070*/  STL.64 [R1+0x338], R214 ;  /* 0x000338d601007387 */ /* 0x0001e80000100a00 */
[----:B-1----:R-:W4:Y:S04]  /*c080*/  LDL.LU R106, [R1+0xa8] ;  /* 0x0000a800016a7983 */ /* 0x002f280000300800 */
[----:B------:R-:W4:Y:S04]  /*c090*/  LDL.LU R107, [R1+0xac] ;  /* 0x0000ac00016b7983 */ /* 0x000f280000300800 */
[----:B--2---:R-:W4:Y:S01]  /*c0a0*/  LDL.LU R108, [R1+0xb0] ;  /* 0x0000b000016c7983 */ /* 0x004f220000300800 */
[----:B------:R-:W-:-:S03]  /*c0b0*/  IMAD.MOV.U32 R3, RZ, RZ, R173 ;  /* 0x000000ffff037224 */ /* 0x000fc600078e00ad */
[----:B------:R-:W4:Y:S01]  /*c0c0*/  LDL.LU R109, [R1+0xb4] ;  /* 0x0000b400016d7983 */ /* 0x000f220000300800 */
[----:B------:R-:W-:-:S03]  /*c0d0*/  IMAD.MOV.U32 R2, RZ, RZ, R174 ;  /* 0x000000ffff027224 */ /* 0x000fc600078e00ae */
[----:B---3--:R-:W4:Y:S01]  /*c0e0*/  LDL.LU R110, [R1+0xb8] ;  /* 0x0000b800016e7983 */ /* 0x008f220000300800 */
[----:B------:R-:W-:-:S03]  /*c0f0*/  IMAD.MOV.U32 R235, RZ, RZ, R175 ;  /* 0x000000ffffeb7224 */ /* 0x000fc600078e00af */
[----:B------:R-:W4:Y:S01]  /*c100*/  LDL.LU R111, [R1+0xbc] ;  /* 0x0000bc00016f7983 */ /* 0x000f220000300800 */
        /* <DEDUP_REMOVED lines=25> */
[----:B------:R-:W3:Y:S04]  /*c2a0*/  LDL.LU R76, [R1+0x2b0] ;  /* 0x0002b000014c7983 */ /* 0x000ee80000300800 */
[----:B------:R-:W3:Y:S04]  /*c2b0*/  LDL.LU R77, [R1+0x2b4] ;  /* 0x0002b400014d7983 */ /* 0x000ee80000300800 */
[----:B------:R-:W3:Y:S04]  /*c2c0*/  LDL.LU R78, [R1+0x2b8] ;  /* 0x0002b800014e7983 */ /* 0x000ee80000300800 */
[----:B------:R-:W3:Y:S04]  /*c2d0*/  LDL.LU R79, [R1+0x2bc] ;  /* 0x0002bc00014f7983 */ /* 0x000ee80000300800 */
[----:B------:R-:W4:Y:S04]  /*c2e0*/  LDL.LU R200, [R1+0x220] ;  /* 0x0002200001c87983 */ /* 0x000f280000300800 */
[----:B------:R-:W4:Y:S04]  /*c2f0*/  LDL.LU R201, [R1+0x224] ;  /* 0x0002240001c97983 */ /* 0x000f280000300800 */
[----:B------:R-:W4:Y:S04]  /*c300*/  LDL.LU R202, [R1+0x228] ;  /* 0x0002280001ca7983 */ /* 0x000f280000300800 */
[----:B------:R-:W4:Y:S04]  /*c310*/  LDL.LU R203, [R1+0x22c] ;  /* 0x00022c0001cb7983 */ /* 0x000f280000300800 */
[----:B------:R-:W4:Y:S04]  /*c320*/  LDL.LU R204, [R1+0x230] ;  /* 0x0002300001cc7983 */ /* 0x000f280000300800 */
[----:B------:R-:W4:Y:S04]  /*c330*/  LDL.LU R205, [R1+0x234] ;  /* 0x0002340001cd7983 */ /* 0x000f280000300800 */
[----:B------:R-:W4:Y:S04]  /*c340*/  LDL.LU R206, [R1+0x238] ;  /* 0x0002380001ce7983 */ /* 0x000f280000300800 */
[----:B------:R-:W4:Y:S04]  /*c350*/  LDL.LU R207, [R1+0x23c] ;  /* 0x00023c0001cf7983 */ /* 0x000f280000300800 */
        /* <DEDUP_REMOVED lines=8> */
[----:B0-----:R-:W2:Y:S04]  /*c3e0*/  LDL.LU R208, [R1+0x20] ;  /* 0x0000200001d07983 */ /* 0x001ea80000300800 */
[----:B------:R-:W2:Y:S04]  /*c3f0*/  LDL.LU R209, [R1+0x24] ;  /* 0x0000240001d17983 */ /* 0x000ea80000300800 */
[----:B------:R-:W2:Y:S04]  /*c400*/  LDL.LU R210, [R1+0x28] ;  /* 0x0000280001d27983 */ /* 0x000ea80000300800 */
[----:B------:R-:W2:Y:S04]  /*c410*/  LDL.LU R211, [R1+0x2c] ;  /* 0x00002c0001d37983 */ /* 0x000ea80000300800 */
[----:B------:R-:W2:Y:S04]  /*c420*/  LDL.LU R212, [R1+0x30] ;  /* 0x0000300001d47983 */ /* 0x000ea80000300800 */
[----:B------:R-:W2:Y:S01]  /*c430*/  LDL.LU R213, [R1+0x34] ;  /* 0x0000340001d57983 */ /* 0x000ea20000300800 */
[----:B------:R-:W-:-:S03]  /*c440*/  UIADD3 UR14, UR48, 0xc2, URZ ;  /* 0x000000c2300e7890 */ /* 0x000fc6000fffe03f */
[----:B------:R-:W2:Y:S04]  /*c450*/  LDL.LU R214, [R1+0x38] ;  /* 0x0000380001d67983 */ /* 0x000ea80000300800 */
[----:B------:R-:W2:Y:S01]  /*c460*/  LDL.LU R215, [R1+0x3c] ;  /* 0x00003c0001d77983 */ /* 0x000ea20000300800 */
[----:B------:R-:W-:Y:S01]  /*c470*/  UMOV UR12, UR4 ;  /* 0x00000004000c7c82 */ /* 0x000fe20008000000 */
[----:B------:R-:W-:Y:S01]  /*c480*/  UMOV UR13, UR5 ;  /* 0x00000005000d7c82 */ /* 0x000fe20008000000 */
[----:B------:R-:W-:Y:S01]  /*c490*/  UMOV UR15, 0x80000020 ;  /* 0x80000020000f7882 */ /* 0x000fe20000000000 */
[----:B------:R-:W-:Y:S01]  /*c4a0*/  UMOV UR16, UR18 ;  /* 0x0000001200107c82 */ /* 0x000fe20008000000 */
[----:B------:R-:W-:Y:S01]  /*c4b0*/  UIADD3 UR18, UR48, 0x102, URZ ;  /* 0x0000010230127890 */ /* 0x000fe2000fffe03f */
        /* <DEDUP_REMOVED lines=10> */
[----:B---3--:R-:W-:-:S06]  /*c560*/  WARPGROUP.ARRIVE ;  /* 0x00000000000079c5 */ /* 0x008fcc0000000000 */
[----:B------:R-:W-:Y:S01]  /*c570*/  HGMMA.64x16x16.F32 R72, gdesc[UR12], R72, gsb0 ;  /* 0x002000000c4879f0 */ /* 0x000fe20008000848 */
[----:B------:R-:W-:Y:S01]  /*c580*/  UMOV UR12, UR16 ;  /* 0x00000010000c7c82 */ /* 0x000fe20008000000 */
[----:B------:R-:W-:Y:S01]  /*c590*/  UMOV UR13, UR17 ;  /* 0x00000011000d7c82 */ /* 0x000fe20008000000 */
[----:B------:R-:W-:Y:S01]  /*c5a0*/  UMOV UR16, UR4 ;  /* 0x0000000400107c82 */ /* 0x000fe20008000000 */
[----:B------:R-:W-:Y:S01]  /*c5b0*/  UMOV UR17, UR5 ;  /* 0x0000000500117c82 */ /* 0x000fe20008000000 */
[----:B------:R-:W-:Y:S02]  /*c5c0*/  WARPGROUP.DEPBAR.LE gsb0, 0x0 ;  /* 0x00008000000079c5 */ /* 0x000fe40000010000 */
[----:B----4-:R-:W-:-:S06]  /*c5d0*/  WARPGROUP.ARRIVE ;  /* 0x00000000000079c5 */ /* 0x010fcc0000000000 */
[----:B------:R-:W-:Y:S03]  /*c5e0*/  HGMMA.64x16x16.F32 R200, gdesc[UR16], R200, gsb0 ;  /* 0x0020000010c879f0 */ /* 0x000fe600080008c8 */
[----:B------:R-:W-:Y:S02]  /*c5f0*/  WARPGROUP.DEPBAR.LE gsb0, 0x0 ;  /* 0x00008000000079c5 */ /* 0x000fe40000010000 */
[----:B--2---:R-:W-:-:S06]  /*c600*/  WARPGROUP.ARRIVE ;  /* 0x00000000000079c5 */ /* 0x004fcc0000000000 */
        /* <DEDUP_REMOVED lines=15> */
[----:B------:R-:W-:Y:S02]  /*c700*/  IMAD.MOV.U32 R225, RZ, RZ, R100 ;  /* 0x000000ffffe17224 */ /* 0x000fe400078e0064 */
[----:B------:R-:W-:Y:S02]  /*c710*/  IMAD.MOV.U32 R99, RZ, RZ, R66 ;  /* 0x000000ffff637224 */ /* 0x000fe400078e0042 */
[----:B------:R-:W-:Y:S02]  /*c720*/  IMAD.MOV.U32 R226, RZ, RZ, R101 ;  /* 0x000000ffffe27224 */ /* 0x000fe400078e0065 */
[----:B------:R-:W-:-:S02]  /*c730*/  IMAD.MOV.U32 R100, RZ, RZ, R67 ;  /* 0x000000ffff647224 */ /* 0x000fc400078e0043 */
[----:B------:R-:W-:Y:S02]  /*c740*/  IMAD.MOV.U32 R66, RZ, RZ, R47 ;  /* 0x000000ffff427224 */ /* 0x000fe400078e002f */
[----:B------:R-:W-:Y:S01]  /*c750*/  IMAD.MOV.U32 R227, RZ, RZ, R102 ;  /* 0x000000ffffe37224 */ /* 0x000fe200078e0066 */
[----:B------:R-:W2:Y:S01]  /*c760*/  LDL.LU R47, [R1+0x824] ;  /* 0x00082400012f7983 */ /* 0x000ea20000300800 */
[----:B------:R-:W-:Y:S02]  /*c770*/  IMAD.MOV.U32 R101, RZ, RZ, R68 ;  /* 0x000000ffff657224 */ /* 0x000fe400078e0044 */
[----:B------:R-:W-:Y:S02]  /*c780*/  IMAD.MOV.U32 R67, RZ, RZ, R46 ;  /* 0x000000ffff437224 */ /* 0x000fe400078e002e */
[----:B------:R-:W-:Y:S01]  /*c790*/  IMAD.MOV.U32 R171, RZ, RZ, R15 ;  /* 0x000000ffffab7224 */ /* 0x000fe200078e000f */
[----:B------:R-:W3:Y:S01]  /*c7a0*/  LDL.LU R46, [R1+0x820] ;  /* 0x00082000012e7983 */ /* 0x000ee20000300800 */
[----:B------:R-:W-:-:S02]  /*c7b0*/  IMAD.MOV.U32 R228, RZ, RZ, R103 ;  /* 0x000000ffffe47224 */ /* 0x000fc400078e0067 */
[----:B------:R-:W-:Y:S02]  /*c7c0*/  IMAD.MOV.U32 R102, RZ, RZ, R69 ;  /* 0x000000ffff667224 */ /* 0x000fe400078e0045 */
[----:B------:R-:W-:Y:S02]  /*c7d0*/  IMAD.MOV.U32 R68, RZ, RZ, R45 ;  /* 0x000000ffff447224 */ /* 0x000fe400078e002d */
[----:B------:R-:W-:Y:S01]  /*c7e0*/  IMAD.MOV.U32 R103, RZ, RZ, R70 ;  /* 0x000000ffff677224 */ /* 0x000fe200078e0046 */
[----:B------:R-:W4:Y:S01]  /*c7f0*/  LDL.LU R45, [R1+0x81c] ;  /* 0x00081c00012d7983 */ /* 0x000f220000300800 */
[----:B------:R-:W-:Y:S02]  /*c800*/  IMAD.MOV.U32 R69, RZ, RZ, R44 ;  /* 0x000000ffff457224 */ /* 0x000fe400078e002c */
[----:B------:R-:W-:Y:S01]  /*c810*/  IMAD.MOV.U32 R144, RZ, RZ, R20 ;  /* 0x000000ffff907224 */ /* 0x000fe200078e0014 */
[----:B------:R-:W2:Y:S01]  /*c820*/  LDL.LU R44, [R1+0x818] ;  /* 0x00081800012c7983 */ /* 0x000ea20000300800 */
[----:B------:R-:W-:-:S02]  /*c830*/  IMAD.MOV.U32 R128, RZ, RZ, R71 ;  /* 0x000000ffff807224 */ /* 0x000fc400078e0047 */
[----:B------:R-:W-:Y:S01]  /*c840*/  IMAD.MOV.U32 R70, RZ, RZ, R168 ;  /* 0x000000ffff467224 */ /* 0x000fe200078e00a8 */
[----:B------:R-:W-:Y:S02]  /*c850*/  WARPGROUP.DEPBAR.LE gsb0, 0x0 ;  /* 0x00008000000079c5 */ /* 0x000fe40000010000 */
[----:B------:R-:W-:Y:S01]  /*c860*/  WARPGROUP.ARRIVE ;  /* 0x00000000000079c5 */ /* 0x000fe20000000000 */
[----:B------:R-:W-:Y:S01]  /*c870*/  IMAD.MOV.U32 R20, RZ, RZ, R6 ;  /* 0x000000ffff147224 */ /* 0x000fe200078e0006 */
[----:B------:R-:W4:Y:S04]  /*c880*/  LDL.LU R168, [R1+0x814] ;  /* 0x0008140001a87983 */ /* 0x000f280000300800 */
[----:B------:R-:W-:Y:S01]  /*c890*/  HGMMA.64x16x16.F32 R208, gdesc[UR32], R208, gsb0 ;  /* 0x0020000020d079f0 */ /* 0x000fe200080008d0 */
[----:B------:R-:W-:-:S02]  /*c8a0*/  IMAD.MOV.U32 R71, RZ, RZ, R169 ;  /* 0x000000ffff477224 */ /* 0x000fc400078e00a9 */
[----:B------:R-:W-:Y:S01]  /*c8b0*/  IMAD.MOV.U32 R15, RZ, RZ, R7 ;  /* 0x000000ffff0f7224 */ /* 0x000fe200078e0007 */
[----:B------:R-:W4:Y:S01]  /*c8c0*/  LDL.LU R169, [R1+0x810] ;  /* 0x0008100001a97983 */ /* 0x000f220000300800 */
[----:B------:R-:W-:Y:S02]  /*c8d0*/  IMAD.MOV.U32 R6, RZ, RZ, R170 ;  /* 0x000000ffff067224 */ /* 0x000fe400078e00aa */
[----:B------:R-:W-:Y:S01]  /*c8e0*/  IMAD.MOV.U32 R7, RZ, RZ, R171 ;  /* 0x000000ffff077224 */ /* 0x000fe200078e00ab */
[----:B------:R-:W4:Y:S04]  /*c8f0*/  LDL.LU R170, [R1+0x80c] ;  /* 0x00080c0001aa7983 */ /* 0x000f280000300800 */
[----:B------:R-:W4:Y:S04]  /*c900*/  LDL.LU R171, [R1+0x808] ;  /* 0x0008080001ab7983 */ /* 0x000f280000300800 */
        /* <DEDUP_REMOVED lines=20> */
[----:B0-----:R-:W3:Y:S04]  /*ca50*/  LDL.LU.64 R178, [R1+0x7c0] ;  /* 0x0007c00001b27983 */ /* 0x001ee80000300a00 */
[----:B------:R-:W3:Y:S04]  /*ca60*/  LDL.LU.64 R176, [R1+0x7b8] ;  /* 0x0007b80001b07983 */ /* 0x000ee80000300a00 */
        /* <DEDUP_REMOVED lines=13> */
[----:B------:R0:W-:Y:S01]  /*cb40*/  STL.64 [R1+0xb8], R110 ;  /* 0x0000b86e01007387 */ /* 0x0001e20000100a00 */
[----:B------:R-:W-:-:S03]  /*cb50*/  WARPGROUP.DEPBAR.LE gsb0, 0x0 ;  /* 0x00008000000079c5 */ /* 0x000fc60000010000 */
        /* <DEDUP_REMOVED lines=12> */
[----:B------:R-:W-:Y:S01]  /*cc20*/  UIADD3 UR38, UR48, 0x242, URZ ;  /* 0x0000024230267890 */ /* 0x000fe2000fffe03f */
[----:B------:R-:W-:Y:S01]  /*cc30*/  UMOV UR36, UR4 ;  /* 0x0000000400247c82 */ /* 0x000fe20008000000 */
[----:B------:R-:W-:Y:S01]  /*cc40*/  UMOV UR37, UR5 ;  /* 0x0000000500257c82 */ /* 0x000fe20008000000 */
[----:B------:R-:W-:Y:S01]  /*cc50*/  UMOV UR39, 0x80000020 ;  /* 0x8000002000277882 */ /* 0x000fe20000000000 */
[----:B--2---:R-:W-:-:S06]  /*cc60*/  WARPGROUP.ARRIVE ;  /* 0x00000000000079c5 */ /* 0x004fcc0000000000 */
        /* <DEDUP_REMOVED lines=16> */
[----:B------:R-:W-:Y:S01]  /*cd70*/  UMOV UR41, UR5 ;  /* 0x0000000500297c82 */ /* 0x000fe20008000000 */
[----:B------:R-:W-:Y:S01]  /*cd80*/  UMOV UR43, 0x80000020 ;  /* 0x80000020002b7882 */ /* 0x000fe20000000000 */
[----:B------:R-:W-:-:S02]  /*cd90*/  IMAD.MOV.U32 R212, RZ, RZ, R144 ;  /* 0x000000ffffd47224 */ /* 0x000fc400078e0090 */
[----:B------:R-:W2:Y:S01]  /*cda0*/  LDL.LU R144, [R1+0x734] ;  /* 0x0007340001907983 */ /* 0x000ea20000300800 */
[----:B------:R-:W-:Y:S02]  /*cdb0*/  IMAD.MOV.U32 R213, RZ, RZ, R145 ;  /* 0x000000ffffd57224 */ /* 0x000fe400078e0091 */
[----:B------:R-:W-:Y:S01]  /*cdc0*/  IMAD.MOV.U32 R214, RZ, RZ, R146 ;  /* 0x000000ffffd67224 */ /* 0x000fe200078e0092 */
[----:B------:R-:W2:Y:S01]  /*cdd0*/  LDL.LU R145, [R1+0x730] ;  /* 0x0007300001917983 */ /* 0x000ea20000300800 */
[----:B------:R-:W-:-:S03]  /*cde0*/  IMAD.MOV.U32 R215, RZ, RZ, R147 ;  /* 0x000000ffffd77224 */ /* 0x000fc600078e0093 */
[----:B------:R-:W2:Y:S04]  /*cdf0*/  LDL.LU R146, [R1+0x72c] ;  /* 0x00072c0001927983 */ /* 0x000ea80000300800 */
[----:B------:R-:W2:Y:S01]  /*ce00*/  LDL.LU R147, [R1+0x728] ;  /* 0x0007280001937983 */ /* 0x000ea20000300800 */
        /* <DEDUP_REMOVED lines=9> */
[----:B------:R-:W2:Y:S01]  /*cea0*/  LDL.LU R148, [R1+0x724] ;  /* 0x0007240001947983 */ /* 0x000ea20000300800 */
[----:B------:R-:W-:Y:S02]  /*ceb0*/  IMAD.MOV.U32 R177, RZ, RZ, R149 ;  /* 0x000000ffffb17224 */ /* 0x000fe400078e0095 */
[----:B------:R-:W-:Y:S01]  /*cec0*/  IMAD.MOV.U32 R179, RZ, RZ, R151 ;  /* 0x000000ffffb37224 */ /* 0x000fe200078e0097 */
[----:B------:R-:W2:Y:S04]  /*ced0*/  LDL.LU R149, [R1+0x720] ;  /* 0x0007200001957983 */ /* 0x000ea80000300800 */
[----:B------:R-:W2:Y:S04]  /*cee0*/  LDL.LU R150, [R1+0x71c] ;  /* 0x00071c0001967983 */ /* 0x000ea80000300800 */
[----:B------:R-:W2:Y:S01]  /*cef0*/  LDL.LU R151, [R1+0x718] ;  /* 0x0007180001977983 */ /* 0x000ea20000300800 */
[----:B------:R-:W-:Y:S01]  /*cf00*/  UIADD3 UR46, UR48, 0x2c2, URZ ;  /* 0x000002c2302e7890 */ /* 0x000fe2000fffe03f */
[----:B------:R-:W-:Y:S01]  /*cf10*/  UMOV UR44, UR4 ;  /* 0x00000004002c7c82 */ /* 0x000fe20008000000 */
[----:B------:R-:W-:Y:S01]  /*cf20*/  UMOV UR45, UR5 ;  /* 0x00000005002d7c82 */ /* 0x000fe20008000000 */
[----:B------:R-:W-:Y:S01]  /*cf30*/  UMOV UR47, 0x80000020 ;  /* 0x80000020002f7882 */ /* 0x000fe20000000000 */
        /* <DEDUP_REMOVED lines=27> */
[----:B------:R-:W-:Y:S02]  /*d0f0*/  UMOV UR49, UR5 ;  /* 0x0000000500317c82 */ /* 0x000fe40008000000 */
[----:B------:R-:W-:Y:S01]  /*d100*/  UMOV UR48, UR4 ;  /* 0x0000000400307c82 */ /* 0x000fe20008000000 */
[----:B------:R-:W-:Y:S01]  /*d110*/  UMOV UR51, 0x80000020 ;  /* 0x8000002000337882 */ /* 0x000fe20000000000 */
[----:B------:R-:W-:Y:S02]  /*d120*/  IMAD.MOV.U32 R148, RZ, RZ, R80 ;  /* 0x000000ffff947224 */ /* 0x000fe400078e0050 */
        /* <DEDUP_REMOVED lines=69> */
[----:B----4-:R-:W-:Y:S02]  /*d580*/  IMAD.MOV.U32 R49, RZ, RZ, R45 ;  /* 0x000000ffff317224 */ /* 0x010fe400078e002d */
[----:B------:R-:W-:Y:S01]  /*d590*/  IMAD.MOV.U32 R51, RZ, RZ, R47 ;  /* 0x000000ffff337224 */ /* 0x000fe200078e002f */
[----:B------:R-:W2:Y:S04]  /*d5a0*/  LDL.LU R45, [R1+0x6a0] ;  /* 0x0006a000012d7983 */ /* 0x000ea80000300800 */
[----:B------:R-:W2:Y:S04]  /*d5b0*/  LDL.LU R46, [R1+0x69c] ;  /* 0x00069c00012e7983 */ /* 0x000ea80000300800 */
[----:B------:R-:W2:Y:S01]  /*d5c0*/  LDL.LU R47, [R1+0x698] ;  /* 0x00069800012f7983 */ /* 0x000ea20000300800 */
        /* <DEDUP_REMOVED lines=8> */
[----:B------:R-:W-:Y:S01]  /*d650*/  UIADD3 UR8, UR9, 0x202, URZ ;  /* 0x0000020209087890 */ /* 0x000fe2000fffe03f */
[----:B------:R-:W-:-:S06]  /*d660*/  UMOV UR57, 0x80000020 ;  /* 0x8000002000397882 */ /* 0x000fcc0000000000 */
        /* <DEDUP_REMOVED lines=9> */
[----:B--2---:R-:W-:-:S06]  /*d700*/  WARPGROUP.ARRIVE ;  /* 0x00000000000079c5 */ /* 0x004fcc0000000000 */
[----:B------:R-:W-:Y:S03]  /*d710*/  HGMMA.64x16x16.F32 R40, gdesc[UR56], R40, gsb0 ;  /* 0x00200000382879f0 */ /* 0x000fe60008000828 */
[----:B------:R-:W-:Y:S02]  /*d720*/  WARPGROUP.DEPBAR.LE gsb0, 0x0 ;  /* 0x00008000000079c5 */ /* 0x000fe40000010000 */
[----:B------:R-:W-:Y:S04]  /*d730*/  STL.64 [R1+0x570], R46 ;  /* 0x0005702e01007387 */ /* 0x000fe80000100a00 */
[----:B------:R-:W-:Y:S04]  /*d740*/  STL.64 [R1+0x568], R44 ;  /* 0x0005682c01007387 */ /* 0x000fe80000100a00 */
        /* <DEDUP_REMOVED lines=10> */
[----:B---3--:R-:W-:-:S06]  /*d7f0*/  WARPGROUP.ARRIVE ;  /* 0x00000000000079c5 */ /* 0x008fcc0000000000 */
        /* <DEDUP_REMOVED lines=62> */
[----:B------:R-:W-:Y:S01]  /*dbe0*/  IMAD.MOV.U32 R71, RZ, RZ, R7 ;  /* 0x000000ffff477224 */ /* 0x000fe200078e0007 */
[----:B------:R-:W-:Y:S01]  /*dbf0*/  MOV R7, UR47 ;  /* 0x0000002f00077c02 */ /* 0x000fe20008000f00 */
[----:B------:R-:W-:Y:S01]  /*dc00*/  UMOV UR44, UR56 ;  /* 0x00000038002c7c82 */ /* 0x000fe20008000000 */
[----:B------:R-:W-:Y:S01]  /*dc10*/  MOV R6, UR46 ;  /* 0x0000002e00067c02 */ /* 0x000fe20008000f00 */
[----:B------:R-:W-:Y:S01]  /*dc20*/  UMOV UR45, UR57 ;  /* 0x00000039002d7c82 */ /* 0x000fe20008000000 */
[----:B------:R-:W-:Y:S01]  /*dc30*/  UMOV UR46, UR52 ;  /* 0x00000034002e7c82 */ /* 0x000fe20008000000 */
[----:B------:R-:W-:Y:S01]  /*dc40*/  UMOV UR47, UR53 ;  /* 0x00000035002f7c82 */ /* 0x000fe20008000000 */
[----:B------:R-:W-:Y:S01]  /*dc50*/  STL.64 [R1+0x590], R78 ;  /* 0x0005904e01007387 */ /* 0x000fe20000100a00 */
[----:B------:R-:W-:-:S02]  /*dc60*/  WARPGROUP.DEPBAR.LE gsb0, 0x0 ;  /* 0x00008000000079c5 */ /* 0x000fc40000010000 */
[----:B------:R-:W-:-:S06]  /*dc70*/  WARPGROUP.ARRIVE ;  /* 0x00000000000079c5 */ /* 0x000fcc0000000000 */
[----:B------:R-:W-:Y:S01]  /*dc80*/  HGMMA.64x16x16.F32 R64, gdesc[UR44], R64, gsb0 ;  /* 0x002000002c4079f0 */ /* 0x000fe20008000840 */
        /* <DEDUP_REMOVED lines=27> */
[----:B------:R-:W-:Y:S04]  /*de40*/  STL.64 [R1+0x300], R208 ;  /* 0x000300d001007387 */ /* 0x000fe80000100a00 */
[----:B------:R-:W-:Y:S04]  /*de50*/  STL.64 [R1+0x308], R210 ;  /* 0x000308d201007387 */ /* 0x000fe80000100a00 */
[----:B------:R-:W-:Y:S01]  /*de60*/  STL.64 [R1+0x310], R212 ;  /* 0x000310d401007387 */ /* 0x000fe20000100a00 */
[----:B------:R-:W-:-:S03]  /*de70*/  WARPGROUP.DEPBAR.LE gsb0, 0x0 ;  /* 0x00008000000079c5 */ /* 0x000fc60000010000 */
[----:B------:R-:W-:Y:S04]  /*de80*/  STL.64 [R1+0x318], R214 ;  /* 0x000318d601007387 */ /* 0x000fe80000100a00 */
        /* <DEDUP_REMOVED lines=8> */
[----:B--2---:R-:W4:Y:S04]  /*df10*/  LDL.LU R180, [R1+0xf0] ;  /* 0x0000f00001b47983 */ /* 0x004f280000300800 */
[----:B------:R-:W4:Y:S04]  /*df20*/  LDL.LU R181, [R1+0xf4] ;  /* 0x0000f40001b57983 */ /* 0x000f280000300800 */
[----:B---3--:R-:W4:Y:S04]  /*df30*/  LDL.LU R182, [R1+0xf8] ;  /* 0x0000f80001b67983 */ /* 0x008f280000300800 */
        /* <DEDUP_REMOVED lines=25> */
[----:B0-----:R-:W2:Y:S04]  /*e0d0*/  LDL.LU R64, [R1+0x400] ;  /* 0x0004000001407983 */ /* 0x001ea80000300800 */
        /* <DEDUP_REMOVED lines=24> */
[----:B------:R-:W-:-:S02]  /*e260*/  UMOV UR5, UR57 ;  /* 0x0000003900057c82 */ /* 0x000fc40008000000 */
[----:B------:R-:W3:Y:S04]  /*e270*/  LDL.LU R144, [R1+0x160] ;  /* 0x0001600001907983 */ /* 0x000ee80000300800 */
[----:B------:R-:W3:Y:S04]  /*e280*/  LDL.LU R145, [R1+0x164] ;  /* 0x0001640001917983 */ /* 0x000ee80000300800 */
[----:B------:R-:W3:Y:S04]  /*e290*/  LDL.LU R146, [R1+0x168] ;  /* 0x0001680001927983 */ /* 0x000ee80000300800 */
[----:B------:R-:W3:Y:S04]  /*e2a0*/  LDL.LU R147, [R1+0x16c] ;  /* 0x00016c0001937983 */ /* 0x000ee80000300800 */
[----:B------:R-:W3:Y:S04]  /*e2b0*/  LDL.LU R148, [R1+0x170] ;  /* 0x0001700001947983 */ /* 0x000ee80000300800 */
[----:B------:R-:W3:Y:S01]  /*e2c0*/  LDL.LU R149, [R1+0x174] ;  /* 0x0001740001957983 */ /* 0x000ee20000300800 */
[----:B------:R-:W-:-:S03]  /*e2d0*/  UIADD3 UR8, UR49, 0x402, URZ ;  /* 0x0000040231087890 */ /* 0x000fc6000fffe03f */
[----:B------:R-:W3:Y:S04]  /*e2e0*/  LDL.LU R150, [R1+0x178] ;  /* 0x0001780001967983 */ /* 0x000ee80000300800 */
[----:B------:R-:W3:Y:S01]  /*e2f0*/  LDL.LU R151, [R1+0x17c] ;  /* 0x00017c0001977983 */ /* 0x000ee20000300800 */
[----:B------:R-:W-:Y:S01]  /*e300*/  UMOV UR46, UR52 ;  /* 0x00000034002e7c82 */ /* 0x000fe20008000000 */
[----:B------:R-:W-:Y:S02]  /*e310*/  UMOV UR47, UR53 ;  /* 0x00000035002f7c82 */ /* 0x000fe40008000000 */
        /* <DEDUP_REMOVED lines=8> */
[----:B--2---:R-:W-:-:S06]  /*e3a0*/  WARPGROUP.ARRIVE ;  /* 0x00000000000079c5 */ /* 0x004fcc0000000000 */
[----:B------:R-:W-:Y:S01]  /*e3b0*/  HGMMA.64x16x16.F32 R64, gdesc[UR4], R64, gsb0 ;  /* 0x00200000044079f0 */ /* 0x000fe20008000840 */
[----:B------:R-:W-:Y:S01]  /*e3c0*/  UMOV UR4, UR8 ;  /* 0x0000000800047c82 */ /* 0x000fe20008000000 */
[----:B------:R-:W-:Y:S01]  /*e3d0*/  UMOV UR5, 0x80000020 ;  /* 0x8000002000057882 */ /* 0x000fe20000000000 */
[----:B------:R-:W-:Y:S02]  /*e3e0*/  WARPGROUP.DEPBAR.LE gsb0, 0x0 ;  /* 0x00008000000079c5 */ /* 0x000fe40000010000 */
[----:B----4-:R-:W-:-:S06]  /*e3f0*/  WARPGROUP.ARRIVE ;  /* 0x00000000000079c5 */ /* 0x010fcc0000000000 */
        /* <DEDUP_REMOVED lines=83> */
[----:B---3--:R-:W-:-:S03]  /*e930*/  IMAD.MOV.U32 R212, RZ, RZ, R101 ;  /* 0x000000ffffd47224 */ /* 0x008fc600078e0065 */
[----:B------:R-:W2:Y:S01]  /*e940*/  LDL.LU R99, [R1+0x658] ;  /* 0x0006580001637983 */ /* 0x000ea20000300800 */
[----:B------:R-:W-:-:S03]  /*e950*/  IMAD.MOV.U32 R213, RZ, RZ, R102 ;  /* 0x000000ffffd57224 */ /* 0x000fc600078e0066 */
        /* <DEDUP_REMOVED lines=75> */
[----:B------:R-:W-:-:S02]  /*ee10*/  R2UR UR47, R7 ;  /* 0x00000000072f72ca */ /* 0x000fc400000e0000 */
[----:B------:R-:W-:Y:S01]  /*ee20*/  R2UR UR46, R6 ;  /* 0x00000000062e72ca */ /* 0x000fe200000e0000 */
        /* <DEDUP_REMOVED lines=9> */
[----:B------:R-:W-:Y:S03]  /*eec0*/  HGMMA.64x16x16.F32 R192, gdesc[UR36], R192, gsb0 ;  /* 0x0020000024c079f0 */ /* 0x000fe600080008c0 */
[----:B------:R-:W-:Y:S02]  /*eed0*/  WARPGROUP.DEPBAR.LE gsb0, 0x0 ;  /* 0x00008000000079c5 */ /* 0x000fe40000010000 */
[----:B----4-:R-:W-:-:S06]  /*eee0*/  WARPGROUP.ARRIVE ;  /* 0x00000000000079c5 */ /* 0x010fcc0000000000 */
        /* <DEDUP_REMOVED lines=94> */
[----:B------:R-:W-:Y:S01]  /*f4d0*/  IMAD.MOV.U32 R87, RZ, RZ, R0 ;  /* 0x000000ffff577224 */ /* 0x000fe200078e0000 */
[----:B------:R-:W-:Y:S01]  /*f4e0*/  UMOV UR16, UR56 ;  /* 0x0000003800107c82 */ /* 0x000fe20008000000 */
[----:B------:R-:W-:Y:S01]  /*f4f0*/  UMOV UR17, UR57 ;  /* 0x0000003900117c82 */ /* 0x000fe20008000000 */
[----:B------:R-:W-:Y:S01]  /*f500*/  UMOV UR4, UR12 ;  /* 0x0000000c00047c82 */ /* 0x000fe20008000000 */
[----:B------:R-:W-:Y:S02]  /*f510*/  WARPGROUP.DEPBAR.LE gsb0, 0x0 ;  /* 0x00008000000079c5 */ /* 0x000fe40000010000 */
[----:B------:R-:W-:Y:S01]  /*f520*/  WARPGROUP.ARRIVE ;  /* 0x00000000000079c5 */ /* 0x000fe20000000000 */
[----:B------:R-:W-:Y:S01]  /*f530*/  UMOV UR5, UR13 ;  /* 0x0000000d00057c82 */ /* 0x000fe20008000000 */
[----:B------:R-:W-:Y:S01]  /*f540*/  UMOV UR8, UR56 ;  /* 0x0000003800087c82 */ /* 0x000fe20008000000 */
[----:B------:R-:W-:Y:S01]  /*f550*/  UMOV UR9, UR57 ;  /* 0x0000003900097c82 */ /* 0x000fe20008000000 */
[----:B------:R0:W5:Y:S02]  /*f560*/  LDL.LU R0, [R1+0x5c4] ;  /* 0x0005c40001007983 */ /* 0x0001640000300800 */
[----:B------:R-:W-:Y:S01]  /*f570*/  HGMMA.64x16x16.F32 R80, gdesc[UR16], R80, gsb0 ;  /* 0x00200000105079f0 */ /* 0x000fe20008000850 */
[----:B------:R-:W-:Y:S01]  /*f580*/  UMOV UR12, UR56 ;  /* 0x00000038000c7c82 */ /* 0x000fe20008000000 */
[----:B------:R-:W-:Y:S01]  /*f590*/  UMOV UR13, UR57 ;  /* 0x00000039000d7c82 */ /* 0x000fe20008000000 */
[----:B------:R0:W5:Y:S04]  /*f5a0*/  LDL.LU R9, [R1+0x5c0] ;  /* 0x0005c00001097983 */ /* 0x0001680000300800 */
        /* <DEDUP_REMOVED lines=9> */
[----:B------:R0:W5:Y:S01]  /*f640*/  LDL.LU R2, [R1+0x598] ;  /* 0x0005980001027983 */ /* 0x0001620000300800 */
[----:B------:R-:W-:-:S02]  /*f650*/  WARPGROUP.DEPBAR.LE gsb0, 0x0 ;  /* 0x00008000000079c5 */ /* 0x000fc40000010000 */
        /* <DEDUP_REMOVED lines=83> */
[----:B------:R-:W-:Y:S01]  /*fb90*/  BPT.TRAP 0x1 ;  /* 0x000000040000795c */ /* 0x000fe20000300000 */
.L_x_23:
[----:B------:R-:W2:Y:S01]  /*fba0*/  LDL R6, [R1+0x458] ;  /* 0x0004580001067983 */ /* 0x000ea20000100800 */
[----:B-----5:R-:W-:Y:S02]  /*fbb0*/  R2UR UR6, R17 ;  /* 0x00000000110672ca */ /* 0x020fe400000e0000 */
[----:B------:R-:W-:-:S13]  /*fbc0*/  R2UR UR4, R5 ;  /* 0x00000000050472ca */ /* 0x000fda00000e0000 */
[----:B------:R-:W-:-:S04]  /*fbd0*/  ULEA UR4, UR4, UR6, 0x3 ;  /* 0x0000000604047291 */ /* 0x000fc8000f8e183f */
[----:B------:R-:W-:-:S04]  /*fbe0*/  UIADD3 UR4, UR4, 0x20, URZ ;  /* 0x0000002004047890 */ /* 0x000fc8000fffe03f */
[----:B------:R-:W-:-:S09]  /*fbf0*/  UPRMT UR4, URZ, 0x654, UR4 ;  /* 0x000006543f047896 */ /* 0x000fd20008000004 */
[----:B------:R-:W-:Y:S01]  /*fc00*/  SYNCS.ARRIVE.TRANS64.RED.A1T0 RZ, [UR4], RZ ;  /* 0x000000ffffff79a7 */ /* 0x000fe20008100404 */
[----:B--2---:R-:W-:-:S13]  /*fc10*/  R2UR UR5, R6 ;  /* 0x00000000060572ca */ /* 0x004fda00000e0000 */
[----:B------:R-:W-:-:S06]  /*fc20*/  UISETP.GT.U32.AND UP0, UPT, UR5, 0x1, UPT ;  /* 0x000000010500788c */ /* 0x000fcc000bf04070 */
[----:B------:R-:W-:-:S13]  /*fc30*/  PLOP3.LUT P1, PT, PT, PT, UP0, 0x80, 0x0 ;  /* 0x000000000000781c */ /* 0x000fda0003f2f008 */
[----:B------:R-:W-:Y:S05]  /*fc40*/  @P1 BRA `(.L_x_24) ;  /* 0x0000000000041947 */ /* 0x000fea0003800000 */
[----:B------:R-:W-:Y:S01]  /*fc50*/  BPT.TRAP 0x1 ;  /* 0x000000040000795c */ /* 0x000fe20000300000 */
.L_x_24:
[----:B------:R-:W-:Y:S02]  /*fc60*/  R2UR UR4, R0 ;  /* 0x00000000000472ca */ /* 0x000fe400000e0000 */
[----:B------:R-:W-:Y:S02]  /*fc70*/  R2UR UR5, R5 ;  /* 0x00000000050572ca */ /* 0x000fe400000e0000 */
[C---:B------:R-:W-:Y:S01]  /*fc80*/  ISETP.GT.AND P1, PT, R3.reuse, 0x1, PT ;  /* 0x000000010300780c */ /* 0x040fe20003f24270 */
[----:B------:R-:W-:-:S08]  /*fc90*/  VIADD R3, R3, 0xffffffff ;  /* 0xffffffff03037836 */ /* 0x000fd00000000000 */
[----:B------:R-:W-:Y:S02]  /*fca0*/  UIADD3 UR4, UR4, 0x1, URZ ;  /* 0x0000000104047890 */ /* 0x000fe4000fffe03f */
[----:B------:R-:W-:Y:S02]  /*fcb0*/  UIADD3 UR5, UR5, 0x1, URZ ;  /* 0x0000000105057890 */ /* 0x000fe4000fffe03f */
[----:B------:R-:W-:Y:S02]  /*fcc0*/  UISETP.NE.AND UP0, UPT, UR4, 0x4, UPT ;  /* 0x000000040400788c */ /* 0x000fe4000bf05270 */
[----:B------:R-:W-:Y:S02]  /*fcd0*/  UISETP.NE.AND UP1, UPT, UR5, 0x4, UPT ;  /* 0x000000040500788c */ /* 0x000fe4000bf25270 */
[----:B------:R-:W-:Y:S02]  /*fce0*/  USEL UR6, UR4, URZ, UP0 ;  /* 0x0000003f04067287 */ /* 0x000fe40008000000 */
[----:B------:R-:W-:-:S02]  /*fcf0*/  USEL UR4, URZ, 0x1, UP0 ;  /* 0x000000013f047887 */ /* 0x000fc40008000000 */
[----:B------:R-:W-:Y:S02]  /*fd00*/  USEL UR5, UR5, URZ, UP1 ;  /* 0x0000003f05057287 */ /* 0x000fe40008800000 */
[----:B------:R-:W-:Y:S02]  /*fd10*/  IMAD.U32 R0, RZ, RZ, UR6 ;  /* 0x00000006ff007e24 */ /* 0x000fe4000f8e00ff */
[----:B------:R-:W-:Y:S02]  /*fd20*/  LOP3.LUT R4, R4, UR4, RZ, 0x3c, !PT ;  /* 0x0000000404047c12 */ /* 0x000fe4000f8e3cff */
[----:B------:R-:W-:Y:S01]  /*fd30*/  IMAD.U32 R5, RZ, RZ, UR5 ;  /* 0x00000005ff057e24 */ /* 0x000fe2000f8e00ff */
[----:B------:R-:W-:Y:S06]  /*fd40*/  @P1 BRA `(.L_x_25) ;  /* 0xffffff8800a01947 */ /* 0x000fec000383ffff */
.L_x_18:
[----:B------:R1:W5:Y:S01]  /*fd50*/  LDL R7, [R1+0x488] ;  /* 0x0004880001077983 */ /* 0x0003620000100800 */
[----:B------:R-:W2:Y:S02]  /*fd60*/  LDC R0, c[0x0][0x28c] ;  /* 0x0000a300ff007b82 */ /* 0x000ea40000000800 */
[----:B--2---:R-:W-:-:S13]  /*fd70*/  ISETP.GE.AND P1, PT, R0, 0x1, PT ;  /* 0x000000010000780c */ /* 0x004fda0003f26270 */
[----:B-1----:R-:W-:Y:S05]  /*fd80*/  @!P1 BRA `(.L_x_26) ;  /* 0x0000000000449947 */ /* 0x002fea0003800000 */
[----:B------:R-:W-:Y:S05]  /*fd90*/  @!P0 BRA `(.L_x_27) ;  /* 0x0000000000048947 */ /* 0x000fea0003800000 */
[----:B------:R-:W-:Y:S01]  /*fda0*/  BPT.TRAP 0x1 ;  /* 0x000000040000795c */ /* 0x000fe20000300000 */
.L_x_27:
[----:B------:R-:W2:Y:S01]  /*fdb0*/  LDL R0, [R1+0x458] ;  /* 0x0004580001007983 */ /* 0x000ea20000100800 */
[----:B-----5:R-:W-:Y:S02]  /*fdc0*/  R2UR UR7, R7 ;  /* 0x00000000070772ca */ /* 0x020fe400000e0000 */
[----:B------:R-:W-:Y:S02]  /*fdd0*/  R2UR UR4, R10 ;  /* 0x000000000a0472ca */ /* 0x000fe400000e0000 */
[----:B------:R-:W-:-:S11]  /*fde0*/  R2UR UR6, R17 ;  /* 0x00000000110672ca */ /* 0x000fd600000e0000 */
[----:B------:R-:W-:-:S04]  /*fdf0*/  UIADD3 UR4, UR4, UR7, URZ ;  /* 0x0000000704047290 */ /* 0x000fc8000fffe03f */
[----:B------:R-:W-:-:S04]  /*fe00*/  USHF.L.U32 UR4, UR4, 0x3, URZ ;  /* 0x0000000304047899 */ /* 0x000fc8000800063f */
[----:B------:R-:W-:-:S04]  /*fe10*/  ULOP3.LUT UR4, UR4, 0x18, URZ, 0xc0, !UPT ;  /* 0x0000001804047892 */ /* 0x000fc8000f8ec03f */
[----:B------:R-:W-:-:S04]  /*fe20*/  UIADD3 UR4, UR6, 0x20, UR4 ;  /* 0x0000002006047890 */ /* 0x000fc8000fffe004 */
[----:B------:R-:W-:-:S09]  /*fe30*/  UPRMT UR4, URZ, 0x654, UR4 ;  /* 0x000006543f047896 */ /* 0x000fd20008000004 */
[----:B------:R-:W-:Y:S01]  /*fe40*/  SYNCS.ARRIVE.TRANS64.RED.A1T0 RZ, [UR4], RZ ;  /* 0x000000ffffff79a7 */ /* 0x000fe20008100404 */
[----:B--2---:R-:W-:-:S13]  /*fe50*/  R2UR UR5, R0 ;  /* 0x00000000000572ca */ /* 0x004fda00000e0000 */
[----:B------:R-:W-:-:S06]  /*fe60*/  UISETP.GT.U32.AND UP0, UPT, UR5, 0x1, UPT ;  /* 0x000000010500788c */ /* 0x000fcc000bf04070 */
[----:B------:R-:W-:-:S13]  /*fe70*/  PLOP3.LUT P0, PT, PT, PT, UP0, 0x80, 0x0 ;  /* 0x000000000000781c */ /* 0x000fda0003f0f008 */
[----:B------:R-:W-:Y:S05]  /*fe80*/  @P0 BRA `(.L_x_26) ;  /* 0x0000000000040947 */ /* 0x000fea0003800000 */
[----:B------:R-:W-:Y:S01]  /*fe90*/  BPT.TRAP 0x1 ;  /* 0x000000040000795c */ /* 0x000fe20000300000 */
.L_x_26:
[----:B------:R-:W2:Y:S01]  /*fea0*/  LDL R3, [R1+0x490] ;  /* 0x0004900001037983 */ /* 0x000ea20000100800 */
[----:B------:R-:W1:Y:S01]  /*feb0*/  S2R R0, SR_TID.X ;  /* 0x0000000000007919 */ /* 0x000e620000002100 */
[----:B------:R-:W3:Y:S01]  /*fec0*/  S2R R5, SR_TID.X ;  /* 0x0000000000057919 */ /* 0x000ee20000002100 */
[----:B-----5:R-:W-:Y:S01]  /*fed0*/  R2UR UR4, R7 ;  /* 0x00000000070472ca */ /* 0x020fe200000e0000 */
[----:B------:R-:W-:Y:S01]  /*fee0*/  ULDC UR14, c[0x0][0x288] ;  /* 0x0000a200000e7ab9 */ /* 0x000fe20000000800 */
[----:B------:R-:W-:Y:S01]  /*fef0*/  R2UR UR5, R19 ;  /* 0x00000000130572ca */ /* 0x000fe200000e0000 */
[----:B------:R-:W4:Y:S01]  /*ff00*/  LDL.LU R6, [R1+0x48c] ;  /* 0x00048c0001067983 */ /* 0x000f220000300800 */
[----:B------:R-:W-:Y:S01]  /*ff10*/  R2UR UR6, R18 ;  /* 0x00000000120672ca */ /* 0x000fe200000e0000 */
[----:B------:R-:W-:Y:S01]  /*ff20*/  ULDC UR9, c[0x0][0x284] ;  /* 0x0000a10000097ab9 */ /* 0x000fe20000000800 */
[----:B------:R-:W-:Y:S01]  /*ff30*/  ULDC.64 UR12, c[0x0][0x5d0] ;  /* 0x00017400000c7ab9 */ /* 0x000fe20000000a00 */
[----:B------:R-:W4:Y:S08]  /*ff40*/  LDL R15, [R1+0x45c] ;  /* 0x00045c00010f7983 */ /* 0x000f300000100800 */
[----:B------:R-:W-:-:S02]  /*ff50*/  UIMAD.WIDE UR10, UR5, 0x200, URZ ;  /* 0x00000200050a78a5 */ /* 0x000fc4000f8e023f */
[----:B------:R-:W-:Y:S02]  /*ff60*/  USHF.L.U32 UR7, UR5, 0x9, URZ ;  /* 0x0000000905077899 */ /* 0x000fe4000800063f */
[----:B------:R-:W-:-:S04]  /*ff70*/  UIMAD UR6, UR6, 0xf0, URZ ;  /* 0x000000f0060678a4 */ /* 0x000fc8000f8e023f */
[----:B------:R-:W-:-:S04]  /*ff80*/  UISETP.GE.AND UP2, UPT, UR6, UR14, UPT ;  /* 0x0000000e0600728c */ /* 0x000fc8000bf46270 */
[----:B------:R-:W-:Y:S01]  /*ff90*/  UISETP.GE.OR UP2, UPT, UR7, UR9, UP2 ;  /* 0x000000090700728c */ /* 0x000fe20009746670 */
[C---:B---3--:R-:W-:Y:S01]  /*ffa0*/  LOP3.LUT R4, R5.reuse, 0x60, RZ, 0xc0, !PT ;  /* 0x0000006005047812 */ /* 0x048fe200078ec0ff */
[----:B------:R-:W-:-:S04]  /*ffb0*/  IMAD.SHL.U32 R7, R5, 0x2, RZ ;  /* 0x0000000205077824 */ /* 0x000fc800078e00ff */
[----:B------:R-:W-:Y:S02]  /*ffc0*/  PLOP3.LUT P0, PT, PT, PT, UP2, 0x80, 0x0 ;  /* 0x000000000000781c */ /* 0x000fe40003f0f028 */
[----:B------:R-:W-:Y:S02]  /*ffd0*/  SHF.R.U32.HI R4, RZ, 0x1, R4 ;  /* 0x00000001ff047819 */ /* 0x000fe40000011604 */
[----:B--2---:R-:W-:Y:S02]  /*ffe0*/  R2UR UR18, R3 ;  /* 0x00000000031272ca */ /* 0x004fe400000e0000 */
[----:B-1----:R-:W-:Y:S02]  /*fff0*/  SHF.R.U32.HI R3, RZ, 0x7, R0 ;  /* 0x00000007ff037819 */ /* 0x002fe40000011600 */
[----:B------:R-:W-:Y:S02]  /*10000*/  SHF.R.U32.HI R0, RZ, 0x2, R5 ;  /* 0x00000002ff007819 */ /* 0x000fe40000011605 */
[----:B------:R-:W-:-:S02]  /*10010*/  LOP3.LUT R3, R3, 0x1, RZ, 0xc0, !PT ;  /* 0x0000000103037812 */ /* 0x000fc400078ec0ff */
[----:B------:R-:W-:-:S03]  /*10020*/  LOP3.LUT R0, R0, 0x7, RZ, 0xc0, !PT ;  /* 0x0000000700007812 */ /* 0x000fc600078ec0ff */
[----:B------:R-:W-:Y:S01]  /*10030*/  IMAD.SHL.U32 R17, R3, 0x40, RZ ;  /* 0x0000004003117824 */ /* 0x000fe200078e00ff */
[----:B----4-:R-:W-:Y:S01]  /*10040*/  R2UR UR16, R6 ;  /* 0x00000000061072ca */ /* 0x010fe200000e0000 */
[----:B------:R-:W-:Y:S01]  /*10050*/  UIADD3 UR4, UR18, UR4, URZ ;  /* 0x0000000412047290 */ /* 0x000fe2000fffe03f */
[----:B------:R-:W-:Y:S02]  /*10060*/  IMAD.U32 R6, RZ, RZ, UR6 ;  /* 0x00000006ff067e24 */ /* 0x000fe4000f8e00ff */
[--C-:B------:R-:W-:Y:S01]  /*10070*/  LOP3.LUT R17, R17, 0x40, R0.reuse, 0xe2, !PT ;  /* 0x0000004011117812 */ /* 0x100fe200078ee200 */
[----:B------:R-:W-:Y:S01]  /*10080*/  USHF.R.U32.HI UR5, URZ, 0x2, UR4 ;  /* 0x000000023f057899 */ /* 0x000fe20008011604 */
[----:B------:R-:W-:Y:S01]  /*10090*/  IADD3 R0, RZ, -R4, -R0 ;  /* 0x80000004ff007210 */ /* 0x000fe20007ffe800 */
[----:B------:R-:W-:Y:S01]  /*100a0*/  UISETP.GT.U32.AND UP1, UPT, UR4, 0x3, UPT ;  /* 0x000000030400788c */ /* 0x000fe2000bf24070 */
[----:B------:R-:W-:Y:S01]  /*100b0*/  LOP3.LUT R17, R17, UR10, R4, 0xfe, !PT ;  /* 0x0000000a11117c12 */ /* 0x000fe2000f8efe04 */
[----:B------:R-:W-:Y:S01]  /*100c0*/  ULOP3.LUT UR5, UR5, 0x1, URZ, 0xc0, !UPT ;  /* 0x0000000105057892 */ /* 0x000fe2000f8ec03f */
[----:B------:R-:W-:Y:S01]  /*100d0*/  IMAD.MOV.U32 R4, RZ, RZ, -0x2 ;  /* 0xfffffffeff047424 */ /* 0x000fe200078e00ff */
[----:B------:R-:W-:Y:S01]  /*100e0*/  UISETP.LT.U32.AND UP1, UPT, UR18, 0x4, UP1 ;  /* 0x000000041200788c */ /* 0x000fe20008f21070 */
[----:B------:R-:W-:Y:S01]  /*100f0*/  IMAD R0, R3, -0x40, R0 ;  /* 0xffffffc003007824 */ /* 0x000fe200078e0200 */
[----:B------:R-:W-:Y:S01]  /*10100*/  LOP3.LUT R3, R5, 0x3, RZ, 0xc0, !PT ;  /* 0x0000000305037812 */ /* 0x000fe200078ec0ff */
[----:B------:R-:W-:Y:S01]  /*10110*/  UISETP.NE.U32.AND UP0, UPT, UR5, 0x1, UPT ;  /* 0x000000010500788c */ /* 0x000fe2000bf05070 */
[----:B------:R-:W-:Y:S01]  /*10120*/  R2UR UR17, R15 ;  /* 0x000000000f1172ca */ /* 0x000fe200000e0000 */
[----:B------:R-:W-:Y:S01]  /*10130*/  ULOP3.LUT UR4, UR4, 0x3, URZ, 0xc0, !UPT ;  /* 0x0000000304047892 */ /* 0x000fe2000f8ec03f */
[----:B------:R-:W-:Y:S01]  /*10140*/  LOP3.LUT R6, R6, 0x6, R7, 0xf8, !PT ;  /* 0x0000000606067812 */ /* 0x000fe200078ef807 */
[----:B------:R-:W-:Y:S01]  /*10150*/  IMAD R3, R3, R4, UR14 ;  /* 0x0000000e03037e24 */ /* 0x000fe2000f8e0204 */
[----:B------:R-:W-:Y:S01]  /*10160*/  UISETP.GT.U32.AND UP0, UPT, UR18, 0x3, !UP0 ;  /* 0x000000031200788c */ /* 0x000fe2000c704070 */
[----:B------:R-:W-:Y:S01]  /*10170*/  IMAD.U32 R4, RZ, RZ, UR9 ;  /* 0x00000009ff047e24 */ /* 0x000fe2000f8e00ff */
[----:B------:R-:W-:Y:S01]  /*10180*/  SHF.R.S32.HI R7, RZ, 0x1f, R6 ;  /* 0x0000001fff077819 */ /* 0x000fe20000011406 */
[----:B------:R-:W-:Y:S01]  /*10190*/  IMAD.U32 R8, RZ, RZ, UR4 ;  /* 0x00000004ff087e24 */ /* 0x000fe2000f8e00ff */
[----:B------:R-:W-:Y:S01]  /*101a0*/  USEL UR5, URZ, 0x1, !UP0 ;  /* 0x000000013f057887 */ /* 0x000fe2000c000000 */
[----:B------:R-:W-:Y:S01]  /*101b0*/  VIADD R3, R3, -UR6 ;  /* 0x8000000603037c36 */ /* 0x000fe20008000000 */
[----:B------:R-:W-:Y:S01]  /*101c0*/  IADD3 R0, R4, -UR7, R0 ;  /* 0x8000000704007c10 */ /* 0x000fe2000fffe000 */
[----:B------:R-:W-:Y:S01]  /*101d0*/  USEL UR7, URZ, 0x1, !UP1 ;  /* 0x000000013f077887 */ /* 0x000fe2000c800000 */
[----:B------:R1:W-:Y:S01]  /*101e0*/  STL [R1+0x488], R8 ;  /* 0x0004880801007387 */ /* 0x0003e20000100800 */
[----:B------:R-:W-:Y:S01]  /*101f0*/  USHF.R.S32.HI UR15, URZ, 0x1f, UR17 ;  /* 0x0000001f3f0f7899 */ /* 0x000fe20008011411 */
[----:B------:R-:W-:Y:S01]  /*10200*/  IMAD.U32 R4, RZ, RZ, UR12 ;  /* 0x0000000cff047e24 */ /* 0x000fe2000f8e00ff */
[----:B------:R-:W-:-:S02]  /*10210*/  ULOP3.LUT UR16, UR5, UR16, UR7, 0x96, !UPT ;  /* 0x0000001005107292 */ /* 0x000fc4000f8e9607 */
[----:B------:R-:W-:Y:S01]  /*10220*/  UIMAD UR8, UR15, UR12, URZ ;  /* 0x0000000c0f0872a4 */ /* 0x000fe2000f8e023f */
[----:B------:R-:W-:Y:S01]  /*10230*/  IMAD.WIDE.U32 R4, R4, UR17, R6 ;  /* 0x0000001104047c25 */ /* 0x000fe2000f8e0006 */
[----:B------:R-:W-:Y:S02]  /*10240*/  UMOV UR6, 0xffffffff ;  /* 0xffffffff00067882 */ /* 0x000fe40000000000 */
[----:B------:R-:W-:Y:S01]  /*10250*/  UIMAD UR8, UR17, UR13, UR8 ;  /* 0x0000000d110872a4 */ /* 0x000fe2000f8e0208 */
[----:B-1----:R-:W-:-:S05]  /*10260*/  IMAD.U32 R8, RZ, RZ, UR16 ;  /* 0x00000010ff087e24 */ /* 0x002fca000f8e00ff */
[----:B------:R1:W-:Y:S01]  /*10270*/  STL [R1+0x48c], R8 ;  /* 0x00048c0801007387 */ /* 0x0003e20000100800 */
[----:B------:R-:W-:Y:S01]  /*10280*/  VIADD R5, R5, UR8 ;  /* 0x0000000805057c36 */ /* 0x000fe20008000000 */
[----:B------:R-:W-:Y:S06]  /*10290*/  @P0 BRA `(.L_x_28) ;  /* 0x000002ac00080947 */ /* 0x000fec0003800000 */
[----:B------:R-:W-:Y:S01]  /*102a0*/  FSETP.NEU.AND P2, PT, R16, RZ, PT ;  /* 0x000000ff1000720b */ /* 0x000fe20003f4d000 */
[----:B------:R-:W-:Y:S01]  /*102b0*/  ULDC.64 UR8, c[0x0][0x5c8] ;  /* 0x0001720000087ab9 */ /* 0x000fe20000000a00 */
[----:B------:R-:W-:Y:S01]  /*102c0*/  ISETP.GT.AND P0, PT, R3, RZ, PT ;  /* 0x000000ff0300720c */ /* 0x000fe20003f04270 */
[----:B------:R-:W-:Y:S01]  /*102d0*/  UIMAD UR4, UR11, UR8, URZ ;  /* 0x000000080b0472a4 */ /* 0x000fe2000f8e023f */
[----:B------:R-:W-:Y:S01]  /*102e0*/  IMAD.U32 R14, RZ, RZ, UR9 ;  /* 0x00000009ff0e7e24 */ /* 0x000fe2000f8e00ff */
[----:B------:R-:W-:Y:S01]  /*102f0*/  BSSY B0, `(.L_x_28) ;  /* 0x0002abc000007945 */ /* 0x000fe20003800000 */
[----:B------:R-:W-:Y:S01]  /*10300*/  IMAD.WIDE.U32 R4, R17, UR8, R4 ;  /* 0x0000000811047c25 */ /* 0x000fe2000f8e0004 */
[----:B------:R-:W-:-:S03]  /*10310*/  ISETP.GT.AND P1, PT, R0, RZ, P0 ;  /* 0x000000ff0000720c */ /* 0x000fc60000724270 */
[----:B------:R-:W-:-:S04]  /*10320*/  IMAD R14, R17, R14, UR4 ;  /* 0x00000004110e7e24 */ /* 0x000fc8000f8e020e */
[----:B------:R-:W-:Y:S01]  /*10330*/  IMAD.IADD R14, R5, 0x1, R14 ;  /* 0x00000001050e7824 */ /* 0x000fe200078e020e */
[----:B------:R-:W-:Y:S06]  /*10340*/  @!P2 BRA `(.L_x_29) ;  /* 0x0000021400aca947 */ /* 0x000fec0003800000 */
[----:B------:R-:W1:Y:S01]  /*10350*/  LDC.64 R10, c[0x0][0x5b8] ;  /* 0x00016e00ff0a7b82 */ /* 0x000e620000000a00 */
[----:B------:R-:W2:Y:S01]  /*10360*/  LDL.LU R20, [R1+0x420] ;  /* 0x0004200001147983 */ /* 0x000ea20000300800 */
[----:B------:R-:W-:-:S06]  /*10370*/  R2UR UR7, R15 ;  /* 0x000000000f0772ca */ /* 0x000fcc00000e0000 */
[----:B------:R-:W3:Y:S01]  /*10380*/  LDC.64 R22, c[0x0][0x5b0] ;  /* 0x00016c00ff167b82 */ /* 0x000ee20000000a00 */
[----:B-1----:R-:W-:Y:S01]  /*10390*/  IMAD.MOV.U32 R8, RZ, RZ, R11 ;  /* 0x000000ffff087224 */ /* 0x002fe200078e000b */
[----:B------:R1:W-:Y:S01]  /*103a0*/  STL [R1+0x450], R10 ;  /* 0x0004500a01007387 */ /* 0x0003e20000100800 */
[----:B------:R-:W-:-:S04]  /*103b0*/  IMAD.MOV.U32 R235, RZ, RZ, R10 ;  /* 0x000000ffffeb7224 */ /* 0x000fc800078e000a */
[C---:B------:R-:W-:Y:S01]  /*103c0*/  IMAD R5, R235.reuse, UR15, RZ ;  /* 0x0000000feb057c24 */ /* 0x040fe2000f8e02ff */
[----:B---3--:R-:W-:Y:S01]  /*103d0*/  R2UR UR4, R22 ;  /* 0x00000000160472ca */ /* 0x008fe200000e0000 */
[----:B------:R-:W-:Y:S01]  /*103e0*/  IMAD.WIDE.U32 R232, R235, UR7, R6 ;  /* 0x00000007ebe87c25 */ /* 0x000fe2000f8e0006 */
[----:B-1----:R-:W1:Y:S03]  /*103f0*/  LDC.64 R10, c[0x0][0x5a8] ;  /* 0x00016a00ff0a7b82 */ /* 0x002e660000000a00 */
[----:B------:R-:W-:Y:S02]  /*10400*/  IMAD R234, R8, UR7, R5 ;  /* 0x0000000708ea7c24 */ /* 0x000fe4000f8e0205 */
[----:B------:R-:W-:Y:S02]  /*10410*/  IMAD.MOV.U32 R236, RZ, RZ, R232 ;  /* 0x000000ffffec7224 */ /* 0x000fe400078e00e8 */
[----:B------:R-:W-:Y:S01]  /*10420*/  IMAD.IADD R237, R233, 0x1, R234 ;  /* 0x00000001e9ed7824 */ /* 0x000fe200078e02ea */
[----:B------:R3:W-:Y:S03]  /*10430*/  STL [R1+0x464], R234 ;  /* 0x000464ea01007387 */ /* 0x0007e60000100800 */
[----:B------:R-:W-:Y:S01]  /*10440*/  UIMAD UR4, UR11, UR4, URZ ;  /* 0x000000040b0472a4 */ /* 0x000fe2000f8e023f */
[C---:B------:R-:W-:Y:S01]  /*10450*/  IMAD.WIDE.U32 R8, R17.reuse, R22, R236 ;  /* 0x0000001611087225 */ /* 0x040fe200078e00ec */
[----:B------:R3:W-:Y:S04]  /*10460*/  STL.64 [R1+0x448], R232 ;  /* 0x000448e801007387 */ /* 0x0007e80000100a00 */
[----:B------:R-:W-:Y:S01]  /*10470*/  IMAD R19, R17, R23, UR4 ;  /* 0x0000000411137e24 */ /* 0x000fe2000f8e0217 */
[----:B------:R-:W-:-:S03]  /*10480*/  ULDC.64 UR4, c[0x0][0x5c0] ;  /* 0x0001700000047ab9 */ /* 0x000fc60000000a00 */
[----:B------:R-:W-:Y:S01]  /*10490*/  IMAD.IADD R5, R9, 0x1, R19 ;  /* 0x0000000109057824 */ /* 0x000fe200078e0213 */
[----:B------:R3:W-:Y:S01]  /*104a0*/  STL [R1+0x468], R19 ;  /* 0x0004681301007387 */ /* 0x0007e20000100800 */
[----:B-1----:R-:W-:-:S04]  /*104b0*/  LEA R12, P2, R8, R10, 0x1 ;  /* 0x0000000a080c7211 */ /* 0x002fc800078408ff */
[----:B------:R-:W-:-:S05]  /*104c0*/  LEA.HI.X R13, R8, R11, R5, 0x1, P2 ;  /* 0x0000000b080d7211 */ /* 0x000fca00010f0c05 */
[----:B------:R-:W4:Y:S01]  /*104d0*/  @P1 LDG.E.LTC128B.U16 R18, desc[UR60][R12.64] ;  /* 0x0000003c0c121981 */ /* 0x000f22000c1e1520 */
[C---:B------:R-:W-:Y:S01]  /*104e0*/  LEA R8, P2, R4.reuse, UR4, 0x1 ;  /* 0x0000000404087c11 */ /* 0x040fe2000f8408ff */
[----:B------:R-:W-:Y:S01]  /*104f0*/  BSSY B1, `(.L_x_30) ;  /* 0x0000012000017945 */ /* 0x000fe20003800000 */
[----:B------:R-:W-:Y:S02]  /*10500*/  ISETP.GT.AND P3, PT, R3, 0x1, PT ;  /* 0x000000010300780c */ /* 0x000fe40003f64270 */
[----:B------:R-:W-:Y:S01]  /*10510*/  LEA.HI.X R9, R4, UR5, R14, 0x1, P2 ;  /* 0x0000000504097c11 */ /* 0x000fe200090f0c0e */
[----:B------:R-:W-:-:S04]  /*10520*/  IMAD.WIDE.U32 R4, R17, R22, R6 ;  /* 0x0000001611047225 */ /* 0x000fc800078e0006 */
[----:B------:R-:W-:Y:S02]  /*10530*/  IMAD.IADD R5, R19, 0x1, R5 ;  /* 0x0000000113057824 */ /* 0x000fe400078e0205 */
[----:B------:R-:W-:-:S04]  /*10540*/  IMAD.WIDE.U32 R4, R235, UR7, R4 ;  /* 0x00000007eb047c25 */ /* 0x000fc8000f8e0004 */
[----:B------:R-:W-:Y:S02]  /*10550*/  IMAD.IADD R5, R234, 0x1, R5 ;  /* 0x00000001ea057824 */ /* 0x000fe400078e0205 */
[----:B----4-:R-:W-:-:S05]  /*10560*/  HADD2.F32 R12, -RZ, R18.H0_H0 ;  /* 0x20000012ff0c7230 */ /* 0x010fca0000004100 */
[----:B------:R-:W-:-:S04]  /*10570*/  FMUL R12, R12, R16 ;  /* 0x000000100c0c7220 */ /* 0x000fc80000400000 */
[----:B--2---:R-:W-:Y:S01]  /*10580*/  FFMA R12, R20, R2, R12 ;  /* 0x00000002140c7223 */ /* 0x004fe2000000000c */
[----:B------:R-:W-:-:S04]  /*10590*/  LEA R20, P2, R4, R10, 0x1 ;  /* 0x0000000a04147211 */ /* 0x000fc800078408ff */
[----:B------:R-:W-:Y:S02]  /*105a0*/  LEA.HI.X R21, R4, R11, R5, 0x1, P2 ;  /* 0x0000000b04157211 */ /* 0x000fe400010f0c05 */
[----:B------:R-:W-:Y:S02]  /*105b0*/  F2FP.F16.F32.PACK_AB R4, RZ, R12 ;  /* 0x0000000cff04723e */ /* 0x000fe400000000ff */
[----:B------:R-:W-:Y:S01]  /*105c0*/  ISETP.GT.AND P2, PT, R0, RZ, P3 ;  /* 0x000000ff0000720c */ /* 0x000fe20001f44270 */
[----:B------:R3:W-:Y:S04]  /*105d0*/  STL.64 [R1+0x440], R20 ;  /* 0x0004401401007387 */ /* 0x0007e80000100a00 */
[----:B------:R3:W-:Y:S08]  /*105e0*/  @P1 STG.E.U16 desc[UR60][R8.64], R4 ;  /* 0x0000000408001986 */ /* 0x0007f0000c10153c */
[----:B------:R-:W-:Y:S05]  /*105f0*/  @!P2 BRA `(.L_x_31) ;  /* 0x000000000004a947 */ /* 0x000fea0003800000 */
[----:B------:R1:W5:Y:S02]  /*10600*/  LDG.E.LTC128B.U16 R18, desc[UR60][R20.64+0x2] ;  /* 0x0000023c14127981 */ /* 0x000364000c1e1520 */
.L_x_31:
[----:B------:R-:W-:Y:S05]  /*10610*/  BSYNC B1 ;  /* 0x0000000000017941 */ /* 0x000fea0003800000 */
.L_x_30:
[----:B------:R-:W1:Y:S01]  /*10620*/  LDL.LU R5, [R1+0x424] ;  /* 0x0004240001057983 */ /* 0x000e620000300800 */
[----:B---3-5:R-:W-:Y:S01]  /*10630*/  HADD2.F32 R4, -RZ, R18.H0_H0 ;  /* 0x20000012ff047230 */ /* 0x028fe20000004100 */
[----:B------:R-:W-:Y:S02]  /*10640*/  R2UR UR4, R15 ;  /* 0x000000000f0472ca */ /* 0x000fe400000e0000 */
[----:B------:R-:W-:Y:S02]  /*10650*/  ISETP.GT.AND P1, PT, R0, 0x8, P0 ;  /* 0x000000080000780c */ /* 0x000fe40000724270 */
[----:B------:R-:W-:-:S04]  /*10660*/  FMUL R4, R4, R16 ;  /* 0x0000001004047220 */ /* 0x000fc80000400000 */
[----:B-1----:R-:W-:Y:S01]  /*10670*/  FFMA R20, R5, R2, R4 ;  /* 0x0000000205147223 */ /* 0x002fe20000000004 */
[C---:B------:R-:W-:Y:S01]  /*10680*/  SHF.L.U64.HI R5, R22.reuse, 0x3, R23 ;  /* 0x0000000316057819 */ /* 0x040fe20000010217 */
[----:B------:R-:W-:-:S03]  /*10690*/  IMAD.SHL.U32 R4, R22, 0x8, RZ ;  /* 0x0000000816047824 */ /* 0x000fc600078e00ff */
[----:B------:R-:W-:Y:S01]  /*106a0*/  F2FP.F16.F32.PACK_AB R20, RZ, R20 ;  /* 0x00000014ff14723e */ /* 0x000fe200000000ff */
[----:B------:R-:W-:-:S04]  /*106b0*/  IMAD.WIDE.U32 R14, R17, R22, R4 ;  /* 0x00000016110e7225 */ /* 0x000fc800078e0004 */
[----:B------:R-:W-:Y:S01]  /*106c0*/  IMAD.IADD R19, R19, 0x1, R15 ;  /* 0x0000000113137824 */ /* 0x000fe200078e020f */
[----:B------:R-:W-:-:S05]  /*106d0*/  IADD3 R13, P4, R232, R14, RZ ;  /* 0x0000000ee80d7210 */ /* 0x000fca0007f9e0ff */
[----:B------:R-:W-:Y:S01]  /*106e0*/  IMAD.X R21, R19, 0x1, R237, P4 ;  /* 0x0000000113157824 */ /* 0x000fe200020e06ed */
[----:B------:R-:W-:-:S04]  /*106f0*/  LEA R12, P4, R13, R10, 0x1 ;  /* 0x0000000a0d0c7211 */ /* 0x000fc800078808ff */
[----:B------:R-:W-:Y:S01]  /*10700*/  LEA.HI.X R13, R13, R11, R21, 0x1, P4 ;  /* 0x0000000b0d0d7211 */ /* 0x000fe200020f0c15 */
[----:B------:R1:W-:Y:S04]  /*10710*/  @P2 STG.E.U16 desc[UR60][R8.64+0x2], R20 ;  /* 0x0000021408002986 */ /* 0x0003e8000c10153c */
[----:B------:R2:W3:Y:S04]  /*10720*/  @P1 LDG.E.LTC128B.U16 R18, desc[UR60][R12.64] ;  /* 0x0000003c0c121981 */ /* 0x0004e8000c1e1520 */
[----:B------:R-:W4:Y:S01]  /*10730*/  LDL.LU R21, [R1+0x428] ;  /* 0x0004280001157983 */ /* 0x000f220000300800 */
[----:B--2---:R-:W-:-:S05]  /*10740*/  IADD3 R12, P2, R6, R14, RZ ;  /* 0x0000000e060c7210 */ /* 0x004fca0007f5e0ff */
[----:B------:R-:W-:Y:S02]  /*10750*/  IMAD.X R13, R7, 0x1, R19, P2 ;  /* 0x00000001070d7824 */ /* 0x000fe400010e0613 */
[----:B------:R-:W-:-:S04]  /*10760*/  IMAD.WIDE.U32 R12, R235, UR4, R12 ;  /* 0x00000004eb0c7c25 */ /* 0x000fc8000f8e000c */
[----:B------:R-:W-:Y:S01]  /*10770*/  IMAD.IADD R13, R234, 0x1, R13 ;  /* 0x00000001ea0d7824 */ /* 0x000fe200078e020d */
[----:B------:R-:W-:-:S04]  /*10780*/  LEA R232, P2, R12, R10, 0x1 ;  /* 0x0000000a0ce87211 */ /* 0x000fc800078408ff */
[----:B------:R-:W-:Y:S01]  /*10790*/  LEA.HI.X R233, R12, R11, R13, 0x1, P2 ;  /* 0x0000000b0ce97211 */ /* 0x000fe200010f0c0d */
[----:B-1----:R-:W-:-:S04]  /*107a0*/  IMAD.U32 R20, RZ, RZ, UR9 ;  /* 0x00000009ff147e24 */ /* 0x002fc8000f8e00ff */
[----:B------:R-:W-:Y:S01]  /*107b0*/  STL.64 [R1+0x420], R232 ;  /* 0x000420e801007387 */ /* 0x000fe20000100a00 */
[----:B------:R-:W-:Y:S01]  /*107c0*/  ISETP.GT.AND P5, PT, R0, 0x8, P3 ;  /* 0x000000080000780c */ /* 0x000fe20001fa4270 */
[----:B------:R-:W-:Y:S01]  /*107d0*/  BSSY B1, `(.L_x_32) ;  /* 0x0000011000017945 */ /* 0x000fe20003800000 */
[----:B---3--:R-:W-:-:S05]  /*107e0*/  HADD2.F32 R12, -RZ, R18.H0_H0 ;  /* 0x20000012ff0c7230 */ /* 0x008fca0000004100 */
[----:B------:R-:W-:-:S04]  /*107f0*/  FMUL R12, R12, R16 ;  /* 0x000000100c0c7220 */ /* 0x000fc80000400000 */
[----:B----4-:R-:W-:Y:S01]  /*10800*/  FFMA R13, R21, R2, R12 ;  /* 0x00000002150d7223 */ /* 0x010fe2000000000c */
[----:B------:R-:W-:Y:S02]  /*10810*/  IMAD.U32 R12, RZ, RZ, UR8 ;  /* 0x00000008ff0c7e24 */ /* 0x000fe4000f8e00ff */
[----:B------:R-:W-:Y:S02]  /*10820*/  IMAD.U32 R21, RZ, RZ, UR8 ;  /* 0x00000008ff157e24 */ /* 0x000fe4000f8e00ff */
[----:B------:R-:W-:Y:S01]  /*10830*/  IMAD.SHL.U32 R12, R12, 0x10, RZ ;  /* 0x000000100c0c7824 */ /* 0x000fe200078e00ff */
[----:B------:R-:W-:Y:S02]  /*10840*/  F2FP.F16.F32.PACK_AB R13, RZ, R13 ;  /* 0x0000000dff0d723e */ /* 0x000fe400000000ff */
[--C-:B------:R-:W-:Y:S02]  /*10850*/  SHF.L.U64.HI R21, R21, 0x4, R20.reuse ;  /* 0x0000000415157819 */ /* 0x100fe40000010214 */
[----:B------:R1:W-:Y:S01]  /*10860*/  STL [R1+0x460], R12 ;  /* 0x0004600c01007387 */ /* 0x0003e20000100800 */
[----:B------:R-:W-:-:S02]  /*10870*/  PRMT R20, R13, 0x7610, R20 ;  /* 0x000076100d147816 */ /* 0x000fc40000000014 */
[----:B-1----:R-:W-:-:S05]  /*10880*/  IADD3 R12, P2, R12, R8, RZ ;  /* 0x000000080c0c7210 */ /* 0x002fca0007f5e0ff */
[----:B------:R-:W-:Y:S01]  /*10890*/  IMAD.X R13, R21, 0x1, R9, P2 ;  /* 0x00000001150d7824 */ /* 0x000fe200010e0609 */
[----:B------:R1:W-:Y:S04]  /*108a0*/  STL [R1+0x454], R21 ;  /* 0x0004541501007387 */ /* 0x0003e80000100800 */
[----:B------:R1:W-:Y:S01]  /*108b0*/  @P1 STG.E.U16 desc[UR60][R12.64], R20 ;  /* 0x000000140c001986 */ /* 0x0003e2000c10153c */
[----:B------:R-:W-:Y:S05]  /*108c0*/  @!P5 BRA `(.L_x_33) ;  /* 0x000000000004d947 */ /* 0x000fea0003800000 */
[----:B------:R2:W5:Y:S02]  /*108d0*/  LDG.E.LTC128B.U16 R18, desc[UR60][R232.64+0x2] ;  /* 0x0000023ce8127981 */ /* 0x000564000c1e1520 */
.L_x_33:
[----:B------:R-:W-:Y:S05]  /*108e0*/  BSYNC B1 ;  /* 0x0000000000017941 */ /* 0x000fea0003800000 */
.L_x_32:
[----:B-1----:R-:W3:Y:S01]  /*108f0*/  LDL.LU R21, [R1+0x42c] ;  /* 0x00042c0001157983 */ /* 0x002ee20000300800 */
[----:B-----5:R-:W-:Y:S01]  /*10900*/  HADD2.F32 R20, -RZ, R18.H0_H0 ;  /* 0x20000012ff147230 */ /* 0x020fe20000004100 */
[----:B------:R-:W-:Y:S02]  /*10910*/  ISETP.GT.AND P2, PT, R3, 0x8, PT ;  /* 0x000000080300780c */ /* 0x000fe40003f44270 */
[----:B------:R1:W-:Y:S02]  /*10920*/  STL.64 [R1+0x498], R4 ;  /* 0x0004980401007387 */ /* 0x0003e40000100a00 */
[----:B------:R-:W-:Y:S01]  /*10930*/  FMUL R20, R20, R16 ;  /* 0x0000001014147220 */ /* 0x000fe20000400000 */
[----:B------:R-:W-:Y:S01]  /*10940*/  ISETP.GT.AND P4, PT, R0, RZ, P2 ;  /* 0x000000ff0000720c */ /* 0x000fe20001784270 */
[----:B-1----:R-:W-:Y:S02]  /*10950*/  IMAD.MOV.U32 R4, RZ, RZ, R12 ;  /* 0x000000ffff047224 */ /* 0x002fe400078e000c */
[----:B------:R-:W-:-:S05]  /*10960*/  IMAD.MOV.U32 R5, RZ, RZ, R13 ;  /* 0x000000ffff057224 */ /* 0x000fca00078e000d */
[----:B------:R-:W-:Y:S01]  /*10970*/  STL.64 [R1+0x428], R4 ;  /* 0x0004280401007387 */ /* 0x000fe20000100a00 */
[----:B---3--:R-:W-:-:S05]  /*10980*/  FFMA R20, R21, R2, R20 ;  /* 0x0000000215147223 */ /* 0x008fca0000000014 */
[----:B------:R-:W-:-:S05]  /*10990*/  F2FP.F16.F32.PACK_AB R20, RZ, R20 ;  /* 0x00000014ff14723e */ /* 0x000fca00000000ff */
[----:B------:R1:W-:Y:S04]  /*109a0*/  @P5 STG.E.U16 desc[UR60][R4.64+0x2], R20 ;  /* 0x0000021404005986 */ /* 0x0003e8000c10153c */
[----:B-1----:R1:W5:Y:S01]  /*109b0*/  LDL.LU.64 R4, [R1+0x498] ;  /* 0x0004980001047983 */ /* 0x0023620000300a00 */
[----:B------:R-:W-:Y:S04]  /*109c0*/  BSSY B1, `(.L_x_34) ;  /* 0x0000004000017945 */ /* 0x000fe80003800000 */
[----:B------:R-:W-:Y:S05]  /*109d0*/  @!P4 BRA `(.L_x_35) ;  /* 0x000000000008c947 */ /* 0x000fea0003800000 */
[----:B------:R-:W3:Y:S04]  /*109e0*/  LDL.64 R20, [R1+0x440] ;  /* 0x0004400001147983 */ /* 0x000ee80000100a00 */
[----:B---3--:R3:W5:Y:S02]  /*109f0*/  LDG.E.LTC128B.U16 R18, desc[UR60][R20.64+0x10] ;  /* 0x0000103c14127981 */ /* 0x008764000c1e1520 */
.L_x_35:
[----:B------:R-:W-:Y:S05]  /*10a00*/  BSYNC B1 ;  /* 0x0000000000017941 */ /* 0x000fea0003800000 */
.L_x_34:
[----:B---3--:R-:W3:Y:S01]  /*10a10*/  LDL.LU R21, [R1+0x430] ;  /* 0x0004300001157983 */ /* 0x008ee20000300800 */
[----:B-----5:R-:W-:Y:S01]  /*10a20*/  HADD2.F32 R20, -RZ, R18.H0_H0 ;  /* 0x20000012ff147230 */ /* 0x020fe20000004100 */
[----:B------:R-:W-:Y:S01]  /*10a30*/  ISETP.GT.AND P1, PT, R3, 0x9, PT ;  /* 0x000000090300780c */ /* 0x000fe20003f24270 */
[----:B------:R-:W-:Y:S03]  /*10a40*/  BSSY B1, `(.L_x_36) ;  /* 0x0000009000017945 */ /* 0x000fe60003800000 */
[----:B------:R-:W-:Y:S01]  /*10a50*/  FMUL R20, R20, R16 ;  /* 0x0000001014147220 */ /* 0x000fe20000400000 */
[----:B------:R-:W-:-:S03]  /*10a60*/  ISETP.GT.AND P5, PT, R0, RZ, P1 ;  /* 0x000000ff0000720c */ /* 0x000fc60000fa4270 */
[----:B---3--:R-:W-:-:S05]  /*10a70*/  FFMA R20, R21, R2, R20 ;  /* 0x0000000215147223 */ /* 0x008fca0000000014 */
[----:B------:R-:W-:-:S05]  /*10a80*/  F2FP.F16.F32.PACK_AB R20, RZ, R20 ;  /* 0x00000014ff14723e */ /* 0x000fca00000000ff */
[----:B------:R3:W-:Y:S01]  /*10a90*/  @P4 STG.E.U16 desc[UR60][R8.64+0x10], R20 ;  /* 0x0000101408004986 */ /* 0x0007e2000c10153c */
[----:B------:R-:W-:Y:S05]  /*10aa0*/  @!P5 BRA `(.L_x_37) ;  /* 0x000000000008d947 */ /* 0x000fea0003800000 */
[----:B---3--:R-:W3:Y:S04]  /*10ab0*/  LDL.64 R20, [R1+0x440] ;  /* 0x0004400001147983 */ /* 0x008ee80000100a00 */
[----:B---3--:R4:W5:Y:S02]  /*10ac0*/  LDG.E.LTC128B.U16 R18, desc[UR60][R20.64+0x12] ;  /* 0x0000123c14127981 */ /* 0x008964000c1e1520 */
.L_x_37:
[----:B------:R-:W-:Y:S05]  /*10ad0*/  BSYNC B1 ;  /* 0x0000000000017941 */ /* 0x000fea0003800000 */
.L_x_36:
[----:B----4-:R-:W4:Y:S01]  /*10ae0*/  LDL.LU R21, [R1+0x434] ;  /* 0x0004340001157983 */ /* 0x010f220000300800 */
[----:B---3-5:R-:W-:Y:S01]  /*10af0*/  HADD2.F32 R20, -RZ, R18.H0_H0 ;  /* 0x20000012ff147230 */ /* 0x028fe20000004100 */
[----:B------:R-:W-:Y:S01]  /*10b00*/  ISETP.GT.AND P4, PT, R0, 0x8, P2 ;  /* 0x000000080000780c */ /* 0x000fe20001784270 */
[----:B------:R-:W-:Y:S03]  /*10b10*/  BSSY B1, `(.L_x_38) ;  /* 0x0000007000017945 */ /* 0x000fe60003800000 */
[----:B------:R-:W-:-:S04]  /*10b20*/  FMUL R20, R20, R16 ;  /* 0x0000001014147220 */ /* 0x000fc80000400000 */
[----:B----4-:R-:W-:-:S05]  /*10b30*/  FFMA R20, R21, R2, R20 ;  /* 0x0000000215147223 */ /* 0x010fca0000000014 */
[----:B------:R-:W-:-:S05]  /*10b40*/  F2FP.F16.F32.PACK_AB R20, RZ, R20 ;  /* 0x00000014ff14723e */ /* 0x000fca00000000ff */
[----:B------:R3:W-:Y:S01]  /*10b50*/  @P5 STG.E.U16 desc[UR60][R8.64+0x12], R20 ;  /* 0x0000121408005986 */ /* 0x0007e2000c10153c */
[----:B------:R-:W-:Y:S05]  /*10b60*/  @!P4 BRA `(.L_x_39) ;  /* 0x000000000004c947 */ /* 0x000fea0003800000 */
[----:B------:R4:W5:Y:S02]  /*10b70*/  LDG.E.LTC128B.U16 R18, desc[UR60][R232.64+0x10] ;  /* 0x0000103ce8127981 */ /* 0x000964000c1e1520 */
.L_x_39:
[----:B------:R-:W-:Y:S05]  /*10b80*/  BSYNC B1 ;  /* 0x0000000000017941 */ /* 0x000fea0003800000 */
.L_x_38:
[----:B------:R-:W2:Y:S01]  /*10b90*/  LDL.LU R21, [R1+0x438] ;  /* 0x0004380001157983 */ /* 0x000ea20000300800 */
[----:B---3-5:R-:W-:Y:S01]  /*10ba0*/  HADD2.F32 R20, -RZ, R18.H0_H0 ;  /* 0x20000012ff147230 */ /* 0x028fe20000004100 */
[----:B------:R-:W-:Y:S01]  /*10bb0*/  ISETP.GT.AND P5, PT, R0, 0x8, P1 ;  /* 0x000000080000780c */ /* 0x000fe20000fa4270 */
[----:B------:R-:W-:Y:S03]  /*10bc0*/  BSSY B1, `(.L_x_40) ;  /* 0x0000007000017945 */ /* 0x000fe60003800000 */
[----:B------:R-:W-:-:S04]  /*10bd0*/  FMUL R20, R20, R16 ;  /* 0x0000001014147220 */ /* 0x000fc80000400000 */
[----:B--2---:R-:W-:-:S05]  /*10be0*/  FFMA R20, R21, R2, R20 ;  /* 0x0000000215147223 */ /* 0x004fca0000000014 */
[----:B------:R-:W-:-:S05]  /*10bf0*/  F2FP.F16.F32.PACK_AB R20, RZ, R20 ;  /* 0x00000014ff14723e */ /* 0x000fca00000000ff */
[----:B------:R2:W-:Y:S01]  /*10c00*/  @P4 STG.E.U16 desc[UR60][R12.64+0x10], R20 ;  /* 0x000010140c004986 */ /* 0x0005e2000c10153c */
[----:B------:R-:W-:Y:S05]  /*10c10*/  @!P5 BRA `(.L_x_41) ;  /* 0x000000000004d947 */ /* 0x000fea0003800000 */
[----:B------:R3:W5:Y:S02]  /*10c20*/  LDG.E.LTC128B.U16 R18, desc[UR60][R232.64+0x12] ;  /* 0x0000123ce8127981 */ /* 0x000764000c1e1520 */
.L_x_41:
[----:B------:R-:W-:Y:S05]  /*10c30*/  BSYNC B1 ;  /* 0x0000000000017941 */ /* 0x000fea0003800000 */
.L_x_40:
[----:B--2---:R-:W2:Y:S04]  /*10c40*/  LDL R20, [R1+0x45c] ;  /* 0x00045c0001147983 */ /* 0x004ea80000100800 */
[----:B---34-:R-:W3:Y:S01]  /*10c50*/  LDL.LU R233, [R1+0x43c] ;  /* 0x00043c0001e97983 */ /* 0x018ee20000300800 */
[----:B------:R-:W-:-:S03]  /*10c60*/  IMAD.MOV.U32 R15, RZ, RZ, R19 ;  /* 0x000000ffff0f7224 */ /* 0x000fc600078e0013 */
[----:B------:R-:W4:Y:S04]  /*10c70*/  LDL.LU R21, [R1+0x400] ;  /* 0x0004000001157983 */ /* 0x000f280000300800 */
[----:B------:R0:W-:Y:S04]  /*10c80*/  STL [R1+0x4a0], R3 ;  /* 0x0004a00301007387 */ /* 0x0001e80000100800 */
[----:B------:R1:W-:Y:S01]  /*10c90*/  STL.64 [R1+0x498], R8 ;  /* 0x0004980801007387 */ /* 0x0003e20000100a00 */
[----:B------:R-:W-:Y:S01]  /*10ca0*/  IMAD R23, R23, 0x78, RZ ;  /* 0x0000007817177824 */ /* 0x000fe200078e02ff */
[----:B------:R-:W-:-:S02]  /*10cb0*/  ISETP.GT.AND P4, PT, R0, 0x80, P0 ;  /* 0x000000800000780c */ /* 0x000fc40000784270 */
[----:B-----5:R-:W-:Y:S01]  /*10cc0*/  PRMT R232, R18, 0x7610, R232 ;  /* 0x0000761012e87816 */ /* 0x020fe200000000e8 */
[----:B0-----:R-:W4:Y:S01]  /*10cd0*/  LDL R3, [R1+0x468] ;  /* 0x0004680001037983 */ /* 0x001f220000100800 */
[----:B-1----:R-:W-:-:S03]  /*10ce0*/  IMAD.WIDE.U32 R8, R22, 0x78, R14 ;  /* 0x0000007816087825 */ /* 0x002fc600078e000e */
[----:B------:R-:W4:Y:S01]  /*10cf0*/  LDL.64 R14, [R1+0x448] ;  /* 0x00044800010e7983 */ /* 0x000f220000100a00 */
[----:B--2---:R-:W-:Y:S01]  /*10d00*/  R2UR UR4, R20 ;  /* 0x00000000140472ca */ /* 0x004fe200000e0000 */
[----:B------:R-:W-:-:S05]  /*10d10*/  HADD2.F32 R20, -RZ, R18.H0_H0 ;  /* 0x20000012ff147230 */ /* 0x000fca0000004100 */
[----:B------:R-:W-:-:S04]  /*10d20*/  FMUL R20, R20, R16 ;  /* 0x0000001014147220 */ /* 0x000fc80000400000 */
[----:B---3--:R-:W-:-:S05]  /*10d30*/  FFMA R20, R233, R2, R20 ;  /* 0x00000002e9147223 */ /* 0x008fca0000000014 */
[----:B------:R-:W-:Y:S01]  /*10d40*/  F2FP.F16.F32.PACK_AB R20, RZ, R20 ;  /* 0x00000014ff14723e */ /* 0x000fe200000000ff */
[----:B------:R-:W-:-:S04]  /*10d50*/  IMAD.IADD R233, R9, 0x1, R23 ;  /* 0x0000000109e97824 */ /* 0x000fc800078e0217 */
[----:B------:R0:W-:Y:S01]  /*10d60*/  @P5 STG.E.U16 desc[UR60][R12.64+0x12], R20 ;  /* 0x000012140c005986 */ /* 0x0001e2000c10153c */
[----:B----4-:R-:W-:-:S05]  /*10d70*/  IADD3 R15, P5, R14, R8, RZ ;  /* 0x000000080e0f7210 */ /* 0x010fca0007fbe0ff */
[----:B------:R-:W-:Y:S01]  /*10d80*/  IMAD.X R19, R233, 0x1, R237, P5 ;  /* 0x00000001e9137824 */ /* 0x000fe200028e06ed */
[----:B------:R-:W-:-:S04]  /*10d90*/  LEA R14, P5, R15, R10, 0x1 ;  /* 0x0000000a0f0e7211 */ /* 0x000fc800078a08ff */
[----:B------:R-:W-:-:S05]  /*10da0*/  LEA.HI.X R15, R15, R11, R19, 0x1, P5 ;  /* 0x0000000b0f0f7211 */ /* 0x000fca00028f0c13 */
[----:B------:R-:W2:Y:S01]  /*10db0*/  @P4 LDG.E.LTC128B.U16 R232, desc[UR60][R14.64] ;  /* 0x0000003c0ee84981 */ /* 0x000ea2000c1e1520 */
[----:B0-----:R-:W-:-:S03]  /*10dc0*/  IMAD.U32 R20, RZ, RZ, UR8 ;  /* 0x00000008ff147e24 */ /* 0x001fc6000f8e00ff */
[----:B------:R0:W-:Y:S02]  /*10dd0*/  STL [R1+0x434], R233 ;  /* 0x000434e901007387 */ /* 0x0001e40000100800 */
[----:B0-----:R-:W-:-:S04]  /*10de0*/  IMAD.U32 R233, RZ, RZ, UR9 ;  /* 0x00000009ffe97e24 */ /* 0x001fc8000f8e00ff */
[----:B------:R-:W-:Y:S01]  /*10df0*/  IMAD R233, R233, 0xf0, RZ ;  /* 0x000000f0e9e97824 */ /* 0x000fe200078e02ff */
[----:B------:R-:W-:Y:S01]  /*10e00*/  BSSY B1, `(.L_x_42) ;  /* 0x000001b000017945 */ /* 0x000fe20003800000 */
[----:B--2---:R-:W-:-:S05]  /*10e10*/  HADD2.F32 R14, -RZ, R232.H0_H0 ;  /* 0x200000e8ff0e7230 */ /* 0x004fca0000004100 */
[----:B------:R-:W-:-:S04]  /*10e20*/  FMUL R14, R14, R16 ;  /* 0x000000100e0e7220 */ /* 0x000fc80000400000 */
[----:B------:R-:W-:Y:S01]  /*10e30*/  FFMA R14, R21, R2, R14 ;  /* 0x00000002150e7223 */ /* 0x000fe2000000000e */
[----:B------:R-:W-:-:S04]  /*10e40*/  IMAD.WIDE.U32 R20, R20, 0xf0, R12 ;  /* 0x000000f014147825 */ /* 0x000fc800078e000c */
[----:B------:R-:W-:Y:S01]  /*10e50*/  F2FP.F16.F32.PACK_AB R12, RZ, R14 ;  /* 0x0000000eff0c723e */ /* 0x000fe200000000ff */
[----:B------:R-:W-:Y:S02]  /*10e60*/  IMAD.IADD R15, R21, 0x1, R233 ;  /* 0x00000001150f7824 */ /* 0x000fe400078e02e9 */
[----:B------:R-:W-:-:S05]  /*10e70*/  @P4 IMAD.MOV.U32 R14, RZ, RZ, R20 ;  /* 0x000000ffff0e4224 */ /* 0x000fca00078e0014 */
[----:B------:R0:W-:Y:S02]  /*10e80*/  @P4 STG.E.U16 desc[UR60][R14.64], R12 ;  /* 0x0000000c0e004986 */ /* 0x0001e4000c10153c */
[----:B0-----:R-:W-:-:S04]  /*10e90*/  IMAD.WIDE.U32 R12, R22, 0x78, R4 ;  /* 0x00000078160c7825 */ /* 0x001fc800078e0004 */
[----:B------:R-:W-:Y:S02]  /*10ea0*/  IMAD.IADD R19, R23, 0x1, R13 ;  /* 0x0000000117137824 */ /* 0x000fe400078e020d */
[----:B------:R-:W-:Y:S01]  /*10eb0*/  IMAD.MOV.U32 R18, RZ, RZ, R12 ;  /* 0x000000ffff127224 */ /* 0x000fe200078e000c */
[----:B------:R0:W-:Y:S03]  /*10ec0*/  STL.64 [R1+0x478], R12 ;  /* 0x0004780c01007387 */ /* 0x0001e60000100a00 */
[----:B0-----:R-:W-:-:S03]  /*10ed0*/  IMAD.WIDE.U32 R12, R17, R22, R18 ;  /* 0x00000016110c7225 */ /* 0x001fc600078e0012 */
[----:B------:R-:W-:-:S04]  /*10ee0*/  IADD3 R12, P4, R6, R12, RZ ;  /* 0x0000000c060c7210 */ /* 0x000fc80007f9e0ff */
[----:B------:R-:W-:Y:S02]  /*10ef0*/  IADD3.X R13, R7, R3, R13, P4, !PT ;  /* 0x00000003070d7210 */ /* 0x000fe400027fe40d */
[----:B------:R0:W5:Y:S01]  /*10f00*/  LDL.LU R3, [R1+0x4a0] ;  /* 0x0004a00001037983 */ /* 0x0001620000300800 */
[----:B------:R-:W-:-:S04]  /*10f10*/  IMAD.WIDE.U32 R12, R235, UR4, R12 ;  /* 0x00000004eb0c7c25 */ /* 0x000fc8000f8e000c */
[----:B------:R-:W-:Y:S01]  /*10f20*/  IMAD.IADD R13, R234, 0x1, R13 ;  /* 0x00000001ea0d7824 */ /* 0x000fe200078e020d */
[----:B------:R-:W-:-:S04]  /*10f30*/  LEA R234, P4, R12, R10, 0x1 ;  /* 0x0000000a0cea7211 */ /* 0x000fc800078808ff */
[----:B------:R-:W-:Y:S02]  /*10f40*/  LEA.HI.X R235, R12, R11, R13, 0x1, P4 ;  /* 0x0000000b0ceb7211 */ /* 0x000fe400020f0c0d */
[----:B------:R-:W-:Y:S02]  /*10f50*/  IADD3 R12, P5, R4, R8, RZ ;  /* 0x00000008040c7210 */ /* 0x000fe40007fbe0ff */
[----:B------:R0:W5:Y:S04]  /*10f60*/  LDL.LU.64 R8, [R1+0x498] ;  /* 0x0004980001087983 */ /* 0x0001680000300a00 */
[----:B------:R0:W-:Y:S01]  /*10f70*/  STL [R1+0x400], R12 ;  /* 0x0004000c01007387 */ /* 0x0001e20000100800 */
[----:B------:R-:W-:-:S13]  /*10f80*/  ISETP.GT.AND P4, PT, R0, 0x80, P3 ;  /* 0x000000800000780c */ /* 0x000fda0001f84270 */
[----:B0-----:R-:W-:Y:S05]  /*10f90*/  @!P4 BRA `(.L_x_43) ;  /* 0x000000000004c947 */ /* 0x001fea0003800000 */
[----:B------:R0:W5:Y:S02]  /*10fa0*/  LDG.E.LTC128B.U16 R232, desc[UR60][R234.64+0x2] ;  /* 0x0000023ceae87981 */ /* 0x000164000c1e1520 */
.L_x_43:
[----:B------:R-:W-:Y:S05]  /*10fb0*/  BSYNC B1 ;  /* 0x0000000000017941 */ /* 0x000fea0003800000 */
.L_x_42:
[----:B------:R-:W2:Y:S04]  /*10fc0*/  LDL R13, [R1+0x404] ;  /* 0x00040400010d7983 */ /* 0x000ea80000100800 */
[----:B------:R1:W-:Y:S04]  /*10fd0*/  STL.64 [R1+0x4b0], R14 ;  /* 0x0004b00e01007387 */ /* 0x0003e80000100a00 */
[----:B-1----:R-:W3:Y:S04]  /*10fe0*/  LDL.64 R14, [R1+0x400] ;  /* 0x00040000010e7983 */ /* 0x002ee80000100a00 */
[----:B-----5:R1:W-:Y:S04]  /*10ff0*/  STL.64 [R1+0x4a8], R8 ;  /* 0x0004a80801007387 */ /* 0x0203e80000100a00 */
[----:B-1----:R1:W4:Y:S01]  /*11000*/  LDL.64 R8, [R1+0x400] ;  /* 0x0004000001087983 */ /* 0x0023220000100a00 */
[----:B------:R-:W-:-:S05]  /*11010*/  HADD2.F32 R12, -RZ, R232.H0_H0 ;  /* 0x200000e8ff0c7230 */ /* 0x000fca0000004100 */
[----:B------:R-:W-:Y:S01]  /*11020*/  FMUL R12, R12, R16 ;  /* 0x000000100c0c7220 */ /* 0x000fe20000400000 */
[----:B----4-:R-:W4:Y:S04]  /*11030*/  LDL.LU R9, [R1+0x434] ;  /* 0x0004340001097983 */ /* 0x010f280000300800 */
[----:B------:R2:W-:Y:S04]  /*11040*/  STL [R1+0x4a0], R3 ;  /* 0x0004a00301007387 */ /* 0x0005e80000100800 */
[----:B------:R0:W-:Y:S01]  /*11050*/  STL.64 [R1+0x498], R6 ;  /* 0x0004980601007387 */ /* 0x0001e20000100a00 */
[----:B--2---:R-:W-:-:S03]  /*11060*/  FFMA R3, R13, R2, R12 ;  /* 0x000000020d037223 */ /* 0x004fc6000000000c */
[----:B------:R-:W2:Y:S04]  /*11070*/  LDL.64 R12, [R1+0x448] ;  /* 0x00044800010c7983 */ /* 0x000ea80000100a00 */
[----:B0-----:R-:W2:Y:S01]  /*11080*/  LDL.64 R6, [R1+0x428] ;  /* 0x0004280001067983 */ /* 0x001ea20000100a00 */
[----:B---3--:R-:W-:-:S03]  /*11090*/  IMAD.MOV.U32 R8, RZ, RZ, R14 ;  /* 0x000000ffff087224 */ /* 0x008fc600078e000e */
[----:B------:R1:W5:Y:S01]  /*110a0*/  LDL.LU.64 R14, [R1+0x4b0] ;  /* 0x0004b000010e7983 */ /* 0x0003620000300a00 */
[----:B------:R-:W-:Y:S01]  /*110b0*/  BSSY B1, `(.L_x_44) ;  /* 0x0000019000017945 */ /* 0x000fe20003800000 */
[----:B----4-:R-:W-:-:S05]  /*110c0*/  IMAD.X R9, R9, 0x1, R5, P5 ;  /* 0x0000000109097824 */ /* 0x010fca00028e0605 */
[----:B------:R0:W-:Y:S01]  /*110d0*/  STL [R1+0x404], R9 ;  /* 0x0004040901007387 */ /* 0x0001e20000100800 */
[----:B--2---:R-:W-:-:S05]  /*110e0*/  IADD3 R12, P5, R8, R12, RZ ;  /* 0x0000000c080c7210 */ /* 0x004fca0007fbe0ff */
[----:B------:R-:W-:Y:S01]  /*110f0*/  IMAD.X R13, R9, 0x1, R237, P5 ;  /* 0x00000001090d7824 */ /* 0x000fe200028e06ed */
[----:B------:R-:W-:-:S04]  /*11100*/  LEA R8, P5, R12, R10, 0x1 ;  /* 0x0000000a0c087211 */ /* 0x000fc800078a08ff */
[----:B0-----:R-:W-:Y:S01]  /*11110*/  LEA.HI.X R9, R12, R11, R13, 0x1, P5 ;  /* 0x0000000b0c097211 */ /* 0x001fe200028f0c0d */
[----:B------:R-:W-:Y:S01]  /*11120*/  IMAD.U32 R13, RZ, RZ, UR8 ;  /* 0x00000008ff0d7e24 */ /* 0x000fe2000f8e00ff */
[----:B------:R-:W-:-:S03]  /*11130*/  F2FP.F16.F32.PACK_AB R12, RZ, R3 ;  /* 0x00000003ff0c723e */ /* 0x000fc600000000ff */
[----:B------:R-:W-:Y:S01]  /*11140*/  IMAD.WIDE.U32 R6, R13, 0xf0, R6 ;  /* 0x000000f00d067825 */ /* 0x000fe200078e0006 */
[----:B------:R0:W-:Y:S03]  /*11150*/  STL.64 [R1+0x438], R8 ;  /* 0x0004380801007387 */ /* 0x0001e60000100a00 */
[----:B------:R-:W-:Y:S01]  /*11160*/  IMAD.IADD R13, R233, 0x1, R7 ;  /* 0x00000001e90d7824 */ /* 0x000fe200078e0207 */
[----:B------:R-:W-:Y:S01]  /*11170*/  PRMT R233, R12, 0x7610, R233 ;  /* 0x000076100ce97816 */ /* 0x000fe200000000e9 */
[----:B------:R-:W-:Y:S01]  /*11180*/  IMAD.MOV.U32 R12, RZ, RZ, R6 ;  /* 0x000000ffff0c7224 */ /* 0x000fe200078e0006 */
[----:B0-----:R1:W5:Y:S04]  /*11190*/  LDL.LU.64 R8, [R1+0x4a8] ;  /* 0x0004a80001087983 */ /* 0x0013680000300a00 */
[----:B------:R1:W5:Y:S04]  /*111a0*/  LDL.LU R3, [R1+0x4a0] ;  /* 0x0004a00001037983 */ /* 0x0003680000300800 */
[----:B------:R0:W-:Y:S04]  /*111b0*/  STL.64 [R1+0x430], R6 ;  /* 0x0004300601007387 */ /* 0x0001e80000100a00 */
[----:B------:R1:W-:Y:S01]  /*111c0*/  @P4 STG.E.U16 desc[UR60][R12.64+0x2], R233 ;  /* 0x000002e90c004986 */ /* 0x0003e2000c10153c */
[----:B------:R-:W-:-:S03]  /*111d0*/  ISETP.GT.AND P5, PT, R0, 0x88, P0 ;  /* 0x000000880000780c */ /* 0x000fc600007a4270 */
[----:B0-----:R1:W5:Y:S04]  /*111e0*/  LDL.LU.64 R6, [R1+0x498] ;  /* 0x0004980001067983 */ /* 0x0013680000300a00 */
[----:B------:R1:W-:Y:S06]  /*111f0*/  STL.S16 [R1+0x480], R232 ;  /* 0x000480e801007387 */ /* 0x0003ec0000100600 */
[----:B------:R-:W-:Y:S05]  /*11200*/  @!P5 BRA `(.L_x_45) ;  /* 0x00000000000cd947 */ /* 0x000fea0003800000 */
[----:B-1----:R-:W2:Y:S04]  /*11210*/  LDL.LU.64 R232, [R1+0x438] ;  /* 0x0004380001e87983 */ /* 0x002ea80000300a00 */
[----:B--2---:R-:W2:Y:S04]  /*11220*/  LDG.E.LTC128B.U16 R232, desc[UR60][R232.64] ;  /* 0x0000003ce8e87981 */ /* 0x004ea8000c1e1520 */
[----:B--2---:R0:W-:Y:S02]  /*11230*/  STL [R1+0x480], R232 ;  /* 0x000480e801007387 */ /* 0x0041e40000100800 */
.L_x_45:
[----:B------:R-:W-:Y:S05]  /*11240*/  BSYNC B1 ;  /* 0x0000000000017941 */ /* 0x000fea0003800000 */
.L_x_44:
[----:B01----:R-:W2:Y:S04]  /*11250*/  LDL R232, [R1+0x45c] ;  /* 0x00045c0001e87983 */ /* 0x003ea80000100800 */
[----:B------:R-:W3:Y:S04]  /*11260*/  LDL R233, [R1+0x454] ;  /* 0x0004540001e97983 */ /* 0x000ee80000100800 */
[----:B------:R0:W-:Y:S04]  /*11270*/  STL.64 [R1+0x4a8], R24 ;  /* 0x0004a81801007387 */ /* 0x0001e80000100a00 */
[----:B0-----:R-:W4:Y:S04]  /*11280*/  LDL.LU R24, [R1+0x408] ;  /* 0x0004080001187983 */ /* 0x001f280000300800 */
[----:B------:R-:W3:Y:S04]  /*11290*/  LDL R25, [R1+0x460] ;  /* 0x0004600001197983 */ /* 0x000ee80000100800 */
[----:B------:R0:W-:Y:S04]  /*112a0*/  STL.64 [R1+0x4a0], R12 ;  /* 0x0004a00c01007387 */ /* 0x0001e80000100a00 */
[----:B0-----:R-:W3:Y:S04]  /*112b0*/  LDL R12, [R1+0x468] ;  /* 0x00046800010c7983 */ /* 0x001ee80000100800 */
[----:B------:R-:W3:Y:S04]  /*112c0*/  LDL R13, [R1+0x450] ;  /* 0x00045000010d7983 */ /* 0x000ee80000100800 */
[----:B-----5:R0:W-:Y:S04]  /*112d0*/  STL [R1+0x498], R8 ;  /* 0x0004980801007387 */ /* 0x0201e80000100800 */
[----:B0-----:R-:W4:Y:S04]  /*112e0*/  LDL.LU R8, [R1+0x480] ;  /* 0x0004800001087983 */ /* 0x001f280000300800 */
[----:B------:R-:W-:Y:S01]  /*112f0*/  STL [R1+0x494], R3 ;  /* 0x0004940301007387 */ /* 0x000fe20000100800 */
[----:B--2---:R-:W-:Y:S01]  /*11300*/  R2UR UR4, R232 ;  /* 0x00000000e80472ca */ /* 0x004fe200000e0000 */
[----:B----4-:R-:W-:-:S05]  /*11310*/  HADD2.F32 R232, -RZ, R8.H0_H0 ;  /* 0x20000008ffe87230 */ /* 0x010fca0000004100 */
[----:B------:R-:W-:-:S04]  /*11320*/  FMUL R232, R232, R16 ;  /* 0x00000010e8e87220 */ /* 0x000fc80000400000 */
[----:B------:R-:W-:Y:S01]  /*11330*/  FFMA R232, R24, R2, R232 ;  /* 0x0000000218e87223 */ /* 0x000fe200000000e8 */
[----:B---3--:R-:W-:-:S04]  /*11340*/  IADD3 R24, P4, R25, R20, RZ ;  /* 0x0000001419187210 */ /* 0x008fc80007f9e0ff */
[----:B------:R-:W-:Y:S01]  /*11350*/  F2FP.F16.F32.PACK_AB R232, RZ, R232 ;  /* 0x000000e8ffe8723e */ /* 0x000fe200000000ff */
[----:B------:R-:W-:-:S05]  /*11360*/  IMAD.X R25, R15, 0x1, R233, P4 ;  /* 0x000000010f197824 */ /* 0x000fca00020e06e9 */
[----:B------:R-:W-:Y:S04]  /*11370*/  STL.64 [R1+0x470], R24 ;  /* 0x0004701801007387 */ /* 0x000fe80000100a00 */
[----:B------:R0:W-:Y:S04]  /*11380*/  @P5 STG.E.U16 desc[UR60][R24.64], R232 ;  /* 0x000000e818005986 */ /* 0x0001e8000c10153c */
[----:B0-----:R0:W5:Y:S04]  /*11390*/  LDL.LU.64 R24, [R1+0x4a8] ;  /* 0x0004a80001187983 */ /* 0x0011680000300a00 */
[----:B------:R-:W2:Y:S02]  /*113a0*/  LDL.LU.64 R232, [R1+0x478] ;  /* 0x0004780001e87983 */ /* 0x000ea40000300a00 */
[----:B--2---:R-:W-:-:S05]  /*113b0*/  IADD3 R232, P4, R4, R232, RZ ;  /* 0x000000e804e87210 */ /* 0x004fca0007f9e0ff */
[----:B------:R-:W-:-:S05]  /*113c0*/  IMAD.X R233, R19, 0x1, R5, P4 ;  /* 0x0000000113e97824 */ /* 0x000fca00020e0605 */
[----:B------:R1:W-:Y:S02]  /*113d0*/  STL.64 [R1+0x478], R232 ;  /* 0x000478e801007387 */ /* 0x0003e40000100a00 */
[----:B-1----:R-:W-:-:S03]  /*113e0*/  IMAD.WIDE.U32 R232, R17, R22, R232 ;  /* 0x0000001611e87225 */ /* 0x002fc600078e00e8 */
[----:B------:R-:W-:-:S04]  /*113f0*/  IADD3 R232, P4, R6, R232, RZ ;  /* 0x000000e806e87210 */ /* 0x000fc80007f9e0ff */
[----:B------:R-:W-:-:S03]  /*11400*/  IADD3.X R233, R7, R12, R233, P4, !PT ;  /* 0x0000000c07e97210 */ /* 0x000fc600027fe4e9 */
[----:B------:R-:W-:-:S03]  /*11410*/  IMAD.WIDE.U32 R12, R13, UR4, R232 ;  /* 0x000000040d0c7c25 */ /* 0x000fc6000f8e00e8 */
[----:B------:R-:W2:Y:S01]  /*11420*/  LDL R233, [R1+0x464] ;  /* 0x0004640001e97983 */ /* 0x000ea20000100800 */
[----:B------:R-:W-:Y:S02]  /*11430*/  PRMT R3, R8, 0x7610, R3 ;  /* 0x0000761008037816 */ /* 0x000fe40000000003 */
[----:B------:R-:W-:Y:S02]  /*11440*/  LEA R232, P4, R12, R10, 0x1 ;  /* 0x0000000a0ce87211 */ /* 0x000fe400078808ff */
[----:B------:R-:W-:Y:S01]  /*11450*/  ISETP.GT.AND P5, PT, R0, 0x88, P3 ;  /* 0x000000880000780c */ /* 0x000fe20001fa4270 */
[----:B--2---:R-:W-:-:S05]  /*11460*/  IMAD.IADD R233, R233, 0x1, R13 ;  /* 0x00000001e9e97824 */ /* 0x004fca00078e020d */
[----:B------:R-:W-:Y:S02]  /*11470*/  LEA.HI.X R233, R12, R11, R233, 0x1, P4 ;  /* 0x0000000b0ce97211 */ /* 0x000fe400020f0ce9 */
[----:B------:R0:W5:Y:S04]  /*11480*/  LDL.LU.64 R12, [R1+0x4a0] ;  /* 0x0004a000010c7983 */ /* 0x0001680000300a00 */
[----:B------:R0:W5:Y:S04]  /*11490*/  LDL.LU R8, [R1+0x498] ;  /* 0x0004980001087983 */ /* 0x0001680000300800 */
[----:B------:R1:W-:Y:S04]  /*114a0*/  STL.S16 [R1+0x408], R3 ;  /* 0x0004080301007387 */ /* 0x0003e80000100600 */
[----:B-1----:R0:W5:Y:S01]  /*114b0*/  LDL.LU R3, [R1+0x494] ;  /* 0x0004940001037983 */ /* 0x0021620000300800 */
[----:B------:R-:W-:Y:S04]  /*114c0*/  BSSY B1, `(.L_x_46) ;  /* 0x0000006000017945 */ /* 0x000fe80003800000 */
[----:B------:R-:W-:Y:S05]  /*114d0*/  @!P5 BRA `(.L_x_47) ;  /* 0x000000000010d947 */ /* 0x000fea0003800000 */
[----:B------:R1:W-:Y:S04]  /*114e0*/  STL [R1+0x494], R0 ;  /* 0x0004940001007387 */ /* 0x0003e80000100800 */
[----:B-1----:R-:W2:Y:S04]  /*114f0*/  LDG.E.LTC128B.U16 R0, desc[UR60][R232.64+0x2] ;  /* 0x0000023ce8007981 */ /* 0x002ea8000c1e1520 */
[----:B--2---:R1:W-:Y:S04]  /*11500*/  STL [R1+0x408], R0 ;  /* 0x0004080001007387 */ /* 0x0043e80000100800 */
[----:B-1----:R1:W5:Y:S02]  /*11510*/  LDL.LU R0, [R1+0x494] ;  /* 0x0004940001007983 */ /* 0x0023640000300800 */
.L_x_47:
[----:B------:R-:W-:Y:S05]  /*11520*/  BSYNC B1 ;  /* 0x0000000000017941 */ /* 0x000fea0003800000 */
.L_x_46:
[----:B------:R2:W-:Y:S04]  /*11530*/  STL.64 [R1+0x4b8], R14 ;  /* 0x0004b80e01007387 */ /* 0x0005e80000100a00 */
[----:B--2---:R-:W2:Y:S04]  /*11540*/  LDL.64 R14, [R1+0x430] ;  /* 0x00043000010e7983 */ /* 0x004ea80000100a00 */
[----:B------:R3:W-:Y:S04]  /*11550*/  STL [R1+0x4b0], R10 ;  /* 0x0004b00a01007387 */ /* 0x0007e80000100800 */
[----:B---3--:R-:W3:Y:S04]  /*11560*/  LDL.LU R10, [R1+0x40c] ;  /* 0x00040c00010a7983 */ /* 0x008ee80000300800 */
[----:B------:R-:W-:Y:S04]  /*11570*/  STL [R1+0x4ac], R9 ;  /* 0x0004ac0901007387 */ /* 0x000fe80000100800 */
[----:B-----5:R-:W-:Y:S04]  /*11580*/  STL [R1+0x4a8], R8 ;  /* 0x0004a80801007387 */ /* 0x020fe80000100800 */
[----:B------:R4:W-:Y:S04]  /*11590*/  STL.64 [R1+0x4a0], R6 ;  /* 0x0004a00601007387 */ /* 0x0009e80000100a00 */
[----:B----4-:R-:W2:Y:S04]  /*115a0*/  LDL R7, [R1+0x460] ;  /* 0x0004600001077983 */ /* 0x010ea80000100800 */
[----:B------:R-:W-:Y:S04]  /*115b0*/  STL [R1+0x49c], R5 ;  /* 0x00049c0501007387 */ /* 0x000fe80000100800 */
[----:B------:R4:W-:Y:S04]  /*115c0*/  STL [R1+0x498], R4 ;  /* 0x0004980401007387 */ /* 0x0009e80000100800 */
[----:B----4-:R-:W4:Y:S04]  /*115d0*/  LDL.LU R4, [R1+0x408] ;  /* 0x0004080001047983 */ /* 0x010f280000300800 */
[----:B------:R0:W-:Y:S01]  /*115e0*/  STL [R1+0x494], R3 ;  /* 0x0004940301007387 */ /* 0x0001e20000100800 */
[----:B----4-:R-:W-:-:S05]  /*115f0*/  HADD2.F32 R6, -RZ, R4.H0_H0 ;  /* 0x20000004ff067230 */ /* 0x010fca0000004100 */
[----:B------:R-:W-:-:S04]  /*11600*/  FMUL R6, R6, R16 ;  /* 0x0000001006067220 */ /* 0x000fc80000400000 */
[----:B---3--:R-:W-:Y:S01]  /*11610*/  FFMA R10, R10, R2, R6 ;  /* 0x000000020a0a7223 */ /* 0x008fe20000000006 */
[----:B--2---:R-:W-:Y:S02]  /*11620*/  IADD3 R6, P4, R7, R14, RZ ;  /* 0x0000000e07067210 */ /* 0x004fe40007f9e0ff */
[----:B------:R2:W5:Y:S04]  /*11630*/  LDL.LU.64 R14, [R1+0x4b8] ;  /* 0x0004b800010e7983 */ /* 0x0005680000300a00 */
[----:B------:R-:W3:Y:S01]  /*11640*/  LDL R7, [R1+0x454] ;  /* 0x0004540001077983 */ /* 0x000ee20000100800 */
[----:B------:R-:W-:-:S03]  /*11650*/  F2FP.F16.F32.PACK_AB R9, RZ, R10 ;  /* 0x0000000aff09723e */ /* 0x000fc600000000ff */
[----:B------:R2:W5:Y:S01]  /*11660*/  LDL.LU R10, [R1+0x4b0] ;  /* 0x0004b000010a7983 */ /* 0x0005620000300800 */
[----:B------:R-:W-:Y:S02]  /*11670*/  PRMT R8, R9, 0x7610, R8 ;  /* 0x0000761009087816 */ /* 0x000fe40000000008 */
[----:B0-----:R-:W-:Y:S01]  /*11680*/  PRMT R3, R4, 0x7610, R3 ;  /* 0x0000761004037816 */ /* 0x001fe20000000003 */
[----:B------:R2:W5:Y:S01]  /*11690*/  LDL.LU R9, [R1+0x4ac] ;  /* 0x0004ac0001097983 */ /* 0x0005620000300800 */
[----:B------:R-:W-:-:S03]  /*116a0*/  PRMT R5, R8, 0x7610, R5 ;  /* 0x0000761008057816 */ /* 0x000fc60000000005 */
[----:B------:R2:W5:Y:S01]  /*116b0*/  LDL.LU R8, [R1+0x4a8] ;  /* 0x0004a80001087983 */ /* 0x0005620000300800 */
[----:B---3--:R-:W-:Y:S01]  /*116c0*/  IMAD.X R7, R7, 0x1, R13, P4 ;  /* 0x0000000107077824 */ /* 0x008fe200020e060d */
[----:B------:R-:W-:-:S04]  /*116d0*/  ISETP.GT.AND P4, PT, R0, 0x80, P2 ;  /* 0x000000800000780c */ /* 0x000fc80001784270 */
[----:B------:R-:W-:Y:S04]  /*116e0*/  STL.64 [R1+0x438], R6 ;  /* 0x0004380601007387 */ /* 0x000fe80000100a00 */
[----:B------:R0:W-:Y:S04]  /*116f0*/  @P5 STG.E.U16 desc[UR60][R6.64+0x2], R5 ;  /* 0x0000020506005986 */ /* 0x0001e8000c10153c */
[----:B0-----:R2:W5:Y:S04]  /*11700*/  LDL.LU.64 R6, [R1+0x4a0] ;  /* 0x0004a00001067983 */ /* 0x0015680000300a00 */
[----:B------:R2:W5:Y:S04]  /*11710*/  LDL.LU R5, [R1+0x49c] ;  /* 0x00049c0001057983 */ /* 0x0005680000300800 */
[----:B------:R2:W5:Y:S04]  /*11720*/  LDL.LU R4, [R1+0x498] ;  /* 0x0004980001047983 */ /* 0x0005680000300800 */
[----:B------:R0:W-:Y:S04]  /*11730*/  STL.S16 [R1+0x408], R3 ;  /* 0x0004080301007387 */ /* 0x0001e80000100600 */
[----:B0-----:R2:W5:Y:S01]  /*11740*/  LDL.LU R3, [R1+0x494] ;  /* 0x0004940001037983 */ /* 0x0015620000300800 */
[----:B------:R-:W-:Y:S04]  /*11750*/  BSSY B1, `(.L_x_48) ;  /* 0x0000006000017945 */ /* 0x000fe80003800000 */
[----:B------:R-:W-:Y:S05]  /*11760*/  @!P4 BRA `(.L_x_49) ;  /* 0x000000000010c947 */ /* 0x000fea0003800000 */
[----:B------:R0:W-:Y:S04]  /*11770*/  STL [R1+0x494], R0 ;  /* 0x0004940001007387 */ /* 0x0001e80000100800 */
[----:B0-----:R-:W3:Y:S04]  /*11780*/  LDG.E.LTC128B.U16 R0, desc[UR60][R234.64+0x10] ;  /* 0x0000103cea007981 */ /* 0x001ee8000c1e1520 */
[----:B---3--:R0:W-:Y:S04]  /*11790*/  STL [R1+0x408], R0 ;  /* 0x0004080001007387 */ /* 0x0081e80000100800 */
[----:B0-----:R0:W5:Y:S02]  /*117a0*/  LDL.LU R0, [R1+0x494] ;  /* 0x0004940001007983 */ /* 0x0011640000300800 */
.L_x_49:
[----:B------:R-:W-:Y:S05]  /*117b0*/  BSYNC B1 ;  /* 0x0000000000017941 */ /* 0x000fea0003800000 */
.L_x_48:
[----:B-----5:R-:W3:Y:S04]  /*117c0*/  LDL R14, [R1+0x408] ;  /* 0x00040800010e7983 */ /* 0x020ee80000100800 */
[----:B------:R4:W-:Y:S04]  /*117d0*/  STL [R1+0x494], R3 ;  /* 0x0004940301007387 */ /* 0x0009e80000100800 */
[----:B----4-:R-:W4:Y:S01]  /*117e0*/  LDL.LU R3, [R1+0x410] ;  /* 0x0004100001037983 */ /* 0x010f220000300800 */
[----:B---3--:R-:W-:-:S05]  /*117f0*/  HADD2.F32 R14, -RZ, R14.H0_H0 ;  /* 0x2000000eff0e7230 */ /* 0x008fca0000004100 */
[----:B------:R-:W-:-:S04]  /*11800*/  FMUL R14, R14, R16 ;  /* 0x000000100e0e7220 */ /* 0x000fc80000400000 */
[----:B----4-:R-:W-:Y:S02]  /*11810*/  FFMA R14, R3, R2, R14 ;  /* 0x00000002030e7223 */ /* 0x010fe4000000000e */
[----:B------:R3:W5:Y:S01]  /*11820*/  LDL.LU R3, [R1+0x494] ;  /* 0x0004940001037983 */ /* 0x0007620000300800 */
[----:B------:R-:W-:Y:S02]  /*11830*/  ISETP.GT.AND P5, PT, R0, 0x80, P1 ;  /* 0x000000800000780c */ /* 0x000fe40000fa4270 */
[----:B------:R-:W-:-:S04]  /*11840*/  F2FP.F16.F32.PACK_AB R14, RZ, R14 ;  /* 0x0000000eff0e723e */ /* 0x000fc800000000ff */
[----:B------:R-:W-:Y:S01]  /*11850*/  PRMT R21, R14, 0x7610, R21 ;  /* 0x000076100e157816 */ /* 0x000fe20000000015 */
[----:B------:R-:W-:Y:S02]  /*11860*/  @P4 IMAD.MOV.U32 R14, RZ, RZ, R20 ;  /* 0x000000ffff0e4224 */ /* 0x000fe400078e0014 */
[----:B------:R-:W4:Y:S01]  /*11870*/  LDL.LU R20, [R1+0x408] ;  /* 0x0004080001147983 */ /* 0x000f220000300800 */
[----:B------:R-:W-:Y:S03]  /*11880*/  BSSY B1, `(.L_x_50) ;  /* 0x0000005000017945 */ /* 0x000fe60003800000 */
[----:B------:R4:W-:Y:S02]  /*11890*/  @P4 STG.E.U16 desc[UR60][R14.64+0x10], R21 ;  /* 0x000010150e004986 */ /* 0x0009e4000c10153c */
[----:B----4-:R-:W-:Y:S01]  /*118a0*/  PRMT R14, R20, 0x7610, R14 ;  /* 0x00007610140e7816 */ /* 0x010fe2000000000e */
[----:B---3--:R-:W-:Y:S06]  /*118b0*/  @!P5 BRA `(.L_x_51) ;  /* 0x000000000004d947 */ /* 0x008fec0003800000 */
[----:B------:R3:W5:Y:S02]  /*118c0*/  LDG.E.LTC128B.U16 R14, desc[UR60][R234.64+0x12] ;  /* 0x0000123cea0e7981 */ /* 0x000764000c1e1520 */
.L_x_51:
[----:B------:R-:W-:Y:S05]  /*118d0*/  BSYNC B1 ;  /* 0x0000000000017941 */ /* 0x000fea0003800000 */
.L_x_50:
[----:B------:R-:W4:Y:S01]  /*118e0*/  LDL.LU R20, [R1+0x414] ;  /* 0x0004140001147983 */ /* 0x000f220000300800 */
[----:B-----5:R-:W-:Y:S01]  /*118f0*/  HADD2.F32 R15, -RZ, R14.H0_H0 ;  /* 0x2000000eff0f7230 */ /* 0x020fe20000004100 */
        /* <DEDUP_REMOVED lines=8> */
.L_x_53:
[----:B------:R-:W-:Y:S05]  /*11980*/  BSYNC B1 ;  /* 0x0000000000017941 */ /* 0x000fea0003800000 */
.L_x_52:
[----:B------:R1:W-:Y:S04]  /*11990*/  STL [R1+0x494], R3 ;  /* 0x0004940301007387 */ /* 0x0003e80000100800 */
[----:B-1----:R-:W2:Y:S01]  /*119a0*/  LDL.LU R3, [R1+0x418] ;  /* 0x0004180001037983 */ /* 0x002ea20000300800 */
[----:B----45:R-:W-:-:S03]  /*119b0*/  HADD2.F32 R15, -RZ, R14.H0_H0 ;  /* 0x2000000eff0f7230 */ /* 0x030fc60000004100 */
[----:B------:R-:W4:Y:S02]  /*119c0*/  LDL.LU.64 R20, [R1+0x470] ;  /* 0x0004700001147983 */ /* 0x000f240000300a00 */
[----:B------:R-:W-:Y:S01]  /*119d0*/  FMUL R15, R15, R16 ;  /* 0x000000100f0f7220 */ /* 0x000fe20000400000 */
[----:B------:R-:W-:-:S03]  /*119e0*/  ISETP.GT.AND P5, PT, R0, 0x88, P1 ;  /* 0x000000880000780c */ /* 0x000fc60000fa4270 */
[----:B--2---:R-:W-:Y:S02]  /*119f0*/  FFMA R15, R3, R2, R15 ;  /* 0x00000002030f7223 */ /* 0x004fe4000000000f */
[----:B------:R1:W5:Y:S01]  /*11a00*/  LDL.LU R3, [R1+0x494] ;  /* 0x0004940001037983 */ /* 0x0003620000300800 */
[----:B------:R-:W-:Y:S02]  /*11a10*/  BSSY B1, `(.L_x_54) ;  /* 0x0000006000017945 */ /* 0x000fe40003800000 */
[----:B------:R-:W-:-:S05]  /*11a20*/  F2FP.F16.F32.PACK_AB R15, RZ, R15 ;  /* 0x0000000fff0f723e */ /* 0x000fca00000000ff */
[----:B----4-:R2:W-:Y:S02]  /*11a30*/  @P4 STG.E.U16 desc[UR60][R20.64+0x10], R15 ;  /* 0x0000100f14004986 */ /* 0x0105e4000c10153c */
[----:B--2---:R-:W-:Y:S01]  /*11a40*/  PRMT R20, R14, 0x7610, R20 ;  /* 0x000076100e147816 */ /* 0x004fe20000000014 */
[----:B-1----:R-:W-:Y:S06]  /*11a50*/  @!P5 BRA `(.L_x_55) ;  /* 0x000000000004d947 */ /* 0x002fec0003800000 */
[----:B------:R1:W5:Y:S02]  /*11a60*/  LDG.E.LTC128B.U16 R20, desc[UR60][R232.64+0x12] ;  /* 0x0000123ce8147981 */ /* 0x000364000c1e1520 */
.L_x_55:
[----:B------:R-:W-:Y:S05]  /*11a70*/  BSYNC B1 ;  /* 0x0000000000017941 */ /* 0x000fea0003800000 */
.L_x_54:
[----:B------:R-:W2:Y:S04]  /*11a80*/  LDL R14, [R1+0x45c] ;  /* 0x00045c00010e7983 */ /* 0x000ea80000100800 */
[----:B------:R-:W4:Y:S04]  /*11a90*/  LDL.LU R15, [R1+0x41c] ;  /* 0x00041c00010f7983 */ /* 0x000f280000300800 */
[----:B------:R0:W-:Y:S04]  /*11aa0*/  STL.64 [R1+0x4a8], R26 ;  /* 0x0004a81a01007387 */ /* 0x0001e80000100a00 */
[----:B0-----:R-:W3:Y:S04]  /*11ab0*/  LDL.LU.64 R26, [R1+0x438] ;  /* 0x00043800011a7983 */ /* 0x001ee80000300a00 */
[----:B------:R0:W-:Y:S04]  /*11ac0*/  STL.64 [R1+0x4a0], R24 ;  /* 0x0004a01801007387 */ /* 0x0001e80000100a00 */
[----:B0-----:R-:W3:Y:S04]  /*11ad0*/  LDL.LU.64 R24, [R1+0x400] ;  /* 0x0004000001187983 */ /* 0x001ee80000300a00 */
[----:B------:R0:W-:Y:S04]  /*11ae0*/  STL.64 [R1+0x498], R12 ;  /* 0x0004980c01007387 */ /* 0x0001e80000100a00 */
[----:B0-----:R-:W3:Y:S04]  /*11af0*/  LDL.LU R13, [R1+0x3e0] ;  /* 0x0003e000010d7983 */ /* 0x001ee80000300800 */
[----:B-----5:R0:W-:Y:S04]  /*11b00*/  STL [R1+0x494], R3 ;  /* 0x0004940301007387 */ /* 0x0201e80000100800 */
[----:B0-----:R-:W3:Y:S01]  /*11b10*/  LDL R3, [R1+0x468] ;  /* 0x0004680001037983 */ /* 0x001ee20000100800 */
[----:B--2---:R-:W-:Y:S01]  /*11b20*/  R2UR UR5, R14 ;  /* 0x000000000e0572ca */ /* 0x004fe200000e0000 */
[----:B------:R-:W-:-:S05]  /*11b30*/  HADD2.F32 R14, -RZ, R20.H0_H0 ;  /* 0x20000014ff0e7230 */ /* 0x000fca0000004100 */
[----:B------:R-:W-:-:S04]  /*11b40*/  FMUL R14, R14, R16 ;  /* 0x000000100e0e7220 */ /* 0x000fc80000400000 */
[----:B----4-:R-:W-:-:S05]  /*11b50*/  FFMA R14, R15, R2, R14 ;  /* 0x000000020f0e7223 */ /* 0x010fca000000000e */
[----:B------:R-:W-:Y:S01]  /*11b60*/  F2FP.F16.F32.PACK_AB R14, RZ, R14 ;  /* 0x0000000eff0e723e */ /* 0x000fe200000000ff */
[----:B---3--:R-:W-:Y:S04]  /*11b70*/  STL.64 [R1+0x400], R26 ;  /* 0x0004001a01007387 */ /* 0x008fe80000100a00 */
[----:B------:R0:W-:Y:S04]  /*11b80*/  @P5 STG.E.U16 desc[UR60][R26.64+0x12], R14 ;  /* 0x0000120e1a005986 */ /* 0x0001e8000c10153c */
[----:B0-----:R0:W5:Y:S04]  /*11b90*/  LDL.LU.64 R26, [R1+0x4a8] ;  /* 0x0004a800011a7983 */ /* 0x0011680000300a00 */
[----:B------:R-:W2:Y:S01]  /*11ba0*/  LDL.64 R14, [R1+0x448] ;  /* 0x00044800010e7983 */ /* 0x000ea20000100a00 */
[----:B------:R-:W-:Y:S01]  /*11bb0*/  IMAD.WIDE.U32 R24, R22, 0x78, R24 ;  /* 0x0000007816187825 */ /* 0x000fe200078e0018 */
[----:B------:R-:W-:-:S03]  /*11bc0*/  ISETP.GT.AND P4, PT, R0, 0x100, P0 ;  /* 0x000001000000780c */ /* 0x000fc60000784270 */
[----:B------:R-:W-:Y:S01]  /*11bd0*/  IMAD.IADD R21, R23, 0x1, R25 ;  /* 0x0000000117157824 */ /* 0x000fe200078e0219 */
[----:B------:R3:W-:Y:S01]  /*11be0*/  STL.64 [R1+0x408], R24 ;  /* 0x0004081801007387 */ /* 0x0007e20000100a00 */
[----:B------:R-:W-:Y:S02]  /*11bf0*/  PRMT R12, R20, 0x7610, R12 ;  /* 0x00007610140c7816 */ /* 0x000fe4000000000c */
[----:B--2---:R-:W-:Y:S02]  /*11c00*/  IADD3 R15, P5, R14, R24, RZ ;  /* 0x000000180e0f7210 */ /* 0x004fe40007fbe0ff */
[----:B---3--:R0:W5:Y:S04]  /*11c10*/  LDL.LU.64 R24, [R1+0x4a0] ;  /* 0x0004a00001187983 */ /* 0x0081680000300a00 */
[----:B------:R2:W-:Y:S02]  /*11c20*/  STL [R1+0x414], R21 ;  /* 0x0004141501007387 */ /* 0x0005e40000100800 */
[----:B--2---:R-:W-:Y:S01]  /*11c30*/  IMAD.X R21, R21, 0x1, R237, P5 ;  /* 0x0000000115157824 */ /* 0x004fe200028e06ed */
[----:B------:R-:W-:-:S04]  /*11c40*/  LEA R14, P5, R15, R10, 0x1 ;  /* 0x0000000a0f0e7211 */ /* 0x000fc800078a08ff */
[----:B------:R-:W-:Y:S01]  /*11c50*/  LEA.HI.X R15, R15, R11, R21, 0x1, P5 ;  /* 0x0000000b0f0f7211 */ /* 0x000fe200028f0c15 */
[----:B------:R-:W-:Y:S01]  /*11c60*/  USHF.L.U64.HI UR4, UR8, 0x9, UR9 ;  /* 0x0000000908047899 */ /* 0x000fe20008010209 */
[----:B------:R-:W2:Y:S04]  /*11c70*/  LDL R21, [R1+0x464] ;  /* 0x0004640001157983 */ /* 0x000ea80000100800 */
[----:B------:R-:W3:Y:S01]  /*11c80*/  @P4 LDG.E.LTC128B.U16 R12, desc[UR60][R14.64] ;  /* 0x0000003c0e0c4981 */ /* 0x000ee2000c1e1520 */
[----:B------:R-:W-:-:S04]  /*11c90*/  IMAD.WIDE.U32 R18, R22, 0x78, R18 ;  /* 0x0000007816127825 */ /* 0x000fc800078e0012 */
[----:B---3--:R-:W-:-:S05]  /*11ca0*/  HADD2.F32 R14, -RZ, R12.H0_H0 ;  /* 0x2000000cff0e7230 */ /* 0x008fca0000004100 */
[----:B------:R-:W-:-:S04]  /*11cb0*/  FMUL R14, R14, R16 ;  /* 0x000000100e0e7220 */ /* 0x000fc80000400000 */
[----:B------:R-:W-:Y:S01]  /*11cc0*/  FFMA R20, R13, R2, R14 ;  /* 0x000000020d147223 */ /* 0x000fe2000000000e */
[----:B------:R-:W-:-:S05]  /*11cd0*/  IMAD.U32 R14, RZ, RZ, UR8 ;  /* 0x00000008ff0e7e24 */ /* 0x000fca000f8e00ff */
[----:B------:R-:W-:Y:S02]  /*11ce0*/  LEA R14, P5, R14, R8, 0x9 ;  /* 0x000000080e0e7211 */ /* 0x000fe400078a48ff */
[----:B------:R-:W-:Y:S02]  /*11cf0*/  F2FP.F16.F32.PACK_AB R20, RZ, R20 ;  /* 0x00000014ff14723e */ /* 0x000fe400000000ff */
[----:B------:R-:W-:Y:S01]  /*11d00*/  IADD3.X R15, R9, UR4, RZ, P5, !PT ;  /* 0x00000004090f7c10 */ /* 0x000fe2000affe4ff */
[----:B------:R-:W-:Y:S04]  /*11d10*/  STL [R1+0x410], R12 ;  /* 0x0004100c01007387 */ /* 0x000fe80000100800 */
[----:B------:R3:W-:Y:S04]  /*11d20*/  @P4 STG.E.U16 desc[UR60][R14.64], R20 ;  /* 0x000000140e004986 */ /* 0x0007e8000c10153c */
[----:B---3--:R-:W3:Y:S01]  /*11d30*/  LDL R20, [R1+0x450] ;  /* 0x0004500001147983 */ /* 0x008ee20000100800 */
[----:B------:R-:W-:-:S04]  /*11d40*/  IADD3 R12, P4, R4, R18, RZ ;  /* 0x00000012040c7210 */ /* 0x000fc80007f9e0ff */
[----:B------:R-:W-:-:S03]  /*11d50*/  IADD3.X R13, R5, R23, R19, P4, !PT ;  /* 0x00000017050d7210 */ /* 0x000fc600027fe413 */
[----:B------:R-:W-:Y:S02]  /*11d60*/  IMAD.WIDE.U32 R18, R17, R22, R12 ;  /* 0x0000001611127225 */ /* 0x000fe400078e000c */
[----:B------:R4:W-:Y:S01]  /*11d70*/  STL.64 [R1+0x418], R12 ;  /* 0x0004180c01007387 */ /* 0x0009e20000100a00 */
[----:B------:R-:W-:-:S04]  /*11d80*/  IADD3 R18, P4, R6, R18, RZ ;  /* 0x0000001206127210 */ /* 0x000fc80007f9e0ff */
[----:B------:R-:W-:Y:S01]  /*11d90*/  IADD3.X R19, R7, R3, R19, P4, !PT ;  /* 0x0000000307137210 */ /* 0x000fe200027fe413 */
[----:B----4-:R0:W5:Y:S04]  /*11da0*/  LDL.LU.64 R12, [R1+0x498] ;  /* 0x00049800010c7983 */ /* 0x0101680000300a00 */
[----:B------:R0:W5:Y:S01]  /*11db0*/  LDL.LU R3, [R1+0x494] ;  /* 0x0004940001037983 */ /* 0x0001620000300800 */
[----:B------:R-:W-:Y:S01]  /*11dc0*/  BSSY B1, `(.L_x_56) ;  /* 0x0000009000017945 */ /* 0x000fe20003800000 */
[----:B---3--:R-:W-:-:S04]  /*11dd0*/  IMAD.WIDE.U32 R18, R20, UR5, R18 ;  /* 0x0000000514127c25 */ /* 0x008fc8000f8e0012 */
[----:B--2---:R-:W-:Y:S01]  /*11de0*/  IMAD.IADD R19, R21, 0x1, R19 ;  /* 0x0000000115137824 */ /* 0x004fe200078e0213 */
[----:B------:R-:W-:-:S04]  /*11df0*/  LEA R20, P4, R18, R10, 0x1 ;  /* 0x0000000a12147211 */ /* 0x000fc800078808ff */
[----:B------:R-:W-:Y:S02]  /*11e00*/  LEA.HI.X R21, R18, R11, R19, 0x1, P4 ;  /* 0x0000000b12157211 */ /* 0x000fe400020f0c13 */
[----:B------:R-:W-:-:S13]  /*11e10*/  ISETP.GT.AND P4, PT, R0, 0x100, P3 ;  /* 0x000001000000780c */ /* 0x000fda0001f84270 */
[----:B0-----:R-:W-:Y:S05]  /*11e20*/  @!P4 BRA `(.L_x_57) ;  /* 0x000000000008c947 */ /* 0x001fea0003800000 */
[----:B------:R-:W2:Y:S04]  /*11e30*/  LDG.E.LTC128B.U16 R18, desc[UR60][R20.64+0x2] ;  /* 0x0000023c14127981 */ /* 0x000ea8000c1e1520 */
[----:B--2---:R0:W-:Y:S02]  /*11e40*/  STL [R1+0x410], R18 ;  /* 0x0004101201007387 */ /* 0x0041e40000100800 */
.L_x_57:
[----:B------:R-:W-:Y:S05]  /*11e50*/  BSYNC B1 ;  /* 0x0000000000017941 */ /* 0x000fea0003800000 */
.L_x_56:
[----:B------:R-:W2:Y:S04]  /*11e60*/  LDL.LU R19, [R1+0x3e4] ;  /* 0x0003e40001137983 */ /* 0x000ea80000300800 */
[----:B------:R3:W-:Y:S04]  /*11e70*/  STL.64 [R1+0x4a0], R8 ;  /* 0x0004a00801007387 */ /* 0x0007e80000100a00 */
[----:B---3--:R-:W3:Y:S04]  /*11e80*/  LDL.LU.64 R8, [R1+0x408] ;  /* 0x0004080001087983 */ /* 0x008ee80000300a00 */
[----:B------:R4:W-:Y:S04]  /*11e90*/  STL [R1+0x49c], R7 ;  /* 0x00049c0701007387 */ /* 0x0009e80000100800 */
[----:B----4-:R-:W4:Y:S04]  /*11ea0*/  LDL.LU R7, [R1+0x414] ;  /* 0x0004140001077983 */ /* 0x010f280000300800 */
[----:B------:R1:W-:Y:S04]  /*11eb0*/  STL [R1+0x498], R6 ;  /* 0x0004980601007387 */ /* 0x0003e80000100800 */
[----:B-1----:R-:W0:Y:S04]  /*11ec0*/  LDL.LU R6, [R1+0x410] ;  /* 0x0004100001067983 */ /* 0x002e280000300800 */
[----:B-----5:R-:W-:Y:S01]  /*11ed0*/  STL [R1+0x494], R3 ;  /* 0x0004940301007387 */ /* 0x020fe20000100800 */
[----:B0-----:R-:W-:-:S05]  /*11ee0*/  HADD2.F32 R18, -RZ, R6.H0_H0 ;  /* 0x20000006ff127230 */ /* 0x001fca0000004100 */
[----:B------:R-:W-:-:S04]  /*11ef0*/  FMUL R18, R18, R16 ;  /* 0x0000001012127220 */ /* 0x000fc80000400000 */
[----:B--2---:R-:W-:-:S05]  /*11f00*/  FFMA R18, R19, R2, R18 ;  /* 0x0000000213127223 */ /* 0x004fca0000000012 */
[----:B------:R-:W-:-:S05]  /*11f10*/  F2FP.F16.F32.PACK_AB R18, RZ, R18 ;  /* 0x00000012ff12723e */ /* 0x000fca00000000ff */
[----:B------:R0:W-:Y:S04]  /*11f20*/  @P4 STG.E.U16 desc[UR60][R14.64+0x2], R18 ;  /* 0x000002120e004986 */ /* 0x0001e8000c10153c */
[----:B0-----:R-:W2:Y:S01]  /*11f30*/  LDL.64 R18, [R1+0x448] ;  /* 0x0004480001127983 */ /* 0x001ea20000100a00 */
[----:B---3--:R-:W-:-:S05]  /*11f40*/  IADD3 R8, P4, R4, R8, RZ ;  /* 0x0000000804087210 */ /* 0x008fca0007f9e0ff */
[----:B----4-:R-:W-:Y:S01]  /*11f50*/  IMAD.X R9, R7, 0x1, R5, P4 ;  /* 0x0000000107097824 */ /* 0x010fe200020e0605 */
[----:B------:R-:W-:Y:S02]  /*11f60*/  PRMT R3, R6, 0x7610, R3 ;  /* 0x0000761006037816 */ /* 0x000fe40000000003 */
[----:B------:R-:W-:Y:S02]  /*11f70*/  ISETP.GT.AND P4, PT, R0, 0x108, P0 ;  /* 0x000001080000780c */ /* 0x000fe40000784270 */
[----:B------:R0:W-:Y:S01]  /*11f80*/  STL.64 [R1+0x3e0], R8 ;  /* 0x0003e00801007387 */ /* 0x0001e20000100a00 */
[----:B--2---:R-:W-:-:S05]  /*11f90*/  IADD3 R19, P5, R8, R18, RZ ;  /* 0x0000001208137210 */ /* 0x004fca0007fbe0ff */
[----:B------:R-:W-:Y:S01]  /*11fa0*/  IMAD.X R7, R9, 0x1, R237, P5 ;  /* 0x0000000109077824 */ /* 0x000fe200028e06ed */
[C---:B------:R-:W-:Y:S01]  /*11fb0*/  LEA R18, P5, R19.reuse, R10, 0x1 ;  /* 0x0000000a13127211 */ /* 0x040fe200078a08ff */
[----:B0-----:R0:W5:Y:S03]  /*11fc0*/  LDL.LU.64 R8, [R1+0x4a0] ;  /* 0x0004a00001087983 */ /* 0x0011660000300a00 */
[----:B------:R-:W-:Y:S02]  /*11fd0*/  LEA.HI.X R19, R19, R11, R7, 0x1, P5 ;  /* 0x0000000b13137211 */ /* 0x000fe400028f0c07 */
[----:B------:R0:W5:Y:S04]  /*11fe0*/  LDL.LU R7, [R1+0x49c] ;  /* 0x00049c0001077983 */ /* 0x0001680000300800 */
[----:B------:R0:W5:Y:S04]  /*11ff0*/  LDL.LU R6, [R1+0x498] ;  /* 0x0004980001067983 */ /* 0x0001680000300800 */
[----:B------:R1:W-:Y:S04]  /*12000*/  STL.S16 [R1+0x470], R3 ;  /* 0x0004700301007387 */ /* 0x0003e80000100600 */
[----:B-1----:R0:W5:Y:S01]  /*12010*/  LDL.LU R3, [R1+0x494] ;  /* 0x0004940001037983 */ /* 0x0021620000300800 */
[----:B------:R-:W-:Y:S04]  /*12020*/  BSSY B1, `(.L_x_58) ;  /* 0x0000004000017945 */ /* 0x000fe80003800000 */
[----:B------:R-:W-:Y:S05]  /*12030*/  @!P4 BRA `(.L_x_59) ;  /* 0x000000000008c947 */ /* 0x000fea0003800000 */
[----:B------:R-:W2:Y:S04]  /*12040*/  LDG.E.LTC128B.U16 R18, desc[UR60][R18.64] ;  /* 0x0000003c12127981 */ /* 0x000ea8000c1e1520 */
[----:B--2---:R1:W-:Y:S02]  /*12050*/  STL [R1+0x470], R18 ;  /* 0x0004701201007387 */ /* 0x0043e40000100800 */
.L_x_59:
[----:B------:R-:W-:Y:S05]  /*12060*/  BSYNC B1 ;  /* 0x0000000000017941 */ /* 0x000fea0003800000 */
.L_x_58:
[----:B-1----:R-:W2:Y:S04]  /*12070*/  LDL R18, [R1+0x45c] ;  /* 0x00045c0001127983 */ /* 0x002ea80000100800 */
[----:B------:R-:W3:Y:S04]  /*12080*/  LDL R19, [R1+0x454] ;  /* 0x0004540001137983 */ /* 0x000ee80000100800 */
[----:B------:R1:W-:Y:S04]  /*12090*/  STL.64 [R1+0x4b0], R24 ;  /* 0x0004b01801007387 */ /* 0x0003e80000100a00 */
[----:B-1----:R-:W4:Y:S04]  /*120a0*/  LDL.LU R24, [R1+0x3e8] ;  /* 0x0003e80001187983 */ /* 0x002f280000300800 */
[----:B------:R-:W3:Y:S04]  /*120b0*/  LDL R25, [R1+0x460] ;  /* 0x0004600001197983 */ /* 0x000ee80000100800 */
[----:B------:R1:W-:Y:S04]  /*120c0*/  STL.64 [R1+0x4a8], R20 ;  /* 0x0004a81401007387 */ /* 0x0003e80000100a00 */
[----:B-1----:R-:W3:Y:S04]  /*120d0*/  LDL.LU.64 R20, [R1+0x478] ;  /* 0x0004780001147983 */ /* 0x002ee80000300a00 */
[----:B------:R1:W-:Y:S04]  /*120e0*/  STL.64 [R1+0x4a0], R12 ;  /* 0x0004a00c01007387 */ /* 0x0003e80000100a00 */
[----:B-1----:R-:W3:Y:S04]  /*120f0*/  LDL R12, [R1+0x468] ;  /* 0x00046800010c7983 */ /* 0x002ee80000100800 */
[----:B------:R-:W3:Y:S04]  /*12100*/  LDL R13, [R1+0x450] ;  /* 0x00045000010d7983 */ /* 0x000ee80000100800 */
[----:B-----5:R1:W-:Y:S04]  /*12110*/  STL [R1+0x498], R8 ;  /* 0x0004980801007387 */ /* 0x0203e80000100800 */
[----:B-1----:R-:W4:Y:S04]  /*12120*/  LDL.LU R8, [R1+0x470] ;  /* 0x0004700001087983 */ /* 0x002f280000300800 */
        /* <DEDUP_REMOVED lines=8> */
[----:B------:R1:W-:Y:S04]  /*121b0*/  @P4 STG.E.U16 desc[UR60][R24.64], R18 ;  /* 0x0000001218004986 */ /* 0x0003e8000c10153c */
[----:B------:R2:W-:Y:S01]  /*121c0*/  STL.64 [R1+0x438], R24 ;  /* 0x0004381801007387 */ /* 0x0005e20000100a00 */
[----:B-1----:R-:W-:-:S03]  /*121d0*/  IMAD.WIDE.U32 R18, R22, 0x78, R20 ;  /* 0x0000007816127825 */ /* 0x002fc600078e0014 */
[----:B--2---:R1:W5:Y:S01]  /*121e0*/  LDL.LU.64 R24, [R1+0x4b0] ;  /* 0x0004b00001187983 */ /* 0x0043620000300a00 */
[----:B------:R-:W-:-:S04]  /*121f0*/  IADD3 R20, P4, R4, R18, RZ ;  /* 0x0000001204147210 */ /* 0x000fc80007f9e0ff */
[----:B------:R-:W-:-:S03]  /*12200*/  IADD3.X R21, R5, R23, R19, P4, !PT ;  /* 0x0000001705157210 */ /* 0x000fc600027fe413 */
[----:B------:R-:W-:Y:S02]  /*12210*/  IMAD.WIDE.U32 R18, R17, R22, R20 ;  /* 0x0000001611127225 */ /* 0x000fe400078e0014 */
[----:B------:R2:W-:Y:S01]  /*12220*/  STL.64 [R1+0x408], R20 ;  /* 0x0004081401007387 */ /* 0x0005e20000100a00 */
[----:B------:R-:W-:-:S04]  /*12230*/  IADD3 R18, P4, R6, R18, RZ ;  /* 0x0000001206127210 */ /* 0x000fc80007f9e0ff */
[----:B------:R-:W-:Y:S01]  /*12240*/  IADD3.X R19, R7, R12, R19, P4, !PT ;  /* 0x0000000c07137210 */ /* 0x000fe200027fe413 */
[----:B--2---:R1:W5:Y:S02]  /*12250*/  LDL.LU.64 R20, [R1+0x4a8] ;  /* 0x0004a80001147983 */ /* 0x0043640000300a00 */
[----:B------:R-:W-:-:S03]  /*12260*/  IMAD.WIDE.U32 R12, R13, UR4, R18 ;  /* 0x000000040d0c7c25 */ /* 0x000fc6000f8e0012 */
[----:B------:R-:W2:Y:S01]  /*12270*/  LDL R19, [R1+0x464] ;  /* 0x0004640001137983 */ /* 0x000ea20000100800 */
[----:B------:R-:W-:Y:S02]  /*12280*/  LEA R18, P4, R12, R10, 0x1 ;  /* 0x0000000a0c127211 */ /* 0x000fe400078808ff */
[----:B------:R-:W-:Y:S02]  /*12290*/  PRMT R3, R8, 0x7610, R3 ;  /* 0x0000761008037816 */ /* 0x000fe40000000003 */
[----:B------:R-:W-:Y:S01]  /*122a0*/  ISETP.GT.AND P5, PT, R0, 0x108, P3 ;  /* 0x000001080000780c */ /* 0x000fe20001fa4270 */
[----:B--2---:R-:W-:-:S05]  /*122b0*/  IMAD.IADD R19, R19, 0x1, R13 ;  /* 0x0000000113137824 */ /* 0x004fca00078e020d */
[----:B------:R-:W-:Y:S02]  /*122c0*/  LEA.HI.X R19, R12, R11, R19, 0x1, P4 ;  /* 0x0000000b0c137211 */ /* 0x000fe400020f0c13 */
[----:B------:R1:W5:Y:S04]  /*122d0*/  LDL.LU.64 R12, [R1+0x4a0] ;  /* 0x0004a000010c7983 */ /* 0x0003680000300a00 */
[----:B------:R1:W5:Y:S04]  /*122e0*/  LDL.LU R8, [R1+0x498] ;  /* 0x0004980001087983 */ /* 0x0003680000300800 */
[----:B------:R2:W-:Y:S04]  /*122f0*/  STL.S16 [R1+0x410], R3 ;  /* 0x0004100301007387 */ /* 0x0005e80000100600 */
[----:B--2---:R1:W5:Y:S01]  /*12300*/  LDL.LU R3, [R1+0x494] ;  /* 0x0004940001037983 */ /* 0x0043620000300800 */
[----:B------:R-:W-:Y:S04]  /*12310*/  BSSY B1, `(.L_x_60) ;  /* 0x0000006000017945 */ /* 0x000fe80003800000 */
[----:B------:R-:W-:Y:S05]  /*12320*/  @!P5 BRA `(.L_x_61) ;  /* 0x000000000010d947 */ /* 0x000fea0003800000 */
[----:B------:R2:W-:Y:S04]  /*12330*/  STL [R1+0x494], R0 ;  /* 0x0004940001007387 */ /* 0x0005e80000100800 */
[----:B--2---:R-:W2:Y:S04]  /*12340*/  LDG.E.LTC128B.U16 R0, desc[UR60][R18.64+0x2] ;  /* 0x0000023c12007981 */ /* 0x004ea8000c1e1520 */
[----:B--2---:R2:W-:Y:S04]  /*12350*/  STL [R1+0x410], R0 ;  /* 0x0004100001007387 */ /* 0x0045e80000100800 */
[----:B--2---:R2:W5:Y:S02]  /*12360*/  LDL.LU R0, [R1+0x494] ;  /* 0x0004940001007983 */ /* 0x0045640000300800 */
.L_x_61:
[----:B------:R-:W-:Y:S05]  /*12370*/  BSYNC B1 ;  /* 0x0000000000017941 */ /* 0x000fea0003800000 */
.L_x_60:
[----:B------:R3:W-:Y:S04]  /*12380*/  STL [R1+0x4b0], R10 ;  /* 0x0004b00a01007387 */ /* 0x0007e80000100800 */
[----:B---3--:R-:W3:Y:S04]  /*12390*/  LDL.LU R10, [R1+0x3ec] ;  /* 0x0003ec00010a7983 */ /* 0x008ee80000300800 */
[----:B------:R-:W-:Y:S04]  /*123a0*/  STL [R1+0x4ac], R9 ;  /* 0x0004ac0901007387 */ /* 0x000fe80000100800 */
[----:B-----5:R-:W-:Y:S04]  /*123b0*/  STL [R1+0x4a8], R8 ;  /* 0x0004a80801007387 */ /* 0x020fe80000100800 */
[----:B------:R4:W-:Y:S04]  /*123c0*/  STL.64 [R1+0x4a0], R6 ;  /* 0x0004a00601007387 */ /* 0x0009e80000100a00 */
[----:B----4-:R-:W4:Y:S04]  /*123d0*/  LDL R7, [R1+0x460] ;  /* 0x0004600001077983 */ /* 0x010f280000100800 */
[----:B------:R-:W-:Y:S04]  /*123e0*/  STL [R1+0x49c], R5 ;  /* 0x00049c0501007387 */ /* 0x000fe80000100800 */
[----:B------:R0:W-:Y:S04]  /*123f0*/  STL [R1+0x498], R4 ;  /* 0x0004980401007387 */ /* 0x0001e80000100800 */
[----:B0-----:R-:W2:Y:S04]  /*12400*/  LDL.LU R4, [R1+0x410] ;  /* 0x0004100001047983 */ /* 0x001ea80000300800 */
[----:B------:R0:W-:Y:S01]  /*12410*/  STL [R1+0x494], R3 ;  /* 0x0004940301007387 */ /* 0x0001e20000100800 */
[----:B--2---:R-:W-:-:S05]  /*12420*/  HADD2.F32 R6, -RZ, R4.H0_H0 ;  /* 0x20000004ff067230 */ /* 0x004fca0000004100 */
[----:B------:R-:W-:-:S04]  /*12430*/  FMUL R6, R6, R16 ;  /* 0x0000001006067220 */ /* 0x000fc80000400000 */
[----:B---3--:R-:W-:Y:S01]  /*12440*/  FFMA R10, R10, R2, R6 ;  /* 0x000000020a0a7223 */ /* 0x008fe20000000006 */
[----:B----4-:R-:W-:Y:S02]  /*12450*/  IADD3 R6, P4, R14, R7, RZ ;  /* 0x000000070e067210 */ /* 0x010fe40007f9e0ff */
[----:B------:R-:W2:Y:S02]  /*12460*/  LDL R7, [R1+0x454] ;  /* 0x0004540001077983 */ /* 0x000ea40000100800 */
[----:B------:R-:W-:Y:S02]  /*12470*/  F2FP.F16.F32.PACK_AB R9, RZ, R10 ;  /* 0x0000000aff09723e */ /* 0x000fe400000000ff */
[----:B------:R3:W5:Y:S02]  /*12480*/  LDL.LU R10, [R1+0x4b0] ;  /* 0x0004b000010a7983 */ /* 0x0007640000300800 */
[----:B------:R-:W-:Y:S02]  /*12490*/  PRMT R8, R9, 0x7610, R8 ;  /* 0x0000761009087816 */ /* 0x000fe40000000008 */
[----:B------:R3:W5:Y:S02]  /*124a0*/  LDL.LU R9, [R1+0x4ac] ;  /* 0x0004ac0001097983 */ /* 0x0007640000300800 */
[----:B------:R-:W-:-:S02]  /*124b0*/  PRMT R5, R8, 0x7610, R5 ;  /* 0x0000761008057816 */ /* 0x000fc40000000005 */
[----:B------:R3:W5:Y:S01]  /*124c0*/  LDL.LU R8, [R1+0x4a8] ;  /* 0x0004a80001087983 */ /* 0x0007620000300800 */
[----:B0-----:R-:W-:Y:S01]  /*124d0*/  PRMT R3, R4, 0x7610, R3 ;  /* 0x0000761004037816 */ /* 0x001fe20000000003 */
[----:B--2---:R-:W-:Y:S01]  /*124e0*/  IMAD.X R7, R15, 0x1, R7, P4 ;  /* 0x000000010f077824 */ /* 0x004fe200020e0607 */
        /* <DEDUP_REMOVED lines=11> */
[----:B0-----:R-:W2:Y:S04]  /*125a0*/  LDG.E.LTC128B.U16 R0, desc[UR60][R20.64+0x10] ;  /* 0x0000103c14007981 */ /* 0x001ea8000c1e1520 */
[----:B--2---:R0:W-:Y:S04]  /*125b0*/  STL [R1+0x410], R0 ;  /* 0x0004100001007387 */ /* 0x0041e80000100800 */
[----:B0-----:R0:W5:Y:S02]  /*125c0*/  LDL.LU R0, [R1+0x494] ;  /* 0x0004940001007983 */ /* 0x0011640000300800 */
.L_x_63:
[----:B------:R-:W-:Y:S05]  /*125d0*/  BSYNC B1 ;  /* 0x0000000000017941 */ /* 0x000fea0003800000 */
.L_x_62:
[----:B-----5:R-:W-:Y:S04]  /*125e0*/  STL [R1+0x4ac], R9 ;  /* 0x0004ac0901007387 */ /* 0x020fe80000100800 */
[----:B------:R2:W-:Y:S04]  /*125f0*/  STL [R1+0x4a8], R8 ;  /* 0x0004a80801007387 */ /* 0x0005e80000100800 */
[----:B--2---:R-:W2:Y:S04]  /*12600*/  LDL.LU R8, [R1+0x3f0] ;  /* 0x0003f00001087983 */ /* 0x004ea80000300800 */
[----:B------:R-:W-:Y:S04]  /*12610*/  STL [R1+0x4a4], R7 ;  /* 0x0004a40701007387 */ /* 0x000fe80000100800 */
[----:B------:R-:W-:Y:S04]  /*12620*/  STL [R1+0x4a0], R6 ;  /* 0x0004a00601007387 */ /* 0x000fe80000100800 */
[----:B------:R-:W-:Y:S04]  /*12630*/  STL [R1+0x49c], R5 ;  /* 0x00049c0501007387 */ /* 0x000fe80000100800 */
[----:B------:R4:W-:Y:S04]  /*12640*/  STL [R1+0x498], R4 ;  /* 0x0004980401007387 */ /* 0x0009e80000100800 */
[----:B----4-:R-:W4:Y:S04]  /*12650*/  LDL.LU R4, [R1+0x410] ;  /* 0x0004100001047983 */ /* 0x010f280000300800 */
[----:B------:R1:W-:Y:S01]  /*12660*/  STL [R1+0x494], R3 ;  /* 0x0004940301007387 */ /* 0x0003e20000100800 */
[----:B----4-:R-:W-:-:S05]  /*12670*/  HADD2.F32 R9, -RZ, R4.H0_H0 ;  /* 0x20000004ff097230 */ /* 0x010fca0000004100 */
[----:B------:R-:W-:-:S04]  /*12680*/  FMUL R9, R9, R16 ;  /* 0x0000001009097220 */ /* 0x000fc80000400000 */
[----:B--2---:R-:W-:Y:S01]  /*12690*/  FFMA R8, R8, R2, R9 ;  /* 0x0000000208087223 */ /* 0x004fe20000000009 */
[----:B-1----:R-:W-:Y:S01]  /*126a0*/  PRMT R3, R4, 0x7610, R3 ;  /* 0x0000761004037816 */ /* 0x002fe20000000003 */
[----:B------:R1:W5:Y:S03]  /*126b0*/  LDL.LU R9, [R1+0x4ac] ;  /* 0x0004ac0001097983 */ /* 0x0003660000300800 */
[----:B------:R-:W-:Y:S02]  /*126c0*/  F2FP.F16.F32.PACK_AB R7, RZ, R8 ;  /* 0x00000008ff07723e */ /* 0x000fe400000000ff */
[----:B------:R1:W5:Y:S02]  /*126d0*/  LDL.LU R8, [R1+0x4a8] ;  /* 0x0004a80001087983 */ /* 0x0003640000300800 */
[----:B------:R-:W-:Y:S02]  /*126e0*/  PRMT R6, R7, 0x7610, R6 ;  /* 0x0000761007067816 */ /* 0x000fe40000000006 */
[----:B------:R1:W5:Y:S01]  /*126f0*/  LDL.LU R7, [R1+0x4a4] ;  /* 0x0004a40001077983 */ /* 0x0003620000300800 */
[----:B------:R-:W-:-:S02]  /*12700*/  ISETP.GT.AND P5, PT, R0, 0x100, P1 ;  /* 0x000001000000780c */ /* 0x000fc40000fa4270 */
[----:B------:R-:W-:Y:S02]  /*12710*/  PRMT R5, R6, 0x7610, R5 ;  /* 0x0000761006057816 */ /* 0x000fe40000000005 */
[----:B------:R1:W5:Y:S04]  /*12720*/  LDL.LU R6, [R1+0x4a0] ;  /* 0x0004a00001067983 */ /* 0x0003680000300800 */
[----:B------:R2:W-:Y:S04]  /*12730*/  @P4 STG.E.U16 desc[UR60][R14.64+0x10], R5 ;  /* 0x000010050e004986 */ /* 0x0005e8000c10153c */
[----:B--2---:R1:W5:Y:S04]  /*12740*/  LDL.LU R5, [R1+0x49c] ;  /* 0x00049c0001057983 */ /* 0x0043680000300800 */
        /* <DEDUP_REMOVED lines=9> */
.L_x_65:
[----:B------:R-:W-:Y:S05]  /*127e0*/  BSYNC B1 ;  /* 0x0000000000017941 */ /* 0x000fea0003800000 */
.L_x_64:
[----:B-----5:R4:W-:Y:S04]  /*127f0*/  STL [R1+0x4a4], R7 ;  /* 0x0004a40701007387 */ /* 0x0209e80000100800 */
[----:B----4-:R-:W4:Y:S04]  /*12800*/  LDL R7, [R1+0x3f0] ;  /* 0x0003f00001077983 */ /* 0x010f280000100800 */
[----:B------:R0:W-:Y:S04]  /*12810*/  STL [R1+0x4a0], R6 ;  /* 0x0004a00601007387 */ /* 0x0001e80000100800 */
[----:B0-----:R-:W3:Y:S04]  /*12820*/  LDL.LU R6, [R1+0x3f4] ;  /* 0x0003f40001067983 */ /* 0x001ee80000300800 */
[----:B------:R0:W-:Y:S04]  /*12830*/  STL [R1+0x49c], R5 ;  /* 0x00049c0501007387 */ /* 0x0001e80000100800 */
[----:B------:R1:W-:Y:S04]  /*12840*/  STL [R1+0x498], R4 ;  /* 0x0004980401007387 */ /* 0x0003e80000100800 */
[----:B------:R2:W-:Y:S01]  /*12850*/  STL [R1+0x494], R3 ;  /* 0x0004940301007387 */ /* 0x0005e20000100800 */
[----:B----4-:R-:W-:-:S05]  /*12860*/  HADD2.F32 R7, -RZ, R7.H0_H0 ;  /* 0x20000007ff077230 */ /* 0x010fca0000004100 */
[----:B------:R-:W-:-:S04]  /*12870*/  FMUL R7, R7, R16 ;  /* 0x0000001007077220 */ /* 0x000fc80000400000 */
[----:B---3--:R-:W-:Y:S02]  /*12880*/  FFMA R6, R6, R2, R7 ;  /* 0x0000000206067223 */ /* 0x008fe40000000007 */
[----:B------:R3:W5:Y:S03]  /*12890*/  LDL.LU R7, [R1+0x4a4] ;  /* 0x0004a40001077983 */ /* 0x0007660000300800 */
[----:B0-----:R-:W-:Y:S02]  /*128a0*/  F2FP.F16.F32.PACK_AB R5, RZ, R6 ;  /* 0x00000006ff05723e */ /* 0x001fe400000000ff */
[----:B------:R3:W5:Y:S02]  /*128b0*/  LDL.LU R6, [R1+0x4a0] ;  /* 0x0004a00001067983 */ /* 0x0007640000300800 */
[----:B-1----:R-:W-:Y:S02]  /*128c0*/  PRMT R4, R5, 0x7610, R4 ;  /* 0x0000761005047816 */ /* 0x002fe40000000004 */
[----:B------:R3:W5:Y:S01]  /*128d0*/  LDL.LU R5, [R1+0x49c] ;  /* 0x00049c0001057983 */ /* 0x0007620000300800 */
[----:B------:R-:W-:-:S02]  /*128e0*/  ISETP.GT.AND P4, PT, R0, 0x108, P2 ;  /* 0x000001080000780c */ /* 0x000fc40001784270 */
[----:B--2---:R-:W-:Y:S02]  /*128f0*/  PRMT R3, R4, 0x7610, R3 ;  /* 0x0000761004037816 */ /* 0x004fe40000000003 */
[----:B------:R3:W5:Y:S04]  /*12900*/  LDL.LU R4, [R1+0x498] ;  /* 0x0004980001047983 */ /* 0x0007680000300800 */
[----:B------:R0:W-:Y:S04]  /*12910*/  @P5 STG.E.U16 desc[UR60][R14.64+0x12], R3 ;  /* 0x000012030e005986 */ /* 0x0001e8000c10153c */
[----:B0-----:R3:W5:Y:S04]  /*12920*/  LDL.LU R3, [R1+0x494] ;  /* 0x0004940001037983 */ /* 0x0017680000300800 */
[----:B------:R-:W2:Y:S01]  /*12930*/  LDL.LU R15, [R1+0x3f0] ;  /* 0x0003f000010f7983 */ /* 0x000ea20000300800 */
[----:B------:R-:W-:Y:S01]  /*12940*/  BSSY B1, `(.L_x_66) ;  /* 0x0000004000017945 */ /* 0x000fe20003800000 */
[----:B--2---:R-:W-:-:S03]  /*12950*/  PRMT R14, R15, 0x7610, R14 ;  /* 0x000076100f0e7816 */ /* 0x004fc6000000000e */
[----:B---3--:R-:W-:Y:S05]  /*12960*/  @!P4 BRA `(.L_x_67) ;  /* 0x000000000004c947 */ /* 0x008fea0003800000 */
[----:B------:R0:W5:Y:S02]  /*12970*/  LDG.E.LTC128B.U16 R14, desc[UR60][R18.64+0x10] ;  /* 0x0000103c120e7981 */ /* 0x000164000c1e1520 */
.L_x_67:
[----:B------:R-:W-:Y:S05]  /*12980*/  BSYNC B1 ;  /* 0x0000000000017941 */ /* 0x000fea0003800000 */
.L_x_66:
[----:B-----5:R1:W-:Y:S04]  /*12990*/  STL [R1+0x4a0], R3 ;  /* 0x0004a00301007387 */ /* 0x0203e80000100800 */
[----:B-1----:R-:W2:Y:S04]  /*129a0*/  LDL.LU R3, [R1+0x3f8] ;  /* 0x0003f80001037983 */ /* 0x002ea80000300800 */
[----:B------:R1:W-:Y:S04]  /*129b0*/  STL.64 [R1+0x498], R4 ;  /* 0x0004980401007387 */ /* 0x0003e80000100a00 */
[----:B-1----:R-:W3:Y:S01]  /*129c0*/  LDL.LU.64 R4, [R1+0x438] ;  /* 0x0004380001047983 */ /* 0x002ee20000300a00 */
[----:B------:R-:W-:-:S05]  /*129d0*/  HADD2.F32 R15, -RZ, R14.H0_H0 ;  /* 0x2000000eff0f7230 */ /* 0x000fca0000004100 */
[----:B------:R-:W-:Y:S01]  /*129e0*/  FMUL R15, R15, R16 ;  /* 0x000000100f0f7220 */ /* 0x000fe20000400000 */
[----:B------:R-:W-:Y:S01]  /*129f0*/  ISETP.GT.AND P5, PT, R0, 0x108, P1 ;  /* 0x000001080000780c */ /* 0x000fe20000fa4270 */
[----:B------:R-:W-:Y:S02]  /*12a00*/  BSSY B1, `(.L_x_68) ;  /* 0x000000a000017945 */ /* 0x000fe40003800000 */
[----:B--2---:R-:W-:Y:S02]  /*12a10*/  FFMA R15, R3, R2, R15 ;  /* 0x00000002030f7223 */ /* 0x004fe4000000000f */
[----:B------:R1:W5:Y:S03]  /*12a20*/  LDL.LU R3, [R1+0x4a0] ;  /* 0x0004a00001037983 */ /* 0x0003660000300800 */
[----:B------:R-:W-:-:S05]  /*12a30*/  F2FP.F16.F32.PACK_AB R15, RZ, R15 ;  /* 0x0000000fff0f723e */ /* 0x000fca00000000ff */
[----:B---3--:R2:W-:Y:S04]  /*12a40*/  @P4 STG.E.U16 desc[UR60][R4.64+0x10], R15 ;  /* 0x0000100f04004986 */ /* 0x0085e8000c10153c */
[----:B--2---:R1:W5:Y:S04]  /*12a50*/  LDL.LU.64 R4, [R1+0x498] ;  /* 0x0004980001047983 */ /* 0x0043680000300a00 */
[----:B------:R1:W-:Y:S01]  /*12a60*/  STL.S16 [R1+0x3f0], R14 ;  /* 0x0003f00e01007387 */ /* 0x0003e20000100600 */
[----:B------:R-:W-:Y:S05]  /*12a70*/  @!P5 BRA `(.L_x_69) ;  /* 0x000000000008d947 */ /* 0x000fea0003800000 */
[----:B-1----:R-:W2:Y:S04]  /*12a80*/  LDG.E.LTC128B.U16 R14, desc[UR60][R18.64+0x12] ;  /* 0x0000123c120e7981 */ /* 0x002ea8000c1e1520 */
[----:B--2---:R2:W-:Y:S02]  /*12a90*/  STL [R1+0x3f0], R14 ;  /* 0x0003f00e01007387 */ /* 0x0045e40000100800 */
.L_x_69:
[----:B------:R-:W-:Y:S05]  /*12aa0*/  BSYNC B1 ;  /* 0x0000000000017941 */ /* 0x000fea0003800000 */
.L_x_68:
[----:B-12---:R-:W2:Y:S04]  /*12ab0*/  LDL R14, [R1+0x45c] ;  /* 0x00045c00010e7983 */ /* 0x006ea80000100800 */
[----:B------:R-:W3:Y:S04]  /*12ac0*/  LDL.LU R15, [R1+0x3fc] ;  /* 0x0003fc00010f7983 */ /* 0x000ee80000300800 */
[----:B------:R1:W-:Y:S04]  /*12ad0*/  STL.64 [R1+0x4c8], R28 ;  /* 0x0004c81c01007387 */ /* 0x0003e80000100a00 */
[----:B-1----:R-:W4:Y:S04]  /*12ae0*/  LDL.LU.64 R28, [R1+0x3e0] ;  /* 0x0003e000011c7983 */ /* 0x002f280000300a00 */
[----:B-----5:R-:W-:Y:S04]  /*12af0*/  STL [R1+0x4c0], R3 ;  /* 0x0004c00301007387 */ /* 0x020fe80000100800 */
[----:B------:R1:W-:Y:S04]  /*12b00*/  STL.64 [R1+0x4b8], R26 ;  /* 0x0004b81a01007387 */ /* 0x0003e80000100a00 */
[----:B-1----:R-:W3:Y:S04]  /*12b10*/  LDL.LU R26, [R1+0x3f0] ;  /* 0x0003f000011a7983 */ /* 0x002ee80000300800 */
[----:B------:R-:W4:Y:S04]  /*12b20*/  LDL.LU R27, [R1+0x3c0] ;  /* 0x0003c000011b7983 */ /* 0x000f280000300800 */
[----:B------:R-:W-:Y:S04]  /*12b30*/  STL.64 [R1+0x4b0], R24 ;  /* 0x0004b01801007387 */ /* 0x000fe80000100a00 */
[----:B------:R-:W-:Y:S04]  /*12b40*/  STL.64 [R1+0x4a8], R20 ;  /* 0x0004a81401007387 */ /* 0x000fe80000100a00 */
[----:B------:R-:W-:Y:S04]  /*12b50*/  STL.64 [R1+0x4a0], R18 ;  /* 0x0004a01201007387 */ /* 0x000fe80000100a00 */
[----:B------:R1:W-:Y:S04]  /*12b60*/  STL.64 [R1+0x498], R12 ;  /* 0x0004980c01007387 */ /* 0x0003e80000100a00 */
[----:B-1----:R-:W4:Y:S04]  /*12b70*/  LDL.LU.64 R12, [R1+0x418] ;  /* 0x00041800010c7983 */ /* 0x002f280000300a00 */
[----:B------:R-:W4:Y:S04]  /*12b80*/  LDL.LU.64 R20, [R1+0x408] ;  /* 0x0004080001147983 */ /* 0x000f280000300a00 */
[----:B0-----:R-:W4:Y:S01]  /*12b90*/  LDL R18, [R1+0x468] ;  /* 0x0004680001127983 */ /* 0x001f220000100800 */
[----:B--2---:R-:W-:Y:S01]  /*12ba0*/  R2UR UR5, R14 ;  /* 0x000000000e0572ca */ /* 0x004fe200000e0000 */
[----:B---3--:R-:W-:-:S05]  /*12bb0*/  HADD2.F32 R14, -RZ, R26.H0_H0 ;  /* 0x2000001aff0e7230 */ /* 0x008fca0000004100 */
[----:B------:R-:W-:-:S04]  /*12bc0*/  FMUL R14, R14, R16 ;  /* 0x000000100e0e7220 */ /* 0x000fc80000400000 */
[----:B------:R-:W-:-:S05]  /*12bd0*/  FFMA R14, R15, R2, R14 ;  /* 0x000000020f0e7223 */ /* 0x000fca000000000e */
[----:B------:R-:W-:-:S04]  /*12be0*/  F2FP.F16.F32.PACK_AB R14, RZ, R14 ;  /* 0x0000000eff0e723e */ /* 0x000fc800000000ff */
[----:B------:R-:W-:Y:S02]  /*12bf0*/  PRMT R3, R14, 0x7610, R3 ;  /* 0x000076100e037816 */ /* 0x000fe40000000003 */
[----:B------:R-:W2:Y:S01]  /*12c00*/  LDL.LU.64 R14, [R1+0x3e8] ;  /* 0x0003e800010e7983 */ /* 0x000ea20000300a00 */
[----:B----4-:R-:W-:Y:S01]  /*12c10*/  IMAD.WIDE.U32 R28, R22, 0x78, R28 ;  /* 0x00000078161c7825 */ /* 0x010fe200078e001c */
[----:B------:R-:W-:Y:S02]  /*12c20*/  ISETP.GT.AND P4, PT, R0, 0x180, P0 ;  /* 0x000001800000780c */ /* 0x000fe40000784270 */
[----:B------:R-:W3:Y:S04]  /*12c30*/  LDL R19, [R1+0x450] ;  /* 0x0004500001137983 */ /* 0x000ee80000100800 */
[----:B--2---:R0:W-:Y:S04]  /*12c40*/  @P5 STG.E.U16 desc[UR60][R14.64+0x12], R3 ;  /* 0x000012030e005986 */ /* 0x0041e8000c10153c */
[----:B0-----:R-:W2:Y:S01]  /*12c50*/  LDL.64 R14, [R1+0x448] ;  /* 0x00044800010e7983 */ /* 0x001ea20000100a00 */
[----:B------:R-:W-:-:S03]  /*12c60*/  IMAD.IADD R3, R23, 0x1, R29 ;  /* 0x0000000117037824 */ /* 0x000fc600078e021d */
[----:B------:R0:W-:Y:S01]  /*12c70*/  STL.64 [R1+0x3f8], R28 ;  /* 0x0003f81c01007387 */ /* 0x0001e20000100a00 */
[----:B------:R-:W-:Y:S02]  /*12c80*/  PRMT R25, R26, 0x7610, R25 ;  /* 0x000076101a197816 */ /* 0x000fe40000000019 */
[----:B--2---:R-:W-:Y:S02]  /*12c90*/  IADD3 R15, P5, R14, R28, RZ ;  /* 0x0000001c0e0f7210 */ /* 0x004fe40007fbe0ff */
[----:B0-----:R-:W5:Y:S04]  /*12ca0*/  LDL.LU.64 R28, [R1+0x4c8] ;  /* 0x0004c800011c7983 */ /* 0x001f680000300a00 */
[----:B------:R0:W-:Y:S02]  /*12cb0*/  STL [R1+0x414], R3 ;  /* 0x0004140301007387 */ /* 0x0001e40000100800 */
[----:B0-----:R-:W-:Y:S01]  /*12cc0*/  IMAD.X R3, R3, 0x1, R237, P5 ;  /* 0x0000000103037824 */ /* 0x001fe200028e06ed */
[----:B------:R-:W-:-:S04]  /*12cd0*/  LEA R14, P5, R15, R10, 0x1 ;  /* 0x0000000a0f0e7211 */ /* 0x000fc800078a08ff */
[----:B------:R-:W-:Y:S01]  /*12ce0*/  LEA.HI.X R15, R15, R11, R3, 0x1, P5 ;  /* 0x0000000b0f0f7211 */ /* 0x000fe200028f0c03 */
[----:B------:R-:W-:Y:S01]  /*12cf0*/  UIMAD UR4, UR9, 0x300, URZ ;  /* 0x00000300090478a4 */ /* 0x000fe2000f8e023f */
[----:B------:R-:W5:Y:S04]  /*12d00*/  LDL.LU R3, [R1+0x4c0] ;  /* 0x0004c00001037983 */ /* 0x000f680000300800 */
[----:B------:R0:W2:Y:S02]  /*12d10*/  @P4 LDG.E.LTC128B.U16 R25, desc[UR60][R14.64] ;  /* 0x0000003c0e194981 */ /* 0x0000a4000c1e1520 */
[----:B0-----:R-:W-:Y:S02]  /*12d20*/  IMAD.U32 R15, RZ, RZ, UR8 ;  /* 0x00000008ff0f7e24 */ /* 0x001fe4000f8e00ff */
[----:B--2---:R-:W-:-:S05]  /*12d30*/  HADD2.F32 R14, -RZ, R25.H0_H0 ;  /* 0x20000019ff0e7230 */ /* 0x004fca0000004100 */
[----:B------:R-:W-:-:S04]  /*12d40*/  FMUL R14, R14, R16 ;  /* 0x000000100e0e7220 */ /* 0x000fc80000400000 */
[----:B------:R-:W-:Y:S01]  /*12d50*/  FFMA R14, R27, R2, R14 ;  /* 0x000000021b0e7223 */ /* 0x000fe2000000000e */
[----:B------:R-:W-:Y:S01]  /*12d60*/  IMAD.WIDE.U32 R26, R15, 0x300, R8 ;  /* 0x000003000f1a7825 */ /* 0x000fe200078e0008 */
[----:B------:R0:W-:Y:S03]  /*12d70*/  STL [R1+0x410], R25 ;  /* 0x0004101901007387 */ /* 0x0001e60000100800 */
[----:B------:R-:W-:Y:S01]  /*12d80*/  F2FP.F16.F32.PACK_AB R14, RZ, R14 ;  /* 0x0000000eff0e723e */ /* 0x000fe200000000ff */
[----:B------:R-:W-:Y:S02]  /*12d90*/  @P4 IMAD.MOV.U32 R24, RZ, RZ, R26 ;  /* 0x000000ffff184224 */ /* 0x000fe400078e001a */
[----:B0-----:R-:W-:-:S05]  /*12da0*/  VIADD R25, R27, UR4 ;  /* 0x000000041b197c36 */ /* 0x001fca0008000000 */
[----:B------:R0:W-:Y:S02]  /*12db0*/  @P4 STG.E.U16 desc[UR60][R24.64], R14 ;  /* 0x0000000e18004986 */ /* 0x0001e4000c10153c */
[----:B0-----:R-:W-:-:S03]  /*12dc0*/  IMAD.WIDE.U32 R14, R22, 0x78, R12 ;  /* 0x00000078160e7825 */ /* 0x001fc600078e000c */
[----:B------:R-:W-:-:S04]  /*12dd0*/  IADD3 R14, P4, R4, R14, RZ ;  /* 0x0000000e040e7210 */ /* 0x000fc80007f9e0ff */
[----:B------:R-:W-:-:S03]  /*12de0*/  IADD3.X R15, R5, R23, R15, P4, !PT ;  /* 0x00000017050f7210 */ /* 0x000fc600027fe40f */
[----:B------:R-:W-:-:S04]  /*12df0*/  IMAD.WIDE.U32 R12, R17, R22, R14 ;  /* 0x00000016110c7225 */ /* 0x000fc800078e000e */
[----:B------:R-:W-:Y:S01]  /*12e00*/  IMAD.WIDE.U32 R14, R22, 0x78, R20 ;  /* 0x00000078160e7825 */ /* 0x000fe200078e0014 */
[----:B------:R-:W-:Y:S01]  /*12e10*/  IADD3 R20, P4, R6, R12, RZ ;  /* 0x0000000c06147210 */ /* 0x000fe20007f9e0ff */
[----:B------:R0:W-:Y:S03]  /*12e20*/  STL.64 [R1+0x3e8], R26 ;  /* 0x0003e81a01007387 */ /* 0x0001e60000100a00 */
[----:B------:R-:W-:Y:S02]  /*12e30*/  IADD3.X R21, R7, R18, R13, P4, !PT ;  /* 0x0000001207157210 */ /* 0x000fe400027fe40d */
[----:B------:R-:W-:-:S04]  /*12e40*/  IADD3 R12, P4, R4, R14, RZ ;  /* 0x0000000e040c7210 */ /* 0x000fc80007f9e0ff */
[----:B------:R-:W-:Y:S01]  /*12e50*/  IADD3.X R13, R5, R23, R15, P4, !PT ;  /* 0x00000017050d7210 */ /* 0x000fe200027fe40f */
[----:B0-----:R0:W5:Y:S04]  /*12e60*/  LDL.LU.64 R26, [R1+0x4b8] ;  /* 0x0004b800011a7983 */ /* 0x0011680000300a00 */
[----:B------:R1:W-:Y:S04]  /*12e70*/  STL.64 [R1+0x3e0], R24 ;  /* 0x0003e01801007387 */ /* 0x0003e80000100a00 */
[----:B-1----:R0:W5:Y:S04]  /*12e80*/  LDL.LU.64 R24, [R1+0x4b0] ;  /* 0x0004b00001187983 */ /* 0x0021680000300a00 */
[----:B------:R-:W2:Y:S01]  /*12e90*/  LDL R15, [R1+0x464] ;  /* 0x00046400010f7983 */ /* 0x000ea20000100800 */
[----:B---3--:R-:W-:-:S03]  /*12ea0*/  IMAD.WIDE.U32 R18, R19, UR5, R20 ;  /* 0x0000000513127c25 */ /* 0x008fc6000f8e0014 */
[----:B------:R0:W5:Y:S01]  /*12eb0*/  LDL.LU.64 R20, [R1+0x4a8] ;  /* 0x0004a80001147983 */ /* 0x0001620000300a00 */
[----:B------:R-:W-:Y:S01]  /*12ec0*/  LEA R14, P4, R18, R10, 0x1 ;  /* 0x0000000a120e7211 */ /* 0x000fe200078808ff */
[----:B------:R-:W-:Y:S01]  /*12ed0*/  IMAD.WIDE.U32 R22, R17, R22, R12 ;  /* 0x0000001611167225 */ /* 0x000fe200078e000c */
[----:B------:R-:W-:-:S03]  /*12ee0*/  ISETP.GT.AND P5, PT, R0, 0x180, P3 ;  /* 0x000001800000780c */ /* 0x000fc60001fa4270 */
[----:B--2---:R-:W-:-:S05]  /*12ef0*/  IMAD.IADD R15, R15, 0x1, R19 ;  /* 0x000000010f0f7824 */ /* 0x004fca00078e0213 */
[----:B------:R-:W-:Y:S02]  /*12f00*/  LEA.HI.X R15, R18, R11, R15, 0x1, P4 ;  /* 0x0000000b120f7211 */ /* 0x000fe400020f0c0f */
[----:B------:R0:W5:Y:S04]  /*12f10*/  LDL.LU.64 R18, [R1+0x4a0] ;  /* 0x0004a00001127983 */ /* 0x0001680000300a00 */
[----:B------:R0:W5:Y:S01]  /*12f20*/  LDL.LU.64 R12, [R1+0x498] ;  /* 0x00049800010c7983 */ /* 0x0001620000300a00 */
[----:B------:R-:W-:Y:S04]  /*12f30*/  BSSY B1, `(.L_x_70) ;  /* 0x0000004000017945 */ /* 0x000fe80003800000 */
[----:B------:R-:W-:Y:S05]  /*12f40*/  @!P5 BRA `(.L_x_71) ;  /* 0x000000000008d947 */ /* 0x000fea0003800000 */
[----:B------:R-:W2:Y:S04]  /*12f50*/  LDG.E.LTC128B.U16 R17, desc[UR60][R14.64+0x2] ;  /* 0x0000023c0e117981 */ /* 0x000ea8000c1e1520 */
[----:B--2---:R1:W-:Y:S02]  /*12f60*/  STL [R1+0x410], R17 ;  /* 0x0004101101007387 */ /* 0x0043e40000100800 */
.L_x_71:
[----:B------:R-:W-:Y:S05]  /*12f70*/  BSYNC B1 ;  /* 0x0000000000017941 */ /* 0x000fea0003800000 */
.L_x_70:
[----:B-1----:R-:W2:Y:S04]  /*12f80*/  LDL R17, [R1+0x410] ;  /* 0x0004100001117983 */ /* 0x002ea80000100800 */
[----:B-----5:R1:W-:Y:S04]  /*12f90*/  STL [R1+0x4b4], R18 ;  /* 0x0004b41201007387 */ /* 0x0203e80000100800 */
[----:B-1----:R-:W3:Y:S04]  /*12fa0*/  LDL.LU R18, [R1+0x3c4] ;  /* 0x0003c40001127983 */ /* 0x002ee80000300800 */
[----:B------:R1:W-:Y:S04]  /*12fb0*/  STL [R1+0x4b0], R3 ;  /* 0x0004b00301007387 */ /* 0x0003e80000100800 */
[----:B-1----:R-:W4:Y:S01]  /*12fc0*/  LDL.LU R3, [R1+0x468] ;  /* 0x0004680001037983 */ /* 0x002f220000300800 */
[----:B------:R-:W-:-:S03]  /*12fd0*/  IADD3 R6, P4, R6, R22, RZ ;  /* 0x0000001606067210 */ /* 0x000fc60007f9e0ff */
[----:B------:R1:W-:Y:S04]  /*12fe0*/  STL.64 [R1+0x4a8], R14 ;  /* 0x0004a80e01007387 */ /* 0x0003e80000100a00 */
[----:B-1----:R-:W4:Y:S04]  /*12ff0*/  LDL.64 R14, [R1+0x3e0] ;  /* 0x0003e000010e7983 */ /* 0x002f280000100a00 */
[----:B------:R1:W-:Y:S04]  /*13000*/  STL.64 [R1+0x4a0], R12 ;  /* 0x0004a00c01007387 */ /* 0x0003e80000100a00 */
[----:B-1----:R-:W4:Y:S04]  /*13010*/  LDL.LU.64 R12, [R1+0x3f8] ;  /* 0x0003f800010c7983 */ /* 0x002f280000300a00 */
[----:B------:R1:W-:Y:S04]  /*13020*/  STL.64 [R1+0x498], R8 ;  /* 0x0004980801007387 */ /* 0x0003e80000100a00 */
[----:B-1----:R-:W4:Y:S01]  /*13030*/  LDL.LU.64 R8, [R1+0x448] ;  /* 0x0004480001087983 */ /* 0x002f220000300a00 */
[----:B--2---:R-:W-:-:S05]  /*13040*/  HADD2.F32 R17, -RZ, R17.H0_H0 ;  /* 0x20000011ff117230 */ /* 0x004fca0000004100 */
[----:B------:R-:W-:-:S04]  /*13050*/  FMUL R17, R17, R16 ;  /* 0x0000001011117220 */ /* 0x000fc80000400000 */
[----:B---3--:R-:W-:Y:S02]  /*13060*/  FFMA R17, R18, R2, R17 ;  /* 0x0000000212117223 */ /* 0x008fe40000000011 */
[----:B------:R1:W5:Y:S01]  /*13070*/  LDL.LU R18, [R1+0x4b4] ;  /* 0x0004b40001127983 */ /* 0x0003620000300800 */
[----:B----4-:R-:W-:-:S03]  /*13080*/  IADD3.X R7, R7, R3, R23, P4, !PT ;  /* 0x0000000307077210 */ /* 0x010fc600027fe417 */
[----:B------:R1:W5:Y:S04]  /*13090*/  LDL.LU R3, [R1+0x4b0] ;  /* 0x0004b00001037983 */ /* 0x0003680000300800 */
[----:B------:R-:W2:Y:S01]  /*130a0*/  LDL.64 R22, [R1+0x3e8] ;  /* 0x0003e80001167983 */ /* 0x000ea20000100a00 */
[----:B------:R-:W-:Y:S02]  /*130b0*/  F2FP.F16.F32.PACK_AB R17, RZ, R17 ;  /* 0x00000011ff11723e */ /* 0x000fe400000000ff */
[----:B------:R-:W-:Y:S01]  /*130c0*/  ISETP.GT.AND P0, PT, R0, 0x188, P0 ;  /* 0x000001880000780c */ /* 0x000fe20000704270 */
[----:B--2---:R-:W-:Y:S02]  /*130d0*/  @P5 IMAD.MOV.U32 R23, RZ, RZ, R15 ;  /* 0x000000ffff175224 */ /* 0x004fe400078e000f */
[----:B------:R1:W5:Y:S04]  /*130e0*/  LDL.LU.64 R14, [R1+0x4a8] ;  /* 0x0004a800010e7983 */ /* 0x0003680000300a00 */
[----:B------:R2:W-:Y:S04]  /*130f0*/  @P5 STG.E.U16 desc[UR60][R22.64+0x2], R17 ;  /* 0x0000021116005986 */ /* 0x0005e8000c10153c */
[----:B--2---:R-:W2:Y:S01]  /*13100*/  LDL.LU R22, [R1+0x414] ;  /* 0x0004140001167983 */ /* 0x004ea20000300800 */
[----:B------:R-:W-:-:S03]  /*13110*/  IADD3 R17, P4, P5, R8, R12, R4 ;  /* 0x0000000c08117210 */ /* 0x000fc60007d9e004 */
[----:B------:R-:W3:Y:S04]  /*13120*/  LDL.LU R23, [R1+0x410] ;  /* 0x0004100001177983 */ /* 0x000ee80000300800 */
[----:B------:R1:W5:Y:S04]  /*13130*/  LDL.LU.64 R12, [R1+0x4a0] ;  /* 0x0004a000010c7983 */ /* 0x0003680000300a00 */
[----:B------:R1:W5:Y:S01]  /*13140*/  LDL.LU.64 R8, [R1+0x498] ;  /* 0x0004980001087983 */ /* 0x0003620000300a00 */
[----:B------:R-:W-:Y:S01]  /*13150*/  BSSY B1, `(.L_x_72) ;  /* 0x0000007000017945 */ /* 0x000fe20003800000 */
[----:B--2---:R-:W-:-:S02]  /*13160*/  IADD3.X R5, R237, R22, R5, P4, P5 ;  /* 0x00000016ed057210 */ /* 0x004fc400027ea405 */
[----:B------:R-:W-:-:S04]  /*13170*/  LEA R4, P4, R17, R10, 0x1 ;  /* 0x0000000a11047211 */ /* 0x000fc800078808ff */
[----:B------:R-:W-:Y:S02]  /*13180*/  LEA.HI.X R5, R17, R11, R5, 0x1, P4 ;  /* 0x0000000b11057211 */ /* 0x000fe400020f0c05 */
[----:B---3--:R-:W-:Y:S01]  /*13190*/  PRMT R17, R23, 0x7610, R17 ;  /* 0x0000761017117816 */ /* 0x008fe20000000011 */
[----:B-1----:R-:W-:Y:S06]  /*131a0*/  @!P0 BRA `(.L_x_73) ;  /* 0x0000000000048947 */ /* 0x002fec0003800000 */
[----:B------:R1:W5:Y:S02]  /*131b0*/  LDG.E.LTC128B.U16 R17, desc[UR60][R4.64] ;  /* 0x0000003c04117981 */ /* 0x000364000c1e1520 */
.L_x_73:
[----:B------:R-:W-:Y:S05]  /*131c0*/  BSYNC B1 ;  /* 0x0000000000017941 */ /* 0x000fea0003800000 */
.L_x_72:
[----:B-1----:R-:W2:Y:S04]  /*131d0*/  LDL R4, [R1+0x45c] ;  /* 0x00045c0001047983 */ /* 0x002ea80000100800 */
[----:B-----5:R1:W-:Y:S04]  /*131e0*/  STL [R1+0x4a0], R3 ;  /* 0x0004a00301007387 */ /* 0x0203e80000100800 */
[----:B-1----:R-:W3:Y:S04]  /*131f0*/  LDL.LU R3, [R1+0x450] ;  /* 0x0004500001037983 */ /* 0x002ee80000300800 */
[----:B------:R-:W4:Y:S04]  /*13200*/  LDL.LU R22, [R1+0x3c8] ;  /* 0x0003c80001167983 */ /* 0x000f280000300800 */
[----:B------:R-:W4:Y:S04]  /*13210*/  LDL.LU R5, [R1+0x464] ;  /* 0x0004640001057983 */ /* 0x000f280000300800 */
[----:B------:R1:W-:Y:S04]  /*13220*/  STL.64 [R1+0x498], R8 ;  /* 0x0004980801007387 */ /* 0x0003e80000100a00 */
[----:B------:R-:W4:Y:S04]  /*13230*/  LDL R23, [R1+0x460] ;  /* 0x0004600001177983 */ /* 0x000f280000100800 */
[----:B-1----:R-:W4:Y:S01]  /*13240*/  LDL.64 R8, [R1+0x3e8] ;  /* 0x0003e80001087983 */ /* 0x002f220000100a00 */
[----:B--2---:R-:W-:Y:S01]  /*13250*/  R2UR UR4, R4 ;  /* 0x00000000040472ca */ /* 0x004fe200000e0000 */
[----:B------:R-:W-:-:S05]  /*13260*/  HADD2.F32 R4, -RZ, R17.H0_H0 ;  /* 0x20000011ff047230 */ /* 0x000fca0000004100 */
[----:B------:R-:W-:-:S07]  /*13270*/  FMUL R4, R4, R16 ;  /* 0x0000001004047220 */ /* 0x000fce0000400000 */
[----:B---3--:R-:W-:Y:S02]  /*13280*/  IMAD.WIDE.U32 R6, R3, UR4, R6 ;  /* 0x0000000403067c25 */ /* 0x008fe4000f8e0006 */
[----:B------:R1:W5:Y:S02]  /*13290*/  LDL.LU R3, [R1+0x4a0] ;  /* 0x0004a00001037983 */ /* 0x0003640000300800 */
[----:B----4-:R-:W-:Y:S01]  /*132a0*/  FFMA R22, R22, R2, R4 ;  /* 0x0000000216167223 */ /* 0x010fe20000000004 */
[----:B------:R-:W-:Y:S01]  /*132b0*/  LEA R10, P5, R6, R10, 0x1 ;  /* 0x0000000a060a7211 */ /* 0x000fe200078a08ff */
[----:B------:R-:W-:-:S03]  /*132c0*/  IMAD.IADD R5, R5, 0x1, R7 ;  /* 0x0000000105057824 */ /* 0x000fc600078e0207 */
[----:B------:R-:W-:Y:S02]  /*132d0*/  F2FP.F16.F32.PACK_AB R7, RZ, R22 ;  /* 0x00000016ff07723e */ /* 0x000fe400000000ff */
[----:B------:R-:W-:Y:S02]  /*132e0*/  LEA.HI.X R11, R6, R11, R5, 0x1, P5 ;  /* 0x0000000b060b7211 */ /* 0x000fe400028f0c05 */
[----:B------:R-:W-:Y:S02]  /*132f0*/  IADD3 R4, P4, R23, R8, RZ ;  /* 0x0000000817047210 */ /* 0x000fe40007f9e0ff */
[----:B------:R1:W5:Y:S04]  /*13300*/  LDL.LU.64 R8, [R1+0x498] ;  /* 0x0004980001087983 */ /* 0x0003680000300a00 */
[----:B------:R-:W2:Y:S04]  /*13310*/  LDL.64 R22, [R1+0x3e0] ;  /* 0x0003e00001167983 */ /* 0x000ea80000100a00 */
[----:B------:R-:W2:Y:S01]  /*13320*/  LDL R5, [R1+0x454] ;  /* 0x0004540001057983 */ /* 0x000ea20000100800 */
[----:B------:R-:W-:Y:S01]  /*13330*/  ISETP.GT.AND P3, PT, R0, 0x188, P3 ;  /* 0x000001880000780c */ /* 0x000fe20001f64270 */
[----:B------:R-:W-:Y:S01]  /*13340*/  BSSY B1, `(.L_x_74) ;  /* 0x0000006000017945 */ /* 0x000fe20003800000 */
[----:B------:R-:W-:Y:S01]  /*13350*/  PRMT R6, R17, 0x7610, R6 ;  /* 0x0000761011067816 */ /* 0x000fe20000000006 */
[----:B--2---:R-:W-:-:S05]  /*13360*/  IMAD.X R5, R23, 0x1, R5, P4 ;  /* 0x0000000117057824 */ /* 0x004fca00020e0605 */
[----:B------:R1:W-:Y:S05]  /*13370*/  @P0 STG.E.U16 desc[UR60][R4.64], R7 ;  /* 0x0000000704000986 */ /* 0x0003ea000c10153c */
[----:B------:R-:W-:Y:S05]  /*13380*/  @!P3 BRA `(.L_x_75) ;  /* 0x000000000004b947 */ /* 0x000fea0003800000 */
[----:B------:R2:W5:Y:S02]  /*13390*/  LDG.E.LTC128B.U16 R6, desc[UR60][R10.64+0x2] ;  /* 0x0000023c0a067981 */ /* 0x000564000c1e1520 */
.L_x_75:
[----:B------:R-:W-:Y:S05]  /*133a0*/  BSYNC B1 ;  /* 0x0000000000017941 */ /* 0x000fea0003800000 */
.L_x_74:
[----:B------:R-:W3:Y:S01]  /*133b0*/  LDL.LU R17, [R1+0x3cc] ;  /* 0x0003cc0001117983 */ /* 0x000ee20000300800 */
[----:B-1---5:R-:W-:Y:S01]  /*133c0*/  HADD2.F32 R7, -RZ, R6.H0_H0 ;  /* 0x20000006ff077230 */ /* 0x022fe20000004100 */
[----:B------:R-:W-:Y:S01]  /*133d0*/  ISETP.GT.AND P0, PT, R0, 0x180, P2 ;  /* 0x000001800000780c */ /* 0x000fe20001704270 */
[----:B------:R-:W-:Y:S03]  /*133e0*/  BSSY B1, `(.L_x_76) ;  /* 0x0000007000017945 */ /* 0x000fe60003800000 */
[----:B------:R-:W-:-:S04]  /*133f0*/  FMUL R7, R7, R16 ;  /* 0x0000001007077220 */ /* 0x000fc80000400000 */
[----:B---3--:R-:W-:-:S05]  /*13400*/  FFMA R7, R17, R2, R7 ;  /* 0x0000000211077223 */ /* 0x008fca0000000007 */
[----:B------:R-:W-:-:S05]  /*13410*/  F2FP.F16.F32.PACK_AB R7, RZ, R7 ;  /* 0x00000007ff07723e */ /* 0x000fca00000000ff */
[----:B------:R1:W-:Y:S01]  /*13420*/  @P3 STG.E.U16 desc[UR60][R4.64+0x2], R7 ;  /* 0x0000020704003986 */ /* 0x0003e2000c10153c */
[----:B------:R-:W-:Y:S05]  /*13430*/  @!P0 BRA `(.L_x_77) ;  /* 0x0000000000048947 */ /* 0x000fea0003800000 */
[----:B------:R3:W5:Y:S02]  /*13440*/  LDG.E.LTC128B.U16 R6, desc[UR60][R14.64+0x10] ;  /* 0x0000103c0e067981 */ /* 0x000764000c1e1520 */
.L_x_77:
[----:B------:R-:W-:Y:S05]  /*13450*/  BSYNC B1 ;  /* 0x0000000000017941 */ /* 0x000fea0003800000 */
.L_x_76:
[----:B------:R-:W4:Y:S04]  /*13460*/  LDL.LU R17, [R1+0x3d0] ;  /* 0x0003d00001117983 */ /* 0x000f280000300800 */
[----:B------:R1:W-:Y:S04]  /*13470*/  STL.64 [R1+0x498], R4 ;  /* 0x0004980401007387 */ /* 0x0003e80000100a00 */
[----:B------:R-:W2:Y:S04]  /*13480*/  LDL.64 R22, [R1+0x3e8] ;  /* 0x0003e80001167983 */ /* 0x000ea80000100a00 */
[----:B-1----:R-:W2:Y:S01]  /*13490*/  LDL.64 R4, [R1+0x3e0] ;  /* 0x0003e00001047983 */ /* 0x002ea20000100a00 */
[----:B-----5:R-:W-:-:S05]  /*134a0*/  HADD2.F32 R7, -RZ, R6.H0_H0 ;  /* 0x20000006ff077230 */ /* 0x020fca0000004100 */
[----:B------:R-:W-:Y:S01]  /*134b0*/  FMUL R7, R7, R16 ;  /* 0x0000001007077220 */ /* 0x000fe20000400000 */
[----:B------:R-:W-:Y:S01]  /*134c0*/  ISETP.GT.AND P3, PT, R0, 0x180, P1 ;  /* 0x000001800000780c */ /* 0x000fe20000f64270 */
[----:B--2---:R-:W-:Y:S02]  /*134d0*/  @P0 IMAD.MOV.U32 R23, RZ, RZ, R5 ;  /* 0x000000ffff170224 */ /* 0x004fe400078e0005 */
[----:B------:R1:W5:Y:S01]  /*134e0*/  LDL.LU.64 R4, [R1+0x498] ;  /* 0x0004980001047983 */ /* 0x0003620000300a00 */
[----:B----4-:R-:W-:-:S05]  /*134f0*/  FFMA R7, R17, R2, R7 ;  /* 0x0000000211077223 */ /* 0x010fca0000000007 */
[----:B------:R-:W-:-:S05]  /*13500*/  F2FP.F16.F32.PACK_AB R7, RZ, R7 ;  /* 0x00000007ff07723e */ /* 0x000fca00000000ff */
[----:B------:R1:W-:Y:S01]  /*13510*/  @P0 STG.E.U16 desc[UR60][R22.64+0x10], R7 ;  /* 0x0000100716000986 */ /* 0x0003e2000c10153c */
[----:B------:R-:W-:Y:S04]  /*13520*/  BSSY B1, `(.L_x_78) ;  /* 0x0000003000017945 */ /* 0x000fe80003800000 */
[----:B------:R-:W-:Y:S05]  /*13530*/  @!P3 BRA `(.L_x_79) ;  /* 0x000000000004b947 */ /* 0x000fea0003800000 */
[----:B------:R2:W5:Y:S02]  /*13540*/  LDG.E.LTC128B.U16 R6, desc[UR60][R14.64+0x12] ;  /* 0x0000123c0e067981 */ /* 0x000564000c1e1520 */
.L_x_79:
[----:B------:R-:W-:Y:S05]  /*13550*/  BSYNC B1 ;  /* 0x0000000000017941 */ /* 0x000fea0003800000 */
.L_x_78:
[----:B------:R-:W4:Y:S04]  /*13560*/  LDL.LU R17, [R1+0x3d4] ;  /* 0x0003d40001117983 */ /* 0x000f280000300800 */
[----:B-----5:R0:W-:Y:S04]  /*13570*/  STL.64 [R1+0x498], R4 ;  /* 0x0004980401007387 */ /* 0x0201e80000100a00 */
[----:B0-----:R-:W3:Y:S04]  /*13580*/  LDL.LU.64 R4, [R1+0x3e0] ;  /* 0x0003e00001047983 */ /* 0x001ee80000300a00 */
[----:B-1----:R-:W3:Y:S01]  /*13590*/  LDL.LU.64 R22, [R1+0x3e8] ;  /* 0x0003e80001167983 */ /* 0x002ee20000300a00 */
[----:B------:R-:W-:Y:S01]  /*135a0*/  HADD2.F32 R7, -RZ, R6.H0_H0 ;  /* 0x20000006ff077230 */ /* 0x000fe20000004100 */
[----:B------:R-:W-:-:S04]  /*135b0*/  ISETP.GT.AND P2, PT, R0, 0x188, P2 ;  /* 0x000001880000780c */ /* 0x000fc80001744270 */
[----:B------:R-:W-:Y:S01]  /*135c0*/  FMUL R7, R7, R16 ;  /* 0x0000001007077220 */ /* 0x000fe20000400000 */
[----:B------:R-:W-:Y:S03]  /*135d0*/  BSSY B1, `(.L_x_80) ;  /* 0x0000008000017945 */ /* 0x000fe60003800000 */
[----:B----4-:R-:W-:-:S05]  /*135e0*/  FFMA R7, R17, R2, R7 ;  /* 0x0000000211077223 */ /* 0x010fca0000000007 */
[----:B------:R-:W-:Y:S01]  /*135f0*/  F2FP.F16.F32.PACK_AB R7, RZ, R7 ;  /* 0x00000007ff07723e */ /* 0x000fe200000000ff */
[----:B---3--:R-:W-:Y:S02]  /*13600*/  @P3 IMAD.MOV.U32 R23, RZ, RZ, R5 ;  /* 0x000000ffff173224 */ /* 0x008fe400078e0005 */
[----:B------:R0:W5:Y:S04]  /*13610*/  LDL.LU.64 R4, [R1+0x498] ;  /* 0x0004980001047983 */ /* 0x0001680000300a00 */
[----:B------:R0:W-:Y:S01]  /*13620*/  @P3 STG.E.U16 desc[UR60][R22.64+0x12], R7 ;  /* 0x0000120716003986 */ /* 0x0001e2000c10153c */
[----:B------:R-:W-:Y:S05]  /*13630*/  @!P2 BRA `(.L_x_81) ;  /* 0x000000000004a947 */ /* 0x000fea0003800000 */
[----:B------:R1:W5:Y:S02]  /*13640*/  LDG.E.LTC128B.U16 R6, desc[UR60][R10.64+0x10] ;  /* 0x0000103c0a067981 */ /* 0x000364000c1e1520 */
.L_x_81:
[----:B------:R-:W-:Y:S05]  /*13650*/  BSYNC B1 ;  /* 0x0000000000017941 */ /* 0x000fea0003800000 */
.L_x_80:
[----:B------:R-:W3:Y:S01]  /*13660*/  LDL.LU R17, [R1+0x3d8] ;  /* 0x0003d80001117983 */ /* 0x000ee20000300800 */
[----:B0----5:R-:W-:Y:S01]  /*13670*/  HADD2.F32 R7, -RZ, R6.H0_H0 ;  /* 0x20000006ff077230 */ /* 0x021fe20000004100 */
        /* <DEDUP_REMOVED lines=8> */
.L_x_83:
[----:B------:R-:W-:Y:S05]  /*13700*/  BSYNC B1 ;  /* 0x0000000000017941 */ /* 0x000fea0003800000 */
.L_x_82:
[----:B------:R-:W4:Y:S04]  /*13710*/  LDL.LU R17, [R1+0x3dc] ;  /* 0x0003dc0001117983 */ /* 0x000f280000300800 */
[----:B------:R1:W5:Y:S02]  /*13720*/  LDL.64 R22, [R1+0x440] ;  /* 0x0004400001167983 */ /* 0x0003640000100a00 */
[----:B0----5:R-:W-:Y:S01]  /*13730*/  HADD2.F32 R7, -RZ, R6.H0_H0 ;  /* 0x20000006ff077230 */ /* 0x021fe20000004100 */
[----:B------:R-:W-:Y:S01]  /*13740*/  ISETP.GT.AND P3, PT, R3, 0x10, PT ;  /* 0x000000100300780c */ /* 0x000fe20003f64270 */
[----:B------:R-:W-:Y:S03]  /*13750*/  BSSY B1, `(.L_x_84) ;  /* 0x0000008000017945 */ /* 0x000fe60003800000 */
[----:B------:R-:W-:Y:S01]  /*13760*/  FMUL R7, R7, R16 ;  /* 0x0000001007077220 */ /* 0x000fe20000400000 */
[----:B------:R-:W-:-:S03]  /*13770*/  ISETP.GT.AND P0, PT, R0, RZ, P3 ;  /* 0x000000ff0000720c */ /* 0x000fc60001f04270 */
[----:B----4-:R-:W-:-:S05]  /*13780*/  FFMA R7, R17, R2, R7 ;  /* 0x0000000211077223 */ /* 0x010fca0000000007 */
[----:B------:R-:W-:-:S05]  /*13790*/  F2FP.F16.F32.PACK_AB R7, RZ, R7 ;  /* 0x00000007ff07723e */ /* 0x000fca00000000ff */
[----:B------:R1:W-:Y:S01]  /*137a0*/  @P1 STG.E.U16 desc[UR60][R4.64+0x12], R7 ;  /* 0x0000120704001986 */ /* 0x0003e2000c10153c */
[----:B------:R-:W-:Y:S05]  /*137b0*/  @!P0 BRA `(.L_x_85) ;  /* 0x0000000000048947 */ /* 0x000fea0003800000 */
[----:B------:R0:W5:Y:S02]  /*137c0*/  LDG.E.LTC128B.U16 R6, desc[UR60][R22.64+0x20] ;  /* 0x0000203c16067981 */ /* 0x000164000c1e1520 */
.L_x_85:
[----:B------:R-:W-:Y:S05]  /*137d0*/  BSYNC B1 ;  /* 0x0000000000017941 */ /* 0x000fea0003800000 */
.L_x_84:
[----:B-1----:R-:W4:Y:S01]  /*137e0*/  LDL.LU R5, [R1+0x3a0] ;  /* 0x0003a00001057983 */ /* 0x002f220000300800 */
[----:B-----5:R-:W-:Y:S01]  /*137f0*/  HADD2.F32 R4, -RZ, R6.H0_H0 ;  /* 0x20000006ff047230 */ /* 0x020fe20000004100 */
        /* <DEDUP_REMOVED lines=9> */
.L_x_87:
[----:B------:R-:W-:Y:S05]  /*13890*/  BSYNC B1 ;  /* 0x0000000000017941 */ /* 0x000fea0003800000 */
.L_x_86:
[----:B------:R-:W2:Y:S01]  /*138a0*/  LDL.LU R5, [R1+0x3a4] ;  /* 0x0003a40001057983 */ /* 0x000ea20000300800 */
[----:B-1---5:R-:W-:Y:S01]  /*138b0*/  HADD2.F32 R4, -RZ, R6.H0_H0 ;  /* 0x20000006ff047230 */ /* 0x022fe20000004100 */
[----:B------:R-:W-:Y:S01]  /*138c0*/  ISETP.GT.AND P0, PT, R0, 0x8, P3 ;  /* 0x000000080000780c */ /* 0x000fe20001f04270 */
[----:B------:R-:W-:Y:S03]  /*138d0*/  BSSY B1, `(.L_x_88) ;  /* 0x0000008000017945 */ /* 0x000fe60003800000 */
[----:B------:R-:W-:-:S04]  /*138e0*/  FMUL R4, R4, R16 ;  /* 0x0000001004047220 */ /* 0x000fc80000400000 */
[----:B--2---:R-:W-:-:S05]  /*138f0*/  FFMA R4, R5, R2, R4 ;  /* 0x0000000205047223 */ /* 0x004fca0000000004 */
[----:B------:R-:W-:-:S05]  /*13900*/  F2FP.F16.F32.PACK_AB R4, RZ, R4 ;  /* 0x00000004ff04723e */ /* 0x000fca00000000ff */
[----:B------:R1:W-:Y:S01]  /*13910*/  @P1 STG.E.U16 desc[UR60][R8.64+0x22], R4 ;  /* 0x0000220408001986 */ /* 0x0003e2000c10153c */
[----:B------:R-:W-:Y:S05]  /*13920*/  @!P0 BRA `(.L_x_89) ;  /* 0x0000000000088947 */ /* 0x000fea0003800000 */
[----:B0---4-:R-:W2:Y:S04]  /*13930*/  LDL.64 R22, [R1+0x420] ;  /* 0x0004200001167983 */ /* 0x011ea80000100a00 */
[----:B--2---:R2:W5:Y:S02]  /*13940*/  LDG.E.LTC128B.U16 R6, desc[UR60][R22.64+0x20] ;  /* 0x0000203c16067981 */ /* 0x004564000c1e1520 */
.L_x_89:
[----:B------:R-:W-:Y:S05]  /*13950*/  BSYNC B1 ;  /* 0x0000000000017941 */ /* 0x000fea0003800000 */
.L_x_88:
[----:B------:R-:W3:Y:S04]  /*13960*/  LDL.LU R5, [R1+0x3a8] ;  /* 0x0003a80001057983 */ /* 0x000ee80000300800 */
[----:B0-2-4-:R-:W2:Y:S01]  /*13970*/  LDL.64 R22, [R1+0x428] ;  /* 0x0004280001167983 */ /* 0x015ea20000100a00 */
[----:B-1---5:R-:W-:Y:S01]  /*13980*/  HADD2.F32 R4, -RZ, R6.H0_H0 ;  /* 0x20000006ff047230 */ /* 0x022fe20000004100 */
[----:B------:R-:W-:Y:S01]  /*13990*/  ISETP.GT.AND P4, PT, R0, 0x8, P2 ;  /* 0x000000080000780c */ /* 0x000fe20001784270 */
[----:B------:R-:W-:Y:S03]  /*139a0*/  BSSY B1, `(.L_x_90) ;  /* 0x0000008000017945 */ /* 0x000fe60003800000 */
[----:B------:R-:W-:-:S04]  /*139b0*/  FMUL R4, R4, R16 ;  /* 0x0000001004047220 */ /* 0x000fc80000400000 */
[----:B---3--:R-:W-:-:S05]  /*139c0*/  FFMA R4, R5, R2, R4 ;  /* 0x0000000205047223 */ /* 0x008fca0000000004 */
[----:B------:R-:W-:-:S05]  /*139d0*/  F2FP.F16.F32.PACK_AB R4, RZ, R4 ;  /* 0x00000004ff04723e */ /* 0x000fca00000000ff */
[----:B--2---:R0:W-:Y:S01]  /*139e0*/  @P0 STG.E.U16 desc[UR60][R22.64+0x20], R4 ;  /* 0x0000200416000986 */ /* 0x0041e2000c10153c */
[----:B------:R-:W-:Y:S05]  /*139f0*/  @!P4 BRA `(.L_x_91) ;  /* 0x000000000008c947 */ /* 0x000fea0003800000 */
[----:B0-----:R-:W2:Y:S04]  /*13a00*/  LDL.64 R4, [R1+0x420] ;  /* 0x0004200001047983 */ /* 0x001ea80000100a00 */
[----:B--2---:R1:W5:Y:S02]  /*13a10*/  LDG.E.LTC128B.U16 R6, desc[UR60][R4.64+0x22] ;  /* 0x0000223c04067981 */ /* 0x004364000c1e1520 */
.L_x_91:
[----:B------:R-:W-:Y:S05]  /*13a20*/  BSYNC B1 ;  /* 0x0000000000017941 */ /* 0x000fea0003800000 */
.L_x_90:
[----:B-1----:R-:W2:Y:S01]  /*13a30*/  LDL.LU R5, [R1+0x3ac] ;  /* 0x0003ac0001057983 */ /* 0x002ea20000300800 */
[----:B0----5:R-:W-:Y:S01]  /*13a40*/  HADD2.F32 R4, -RZ, R6.H0_H0 ;  /* 0x20000006ff047230 */ /* 0x021fe20000004100 */
[----:B------:R-:W-:Y:S01]  /*13a50*/  ISETP.GT.AND P1, PT, R3, 0x18, PT ;  /* 0x000000180300780c */ /* 0x000fe20003f24270 */
[----:B------:R-:W-:Y:S03]  /*13a60*/  BSSY B1, `(.L_x_92) ;  /* 0x0000009000017945 */ /* 0x000fe60003800000 */
[----:B------:R-:W-:Y:S01]  /*13a70*/  FMUL R4, R4, R16 ;  /* 0x0000001004047220 */ /* 0x000fe20000400000 */
[----:B------:R-:W-:-:S03]  /*13a80*/  ISETP.GT.AND P5, PT, R0, RZ, P1 ;  /* 0x000000ff0000720c */ /* 0x000fc60000fa4270 */
[----:B--2---:R-:W-:-:S05]  /*13a90*/  FFMA R4, R5, R2, R4 ;  /* 0x0000000205047223 */ /* 0x004fca0000000004 */
[----:B------:R-:W-:-:S05]  /*13aa0*/  F2FP.F16.F32.PACK_AB R4, RZ, R4 ;  /* 0x00000004ff04723e */ /* 0x000fca00000000ff */
[----:B------:R0:W-:Y:S01]  /*13ab0*/  @P4 STG.E.U16 desc[UR60][R22.64+0x22], R4 ;  /* 0x0000220416004986 */ /* 0x0001e2000c10153c */
[----:B------:R-:W-:Y:S05]  /*13ac0*/  @!P5 BRA `(.L_x_93) ;  /* 0x000000000008d947 */ /* 0x000fea0003800000 */
[----:B0-----:R-:W2:Y:S04]  /*13ad0*/  LDL.64 R4, [R1+0x440] ;  /* 0x0004400001047983 */ /* 0x001ea80000100a00 */
[----:B--2---:R1:W5:Y:S02]  /*13ae0*/  LDG.E.LTC128B.U16 R6, desc[UR60][R4.64+0x30] ;  /* 0x0000303c04067981 */ /* 0x004364000c1e1520 */
.L_x_93:
[----:B------:R-:W-:Y:S05]  /*13af0*/  BSYNC B1 ;  /* 0x0000000000017941 */ /* 0x000fea0003800000 */
.L_x_92:
        /* <DEDUP_REMOVED lines=12> */
.L_x_95:
[----:B------:R-:W-:Y:S05]  /*13bc0*/  BSYNC B1 ;  /* 0x0000000000017941 */ /* 0x000fea0003800000 */
.L_x_94:
[----:B-1----:R-:W2:Y:S01]  /*13bd0*/  LDL.LU R5, [R1+0x3b4] ;  /* 0x0003b40001057983 */ /* 0x002ea20000300800 */
[----:B0----5:R-:W-:Y:S01]  /*13be0*/  HADD2.F32 R4, -RZ, R6.H0_H0 ;  /* 0x20000006ff047230 */ /* 0x021fe20000004100 */
[----:B------:R-:W-:Y:S01]  /*13bf0*/  ISETP.GT.AND P5, PT, R0, 0x8, P1 ;  /* 0x000000080000780c */ /* 0x000fe20000fa4270 */
[----:B------:R-:W-:Y:S03]  /*13c00*/  BSSY B1, `(.L_x_96) ;  /* 0x0000008000017945 */ /* 0x000fe60003800000 */
[----:B------:R-:W-:-:S04]  /*13c10*/  FMUL R4, R4, R16 ;  /* 0x0000001004047220 */ /* 0x000fc80000400000 */
[----:B--2---:R-:W-:-:S05]  /*13c20*/  FFMA R4, R5, R2, R4 ;  /* 0x0000000205047223 */ /* 0x004fca0000000004 */
[----:B------:R-:W-:-:S05]  /*13c30*/  F2FP.F16.F32.PACK_AB R4, RZ, R4 ;  /* 0x00000004ff04723e */ /* 0x000fca00000000ff */
[----:B------:R0:W-:Y:S01]  /*13c40*/  @P4 STG.E.U16 desc[UR60][R8.64+0x32], R4 ;  /* 0x0000320408004986 */ /* 0x0001e2000c10153c */
[----:B------:R-:W-:Y:S05]  /*13c50*/  @!P5 BRA `(.L_x_97) ;  /* 0x000000000008d947 */ /* 0x000fea0003800000 */
[----:B0-----:R-:W2:Y:S04]  /*13c60*/  LDL.64 R4, [R1+0x420] ;  /* 0x0004200001047983 */ /* 0x001ea80000100a00 */
[----:B--2---:R1:W5:Y:S02]  /*13c70*/  LDG.E.LTC128B.U16 R6, desc[UR60][R4.64+0x30] ;  /* 0x0000303c04067981 */ /* 0x004364000c1e1520 */
.L_x_97:
[----:B------:R-:W-:Y:S05]  /*13c80*/  BSYNC B1 ;  /* 0x0000000000017941 */ /* 0x000fea0003800000 */
.L_x_96:
        /* <DEDUP_REMOVED lines=11> */
.L_x_99:
[----:B------:R-:W-:Y:S05]  /*13d40*/  BSYNC B1 ;  /* 0x0000000000017941 */ /* 0x000fea0003800000 */
.L_x_98:
        /* <DEDUP_REMOVED lines=10> */
.L_x_101:
[----:B------:R-:W-:Y:S05]  /*13df0*/  BSYNC B1 ;  /* 0x0000000000017941 */ /* 0x000fea0003800000 */
.L_x_100:
[----:B------:R-:W2:Y:S01]  /*13e00*/  LDL.LU R5, [R1+0x380] ;  /* 0x0003800001057983 */ /* 0x000ea20000300800 */
        /* <DEDUP_REMOVED lines=9> */
.L_x_103:
[----:B------:R-:W-:Y:S05]  /*13ea0*/  BSYNC B1 ;  /* 0x0000000000017941 */ /* 0x000fea0003800000 */
.L_x_102:
        /* <DEDUP_REMOVED lines=10> */
.L_x_105:
[----:B------:R-:W-:Y:S05]  /*13f50*/  BSYNC B1 ;  /* 0x0000000000017941 */ /* 0x000fea0003800000 */
.L_x_104:
[----:B------:R-:W4:Y:S04]  /*13f60*/  LDL.LU R5, [R1+0x388] ;  /* 0x0003880001057983 */ /* 0x000f280000300800 */
[----:B------:R-:W2:Y:S01]  /*13f70*/  LDL.64 R22, [R1+0x400] ;  /* 0x0004000001167983 */ /* 0x000ea20000100a00 */
[----:B0----5:R-:W-:Y:S01]  /*13f80*/  HADD2.F32 R4, -RZ, R6.H0_H0 ;  /* 0x20000006ff047230 */ /* 0x021fe20000004100 */
[----:B------:R-:W-:Y:S01]  /*13f90*/  ISETP.GT.AND P4, PT, R0, 0x88, P2 ;  /* 0x000000880000780c */ /* 0x000fe20001784270 */
[----:B------:R-:W-:Y:S03]  /*13fa0*/  BSSY B1, `(.L_x_106) ;  /* 0x0000007000017945 */ /* 0x000fe60003800000 */
[----:B------:R-:W-:-:S04]  /*13fb0*/  FMUL R4, R4, R16 ;  /* 0x0000001004047220 */ /* 0x000fc80000400000 */
[----:B----4-:R-:W-:-:S05]  /*13fc0*/  FFMA R4, R5, R2, R4 ;  /* 0x0000000205047223 */ /* 0x010fca0000000004 */
[----:B------:R-:W-:-:S05]  /*13fd0*/  F2FP.F16.F32.PACK_AB R4, RZ, R4 ;  /* 0x00000004ff04723e */ /* 0x000fca00000000ff */
[----:B--2---:R0:W-:Y:S01]  /*13fe0*/  @P5 STG.E.U16 desc[UR60][R22.64+0x20], R4 ;  /* 0x0000200416005986 */ /* 0x0041e2000c10153c */
[----:B------:R-:W-:Y:S05]  /*13ff0*/  @!P4 BRA `(.L_x_107) ;  /* 0x000000000004c947 */ /* 0x000fea0003800000 */
[----:B------:R2:W5:Y:S02]  /*14000*/  LDG.E.LTC128B.U16 R6, desc[UR60][R232.64+0x22] ;  /* 0x0000223ce8067981 */ /* 0x000564000c1e1520 */
.L_x_107:
[----:B------:R-:W-:Y:S05]  /*14010*/  BSYNC B1 ;  /* 0x0000000000017941 */ /* 0x000fea0003800000 */
.L_x_106:
[----:B------:R-:W4:Y:S01]  /*14020*/  LDL.LU R5, [R1+0x38c] ;  /* 0x00038c0001057983 */ /* 0x000f220000300800 */
[----:B0----5:R-:W-:Y:S01]  /*14030*/  HADD2.F32 R4, -RZ, R6.H0_H0 ;  /* 0x20000006ff047230 */ /* 0x021fe20000004100 */
        /* <DEDUP_REMOVED lines=8> */
.L_x_109:
[----:B------:R-:W-:Y:S05]  /*140c0*/  BSYNC B1 ;  /* 0x0000000000017941 */ /* 0x000fea0003800000 */
.L_x_108:
        /* <DEDUP_REMOVED lines=10> */
.L_x_111:
[----:B------:R-:W-:Y:S05]  /*14170*/  BSYNC B1 ;  /* 0x0000000000017941 */ /* 0x000fea0003800000 */
.L_x_110:
        /* <DEDUP_REMOVED lines=10> */
.L_x_113:
[----:B------:R-:W-:Y:S05]  /*14220*/  BSYNC B1 ;  /* 0x0000000000017941 */ /* 0x000fea0003800000 */
.L_x_112:
        /* <DEDUP_REMOVED lines=10> */
.L_x_115:
[----:B------:R-:W-:Y:S05]  /*142d0*/  BSYNC B1 ;  /* 0x0000000000017941 */ /* 0x000fea0003800000 */
.L_x_114:
[----:B------:R-:W3:Y:S01]  /*142e0*/  LDL.LU R5, [R1+0x39c] ;  /* 0x00039c0001057983 */ /* 0x000ee20000300800 */
[----:B0----5:R-:W-:Y:S01]  /*142f0*/  HADD2.F32 R4, -RZ, R6.H0_H0 ;  /* 0x20000006ff047230 */ /* 0x021fe20000004100 */
[----:B------:R-:W-:Y:S01]  /*14300*/  ISETP.GT.AND P5, PT, R0, 0x100, P3 ;  /* 0x000001000000780c */ /* 0x000fe20001fa4270 */
[----:B------:R-:W-:Y:S01]  /*14310*/  IMAD.U32 R17, RZ, RZ, UR9 ;  /* 0x00000009ff117e24 */ /* 0x000fe2000f8e00ff */
[----:B------:R0:W-:Y:S02]  /*14320*/  STL.64 [R1+0x498], R8 ;  /* 0x0004980801007387 */ /* 0x0001e40000100a00 */
[----:B------:R-:W-:Y:S02]  /*14330*/  FMUL R4, R4, R16 ;  /* 0x0000001004047220 */ /* 0x000fe40000400000 */
[----:B0-----:R-:W4:Y:S02]  /*14340*/  LDL.LU.64 R8, [R1+0x430] ;  /* 0x0004300001087983 */ /* 0x001f240000300a00 */
[----:B---3--:R-:W-:-:S05]  /*14350*/  FFMA R4, R5, R2, R4 ;  /* 0x0000000205047223 */ /* 0x008fca0000000004 */
[----:B------:R-:W-:-:S05]  /*14360*/  F2FP.F16.F32.PACK_AB R4, RZ, R4 ;  /* 0x00000004ff04723e */ /* 0x000fca00000000ff */
[----:B------:R0:W-:Y:S04]  /*14370*/  @P4 STG.E.U16 desc[UR60][R22.64+0x32], R4 ;  /* 0x0000320416004986 */ /* 0x0001e8000c10153c */
[----:B------:R-:W3:Y:S01]  /*14380*/  @P5 LDG.E.LTC128B.U16 R6, desc[UR60][R20.64+0x20] ;  /* 0x0000203c14065981 */ /* 0x000ee2000c1e1520 */
[----:B------:R-:W-:-:S04]  /*14390*/  IMAD.U32 R5, RZ, RZ, UR8 ;  /* 0x00000008ff057e24 */ /* 0x000fc8000f8e00ff */
[----:B------:R-:W-:Y:S02]  /*143a0*/  IMAD.SHL.U32 R5, R5, 0x100, RZ ;  /* 0x0000010005057824 */ /* 0x000fe400078e00ff */
[----:B0-----:R-:W-:-:S05]  /*143b0*/  IMAD.U32 R22, RZ, RZ, UR8 ;  /* 0x00000008ff167e24 */ /* 0x001fca000f8e00ff */
[----:B------:R-:W-:Y:S02]  /*143c0*/  SHF.L.U64.HI R23, R22, 0x8, R17 ;  /* 0x0000000816177819 */ /* 0x000fe40000010211 */
[----:B------:R-:W2:Y:S04]  /*143d0*/  LDL.LU R17, [R1+0x360] ;  /* 0x0003600001117983 */ /* 0x000ea80000300800 */
[----:B------:R0:W-:Y:S01]  /*143e0*/  STL [R1+0x380], R5 ;  /* 0x0003800501007387 */ /* 0x0001e20000100800 */
[----:B------:R-:W-:Y:S01]  /*143f0*/  BSSY B1, `(.L_x_116) ;  /* 0x000000d000017945 */ /* 0x000fe20003800000 */
[----:B---3--:R-:W-:-:S05]  /*14400*/  HADD2.F32 R4, -RZ, R6.H0_H0 ;  /* 0x20000006ff047230 */ /* 0x008fca0000004100 */
[----:B------:R-:W-:Y:S01]  /*14410*/  FMUL R7, R4, R16 ;  /* 0x0000001004077220 */ /* 0x000fe20000400000 */
[----:B----4-:R-:W-:Y:S02]  /*14420*/  IADD3 R4, P4, R5, R8, RZ ;  /* 0x0000000805047210 */ /* 0x010fe40007f9e0ff */
[----:B------:R3:W5:Y:S01]  /*14430*/  LDL.LU.64 R8, [R1+0x498] ;  /* 0x0004980001087983 */ /* 0x0007620000300a00 */
[----:B--2---:R-:W-:Y:S02]  /*14440*/  FFMA R7, R17, R2, R7 ;  /* 0x0000000211077223 */ /* 0x004fe40000000007 */
[----:B0-----:R-:W-:-:S03]  /*14450*/  IMAD.X R5, R23, 0x1, R13, P4 ;  /* 0x0000000117057824 */ /* 0x001fc600020e060d */
[----:B------:R-:W-:Y:S01]  /*14460*/  F2FP.F16.F32.PACK_AB R7, RZ, R7 ;  /* 0x00000007ff07723e */ /* 0x000fe200000000ff */
[----:B------:R3:W-:Y:S04]  /*14470*/  STL [R1+0x384], R23 ;  /* 0x0003841701007387 */ /* 0x0007e80000100800 */
[----:B------:R3:W-:Y:S01]  /*14480*/  @P5 STG.E.U16 desc[UR60][R4.64+0x20], R7 ;  /* 0x0000200704005986 */ /* 0x0007e2000c10153c */
[----:B------:R-:W-:-:S13]  /*14490*/  ISETP.GT.AND P4, PT, R0, 0x100, P2 ;  /* 0x000001000000780c */ /* 0x000fda0001784270 */
[----:B---3--:R-:W-:Y:S05]  /*144a0*/  @!P4 BRA `(.L_x_117) ;  /* 0x000000000004c947 */ /* 0x008fea0003800000 */
[----:B------:R0:W5:Y:S02]  /*144b0*/  LDG.E.LTC128B.U16 R6, desc[UR60][R20.64+0x22] ;  /* 0x0000223c14067981 */ /* 0x000164000c1e1520 */
.L_x_117:
[----:B------:R-:W-:Y:S05]  /*144c0*/  BSYNC B1 ;  /* 0x0000000000017941 */ /* 0x000fea0003800000 */
.L_x_116:
[----:B------:R2:W-:Y:S04]  /*144d0*/  STL [R1+0x494], R3 ;  /* 0x0004940301007387 */ /* 0x0005e80000100800 */
[----:B--2---:R-:W2:Y:S01]  /*144e0*/  LDL.LU R3, [R1+0x364] ;  /* 0x0003640001037983 */ /* 0x004ea20000300800 */
[----:B-----5:R-:W-:Y:S01]  /*144f0*/  HADD2.F32 R7, -RZ, R6.H0_H0 ;  /* 0x20000006ff077230 */ /* 0x020fe20000004100 */
[----:B------:R-:W-:Y:S02]  /*14500*/  ISETP.GT.AND P5, PT, R0, 0x108, P3 ;  /* 0x000001080000780c */ /* 0x000fe40001fa4270 */
[----:B------:R-:W3:Y:S02]  /*14510*/  LDL.LU R23, [R1+0x368] ;  /* 0x0003680001177983 */ /* 0x000ee40000300800 */
[----:B------:R-:W-:-:S02]  /*14520*/  FMUL R7, R7, R16 ;  /* 0x0000001007077220 */ /* 0x000fc40000400000 */
[----:B------:R-:W4:Y:S04]  /*14530*/  LDL R22, [R1+0x460] ;  /* 0x0004600001167983 */ /* 0x000f280000100800 */
[----:B------:R-:W3:Y:S01]  /*14540*/  LDL R17, [R1+0x454] ;  /* 0x0004540001117983 */ /* 0x000ee20000100800 */
[----:B--2---:R-:W-:-:S03]  /*14550*/  FFMA R7, R3, R2, R7 ;  /* 0x0000000203077223 */ /* 0x004fc60000000007 */
[----:B------:R2:W5:Y:S02]  /*14560*/  LDL.LU R3, [R1+0x494] ;  /* 0x0004940001037983 */ /* 0x0005640000300800 */
[----:B------:R-:W-:-:S05]  /*14570*/  F2FP.F16.F32.PACK_AB R7, RZ, R7 ;  /* 0x00000007ff07723e */ /* 0x000fca00000000ff */
[----:B------:R1:W-:Y:S04]  /*14580*/  @P4 STG.E.U16 desc[UR60][R4.64+0x22], R7 ;  /* 0x0000220704004986 */ /* 0x0003e8000c10153c */
[----:B------:R-:W1:Y:S01]  /*14590*/  @P5 LDG.E.LTC128B.U16 R6, desc[UR60][R18.64+0x20] ;  /* 0x0000203c12065981 */ /* 0x000e62000c1e1520 */
[----:B----4-:R-:W-:-:S05]  /*145a0*/  IADD3 R236, P4, R22, R4, RZ ;  /* 0x0000000416ec7210 */ /* 0x010fca0007f9e0ff */
[----:B---3--:R-:W-:Y:S01]  /*145b0*/  IMAD.X R237, R17, 0x1, R5, P4 ;  /* 0x0000000111ed7824 */ /* 0x008fe200020e0605 */
[----:B------:R-:W-:Y:S01]  /*145c0*/  ISETP.GT.AND P4, PT, R0, 0x108, P2 ;  /* 0x000001080000780c */ /* 0x000fe20001784270 */
[----:B-1----:R-:W-:-:S05]  /*145d0*/  HADD2.F32 R7, -RZ, R6.H0_H0 ;  /* 0x20000006ff077230 */ /* 0x002fca0000004100 */
[----:B------:R-:W-:-:S04]  /*145e0*/  FMUL R7, R7, R16 ;  /* 0x0000001007077220 */ /* 0x000fc80000400000 */
[----:B------:R-:W-:Y:S02]  /*145f0*/  FFMA R7, R23, R2, R7 ;  /* 0x0000000217077223 */ /* 0x000fe40000000007 */
[----:B------:R-:W3:Y:S03]  /*14600*/  LDL.LU R23, [R1+0x36c] ;  /* 0x00036c0001177983 */ /* 0x000ee60000300800 */
[----:B------:R-:W-:-:S05]  /*14610*/  F2FP.F16.F32.PACK_AB R7, RZ, R7 ;  /* 0x00000007ff07723e */ /* 0x000fca00000000ff */
[----:B------:R1:W-:Y:S04]  /*14620*/  @P5 STG.E.U16 desc[UR60][R236.64+0x20], R7 ;  /* 0x00002007ec005986 */ /* 0x0003e8000c10153c */
[----:B------:R-:W1:Y:S01]  /*14630*/  @P4 LDG.E.LTC128B.U16 R6, desc[UR60][R18.64+0x22] ;  /* 0x0000223c12064981 */ /* 0x000e62000c1e1520 */
[----:B------:R-:W-:Y:S01]  /*14640*/  IADD3 R22, P5, R4, R22, RZ ;  /* 0x0000001604167210 */ /* 0x000fe20007fbe0ff */
[----:B------:R-:W-:Y:S01]  /*14650*/  BSSY B1, `(.L_x_118) ;  /* 0x000000a000017945 */ /* 0x000fe20003800000 */
[----:B-1----:R-:W-:-:S05]  /*14660*/  HADD2.F32 R7, -RZ, R6.H0_H0 ;  /* 0x20000006ff077230 */ /* 0x002fca0000004100 */
[----:B------:R-:W-:-:S04]  /*14670*/  FMUL R7, R7, R16 ;  /* 0x0000001007077220 */ /* 0x000fc80000400000 */
[----:B---3--:R-:W-:Y:S01]  /*14680*/  FFMA R7, R23, R2, R7 ;  /* 0x0000000217077223 */ /* 0x008fe20000000007 */
[----:B------:R-:W-:-:S04]  /*14690*/  IMAD.X R23, R5, 0x1, R17, P5 ;  /* 0x0000000105177824 */ /* 0x000fc800028e0611 */
[----:B------:R-:W-:-:S05]  /*146a0*/  F2FP.F16.F32.PACK_AB R7, RZ, R7 ;  /* 0x00000007ff07723e */ /* 0x000fca00000000ff */
[----:B------:R2:W-:Y:S01]  /*146b0*/  @P4 STG.E.U16 desc[UR60][R22.64+0x22], R7 ;  /* 0x0000220716004986 */ /* 0x0005e2000c10153c */
[----:B------:R-:W-:-:S13]  /*146c0*/  ISETP.GT.AND P5, PT, R0, 0x100, P1 ;  /* 0x000001000000780c */ /* 0x000fda0000fa4270 */
[----:B--2---:R-:W-:Y:S05]  /*146d0*/  @!P5 BRA `(.L_x_119) ;  /* 0x000000000004d947 */ /* 0x004fea0003800000 */
[----:B------:R1:W5:Y:S02]  /*146e0*/  LDG.E.LTC128B.U16 R6, desc[UR60][R20.64+0x30] ;  /* 0x0000303c14067981 */ /* 0x000364000c1e1520 */
.L_x_119:
[----:B------:R-:W-:Y:S05]  /*146f0*/  BSYNC B1 ;  /* 0x0000000000017941 */ /* 0x000fea0003800000 */
.L_x_118:
[----:B------:R-:W2:Y:S01]  /*14700*/  LDL.LU R17, [R1+0x370] ;  /* 0x0003700001117983 */ /* 0x000ea20000300800 */
[----:B-----5:R-:W-:Y:S01]  /*14710*/  HADD2.F32 R7, -RZ, R6.H0_H0 ;  /* 0x20000006ff077230 */ /* 0x020fe20000004100 */
        /* <DEDUP_REMOVED lines=8> */
.L_x_121:
[----:B------:R-:W-:Y:S05]  /*147a0*/  BSYNC B1 ;  /* 0x0000000000017941 */ /* 0x000fea0003800000 */
.L_x_120:
[----:B------:R-:W4:Y:S01]  /*147b0*/  LDL.LU R17, [R1+0x374] ;  /* 0x0003740001117983 */ /* 0x000f220000300800 */
[----:B--2--5:R-:W-:Y:S01]  /*147c0*/  HADD2.F32 R7, -RZ, R6.H0_H0 ;  /* 0x20000006ff077230 */ /* 0x024fe20000004100 */
        /* <DEDUP_REMOVED lines=8> */
.L_x_123:
[----:B------:R-:W-:Y:S05]  /*14850*/  BSYNC B1 ;  /* 0x0000000000017941 */ /* 0x000fea0003800000 */
.L_x_122:
[----:B------:R-:W3:Y:S01]  /*14860*/  LDL.LU R17, [R1+0x378] ;  /* 0x0003780001117983 */ /* 0x000ee20000300800 */
[----:B--2--5:R-:W-:Y:S01]  /*14870*/  HADD2.F32 R7, -RZ, R6.H0_H0 ;  /* 0x20000006ff077230 */ /* 0x024fe20000004100 */
        /* <DEDUP_REMOVED lines=8> */
.L_x_125:
[----:B------:R-:W-:Y:S05]  /*14900*/  BSYNC B1 ;  /* 0x0000000000017941 */ /* 0x000fea0003800000 */
.L_x_124:
[----:B------:R-:W4:Y:S01]  /*14910*/  LDL.LU R22, [R1+0x37c] ;  /* 0x00037c0001167983 */ /* 0x000f220000300800 */
[----:B--2--5:R-:W-:Y:S01]  /*14920*/  HADD2.F32 R7, -RZ, R6.H0_H0 ;  /* 0x20000006ff077230 */ /* 0x024fe20000004100 */
[----:B------:R-:W-:Y:S01]  /*14930*/  ISETP.GT.AND P5, PT, R0, 0x180, P3 ;  /* 0x000001800000780c */ /* 0x000fe20001fa4270 */
[----:B------:R-:W-:Y:S01]  /*14940*/  BSSY B1, `(.L_x_126) ;  /* 0x0000008000017945 */ /* 0x000fe20003800000 */
[----:B------:R-:W-:Y:S02]  /*14950*/  PRMT R17, R6, 0x7610, R17 ;  /* 0x0000761006117816 */ /* 0x000fe40000000011 */
[----:B------:R-:W-:-:S04]  /*14960*/  FMUL R7, R7, R16 ;  /* 0x0000001007077220 */ /* 0x000fc80000400000 */
[----:B----4-:R-:W-:-:S05]  /*14970*/  FFMA R7, R22, R2, R7 ;  /* 0x0000000216077223 */ /* 0x010fca0000000007 */
[----:B------:R-:W-:-:S05]  /*14980*/  F2FP.F16.F32.PACK_AB R7, RZ, R7 ;  /* 0x00000007ff07723e */ /* 0x000fca00000000ff */
[----:B------:R2:W-:Y:S01]  /*14990*/  @P4 STG.E.U16 desc[UR60][R236.64+0x32], R7 ;  /* 0x00003207ec004986 */ /* 0x0005e2000c10153c */
[----:B------:R-:W-:Y:S05]  /*149a0*/  @!P5 BRA `(.L_x_127) ;  /* 0x000000000004d947 */ /* 0x000fea0003800000 */
[----:B------:R4:W5:Y:S02]  /*149b0*/  LDG.E.LTC128B.U16 R17, desc[UR60][R14.64+0x20] ;  /* 0x0000203c0e117981 */ /* 0x000964000c1e1520 */
.L_x_127:
[----:B------:R-:W-:Y:S05]  /*149c0*/  BSYNC B1 ;  /* 0x0000000000017941 */ /* 0x000fea0003800000 */
.L_x_126:
[----:B--2---:R-:W2:Y:S01]  /*149d0*/  LDL R7, [R1+0x380] ;  /* 0x0003800001077983 */ /* 0x004ea20000100800 */
[----:B-----5:R-:W-:-:S03]  /*149e0*/  HADD2.F32 R6, -RZ, R17.H0_H0 ;  /* 0x20000011ff067230 */ /* 0x020fc60000004100 */
[----:B------:R-:W3:Y:S02]  /*149f0*/  LDL R23, [R1+0x384] ;  /* 0x0003840001177983 */ /* 0x000ee40000100800 */
[----:B------:R-:W-:Y:S01]  /*14a00*/  FMUL R22, R6, R16 ;  /* 0x0000001006167220 */ /* 0x000fe20000400000 */
[----:B--2---:R-:W-:Y:S02]  /*14a10*/  IADD3 R6, P4, R7, R4, RZ ;  /* 0x0000000407067210 */ /* 0x004fe40007f9e0ff */
[----:B------:R-:W2:Y:S01]  /*14a20*/  LDL.LU R7, [R1+0x340] ;  /* 0x0003400001077983 */ /* 0x000ea20000300800 */
[----:B------:R-:W-:Y:S01]  /*14a30*/  BSSY B1, `(.L_x_128) ;  /* 0x0000008000017945 */ /* 0x000fe20003800000 */
[----:B--2---:R-:W-:Y:S01]  /*14a40*/  FFMA R22, R7, R2, R22 ;  /* 0x0000000207167223 */ /* 0x004fe20000000016 */
[----:B---3--:R-:W-:Y:S01]  /*14a50*/  IMAD.X R7, R23, 0x1, R5, P4 ;  /* 0x0000000117077824 */ /* 0x008fe200020e0605 */
[----:B------:R-:W-:-:S03]  /*14a60*/  ISETP.GT.AND P4, PT, R0, 0x180, P2 ;  /* 0x000001800000780c */ /* 0x000fc60001784270 */
[----:B------:R-:W-:-:S05]  /*14a70*/  F2FP.F16.F32.PACK_AB R22, RZ, R22 ;  /* 0x00000016ff16723e */ /* 0x000fca00000000ff */
[----:B------:R2:W-:Y:S05]  /*14a80*/  @P5 STG.E.U16 desc[UR60][R6.64+0x20], R22 ;  /* 0x0000201606005986 */ /* 0x0005ea000c10153c */
[----:B------:R-:W-:Y:S05]  /*14a90*/  @!P4 BRA `(.L_x_129) ;  /* 0x000000000004c947 */ /* 0x000fea0003800000 */
[----:B------:R3:W5:Y:S02]  /*14aa0*/  LDG.E.LTC128B.U16 R17, desc[UR60][R14.64+0x22] ;  /* 0x0000223c0e117981 */ /* 0x000764000c1e1520 */
.L_x_129:
[----:B------:R-:W-:Y:S05]  /*14ab0*/  BSYNC B1 ;  /* 0x0000000000017941 */ /* 0x000fea0003800000 */
.L_x_128:
        /* <DEDUP_REMOVED lines=10> */
.L_x_131:
[----:B------:R-:W-:Y:S05]  /*14b60*/  BSYNC B1 ;  /* 0x0000000000017941 */ /* 0x000fea0003800000 */
.L_x_130:
[----:B------:R-:W3:Y:S01]  /*14b70*/  LDL.LU R23, [R1+0x348] ;  /* 0x0003480001177983 */ /* 0x000ee20000300800 */
[----:B--2--5:R-:W-:-:S03]  /*14b80*/  HADD2.F32 R22, -RZ, R17.H0_H0 ;  /* 0x20000011ff167230 */ /* 0x024fc60000004100 */
[----:B------:R2:W-:Y:S02]  /*14b90*/  STL [R1+0x498], R4 ;  /* 0x0004980401007387 */ /* 0x0005e40000100800 */
[----:B------:R-:W-:Y:S02]  /*14ba0*/  FMUL R22, R22, R16 ;  /* 0x0000001016167220 */ /* 0x000fe40000400000 */
[----:B------:R0:W-:Y:S02]  /*14bb0*/  STL [R1+0x494], R3 ;  /* 0x0004940301007387 */ /* 0x0001e40000100800 */
[----:B---3--:R-:W-:Y:S02]  /*14bc0*/  FFMA R23, R23, R2, R22 ;  /* 0x0000000217177223 */ /* 0x008fe40000000016 */
[----:B------:R-:W3:Y:S03]  /*14bd0*/  LDL R22, [R1+0x460] ;  /* 0x0004600001167983 */ /* 0x000ee60000100800 */
[----:B------:R-:W-:-:S04]  /*14be0*/  F2FP.F16.F32.PACK_AB R23, RZ, R23 ;  /* 0x00000017ff17723e */ /* 0x000fc800000000ff */
[----:B--2---:R-:W-:Y:S02]  /*14bf0*/  PRMT R4, R23, 0x7610, R4 ;  /* 0x0000761017047816 */ /* 0x004fe40000000004 */
[----:B------:R-:W2:Y:S02]  /*14c00*/  LDL R23, [R1+0x454] ;  /* 0x0004540001177983 */ /* 0x000ea40000100800 */
[----:B0-----:R-:W-:Y:S02]  /*14c10*/  PRMT R3, R4, 0x7610, R3 ;  /* 0x0000761004037816 */ /* 0x001fe40000000003 */
[----:B------:R0:W5:Y:S01]  /*14c20*/  LDL.LU R4, [R1+0x498] ;  /* 0x0004980001047983 */ /* 0x0001620000300800 */
[----:B---3--:R-:W-:-:S05]  /*14c30*/  IADD3 R22, P4, R22, R6, RZ ;  /* 0x0000000616167210 */ /* 0x008fca0007f9e0ff */
[----:B--2---:R-:W-:-:S05]  /*14c40*/  IMAD.X R23, R23, 0x1, R7, P4 ;  /* 0x0000000117177824 */ /* 0x004fca00020e0607 */
[----:B------:R2:W-:Y:S04]  /*14c50*/  @P3 STG.E.U16 desc[UR60][R22.64+0x20], R3 ;  /* 0x0000200316003986 */ /* 0x0005e8000c10153c */
[----:B--2---:R0:W5:Y:S01]  /*14c60*/  LDL.LU R3, [R1+0x494] ;  /* 0x0004940001037983 */ /* 0x0041620000300800 */
[----:B------:R-:W-:Y:S01]  /*14c70*/  ISETP.GT.AND P2, PT, R0, 0x188, P2 ;  /* 0x000001880000780c */ /* 0x000fe20001744270 */
[----:B------:R-:W-:-:S12]  /*14c80*/  BSSY B1, `(.L_x_132) ;  /* 0x0000003000017945 */ /* 0x000fd80003800000 */
[----:B0-----:R-:W-:Y:S05]  /*14c90*/  @!P2 BRA `(.L_x_133) ;  /* 0x000000000004a947 */ /* 0x001fea0003800000 */
[----:B------:R0:W5:Y:S02]  /*14ca0*/  LDG.E.LTC128B.U16 R17, desc[UR60][R10.64+0x22] ;  /* 0x0000223c0a117981 */ /* 0x000164000c1e1520 */
.L_x_133:
[----:B------:R-:W-:Y:S05]  /*14cb0*/  BSYNC B1 ;  /* 0x0000000000017941 */ /* 0x000fea0003800000 */
.L_x_132:
[----:B------:R-:W-:Y:S04]  /*14cc0*/  STL [R1+0x4b0], R12 ;  /* 0x0004b00c01007387 */ /* 0x000fe80000100800 */
[----:B------:R0:W-:Y:S04]  /*14cd0*/  STL [R1+0x4ac], R11 ;  /* 0x0004ac0b01007387 */ /* 0x0001e80000100800 */
[----:B0---4-:R-:W2:Y:S04]  /*14ce0*/  LDL.LU R11, [R1+0x34c] ;  /* 0x00034c00010b7983 */ /* 0x011ea80000300800 */
[----:B------:R-:W-:Y:S04]  /*14cf0*/  STL [R1+0x4a8], R10 ;  /* 0x0004a80a01007387 */ /* 0x000fe80000100800 */
[----:B------:R0:W-:Y:S04]  /*14d00*/  STL [R1+0x4a4], R9 ;  /* 0x0004a40901007387 */ /* 0x0001e80000100800 */
[----:B0-----:R-:W3:Y:S04]  /*14d10*/  LDL.LU R9, [R1+0x384] ;  /* 0x0003840001097983 */ /* 0x001ee80000300800 */
[----:B------:R-:W-:Y:S04]  /*14d20*/  STL [R1+0x4a0], R8 ;  /* 0x0004a00801007387 */ /* 0x000fe80000100800 */
[----:B------:R0:W-:Y:S04]  /*14d30*/  STL.64 [R1+0x498], R6 ;  /* 0x0004980601007387 */ /* 0x0001e80000100a00 */
[----:B0-----:R-:W4:Y:S04]  /*14d40*/  LDL.LU R6, [R1+0x380] ;  /* 0x0003800001067983 */ /* 0x001f280000300800 */
[----:B------:R-:W4:Y:S01]  /*14d50*/  LDL.LU R7, [R1+0x460] ;  /* 0x0004600001077983 */ /* 0x000f220000300800 */
[----:B-----5:R-:W-:-:S03]  /*14d60*/  HADD2.F32 R12, -RZ, R17.H0_H0 ;  /* 0x20000011ff0c7230 */ /* 0x020fc60000004100 */
[----:B------:R0:W-:Y:S02]  /*14d70*/  STL [R1+0x494], R3 ;  /* 0x0004940301007387 */ /* 0x0001e40000100800 */
[----:B------:R-:W-:-:S04]  /*14d80*/  FMUL R12, R12, R16 ;  /* 0x000000100c0c7220 */ /* 0x000fc80000400000 */
[----:B--2---:R-:W-:Y:S02]  /*14d90*/  FFMA R11, R11, R2, R12 ;  /* 0x000000020b0b7223 */ /* 0x004fe4000000000c */
[----:B------:R2:W5:Y:S01]  /*14da0*/  LDL.LU R12, [R1+0x4b0] ;  /* 0x0004b000010c7983 */ /* 0x0005620000300800 */
[----:B----4-:R-:W-:-:S03]  /*14db0*/  IADD3 R6, P4, P5, R7, R4, R6 ;  /* 0x0000000407067210 */ /* 0x010fc60007d9e006 */
[----:B------:R-:W3:Y:S01]  /*14dc0*/  LDL.LU R7, [R1+0x454] ;  /* 0x0004540001077983 */ /* 0x000ee20000300800 */
[----:B------:R-:W-:-:S03]  /*14dd0*/  F2FP.F16.F32.PACK_AB R10, RZ, R11 ;  /* 0x0000000bff0a723e */ /* 0x000fc600000000ff */
[----:B------:R2:W5:Y:S01]  /*14de0*/  LDL.LU R11, [R1+0x4ac] ;  /* 0x0004ac00010b7983 */ /* 0x0005620000300800 */
[----:B------:R-:W-:-:S03]  /*14df0*/  PRMT R8, R10, 0x7610, R8 ;  /* 0x000076100a087816 */ /* 0x000fc60000000008 */
[----:B------:R2:W5:Y:S01]  /*14e00*/  LDL.LU R10, [R1+0x4a8] ;  /* 0x0004a800010a7983 */ /* 0x0005620000300800 */
[----:B0-----:R-:W-:Y:S02]  /*14e10*/  PRMT R3, R8, 0x7610, R3 ;  /* 0x0000761008037816 */ /* 0x001fe40000000003 */
[----:B------:R-:W-:Y:S02]  /*14e20*/  ISETP.GT.AND P3, PT, R0, 0x180, P1 ;  /* 0x000001800000780c */ /* 0x000fe40000f64270 */
[----:B---3--:R-:W-:Y:S02]  /*14e30*/  IADD3.X R7, R7, R5, R9, P4, P5 ;  /* 0x0000000507077210 */ /* 0x008fe400027ea409 */
[----:B------:R2:W5:Y:S04]  /*14e40*/  LDL.LU R9, [R1+0x4a4] ;  /* 0x0004a40001097983 */ /* 0x0005680000300800 */
[----:B------:R2:W5:Y:S04]  /*14e50*/  LDL.LU R8, [R1+0x4a0] ;  /* 0x0004a00001087983 */ /* 0x0005680000300800 */
[----:B------:R0:W-:Y:S04]  /*14e60*/  @P2 STG.E.U16 desc[UR60][R6.64+0x22], R3 ;  /* 0x0000220306002986 */ /* 0x0001e8000c10153c */
[----:B0-----:R2:W5:Y:S04]  /*14e70*/  LDL.LU.64 R6, [R1+0x498] ;  /* 0x0004980001067983 */ /* 0x0015680000300a00 */
[----:B------:R2:W5:Y:S01]  /*14e80*/  LDL.LU R3, [R1+0x494] ;  /* 0x0004940001037983 */ /* 0x0005620000300800 */
[----:B------:R-:W-:Y:S04]  /*14e90*/  BSSY B1, `(.L_x_134) ;  /* 0x0000003000017945 */ /* 0x000fe80003800000 */
[----:B------:R-:W-:Y:S05]  /*14ea0*/  @!P3 BRA `(.L_x_135) ;  /* 0x000000000004b947 */ /* 0x000fea0003800000 */
[----:B------:R0:W5:Y:S02]  /*14eb0*/  LDG.E.LTC128B.U16 R17, desc[UR60][R14.64+0x30] ;  /* 0x0000303c0e117981 */ /* 0x000164000c1e1520 */
.L_x_135:
[----:B------:R-:W-:Y:S05]  /*14ec0*/  BSYNC B1 ;  /* 0x0000000000017941 */ /* 0x000fea0003800000 */
.L_x_134:
[----:B-----5:R-:W-:Y:S04]  /*14ed0*/  STL [R1+0x4a4], R9 ;  /* 0x0004a40901007387 */ /* 0x020fe80000100800 */
[----:B------:R3:W-:Y:S04]  /*14ee0*/  STL [R1+0x4a0], R8 ;  /* 0x0004a00801007387 */ /* 0x0007e80000100800 */
[----:B---3--:R-:W3:Y:S01]  /*14ef0*/  LDL.LU R8, [R1+0x350] ;  /* 0x0003500001087983 */ /* 0x008ee20000300800 */
[----:B------:R-:W-:-:S03]  /*14f00*/  HADD2.F32 R9, -RZ, R17.H0_H0 ;  /* 0x20000011ff097230 */ /* 0x000fc60000004100 */
[----:B------:R4:W-:Y:S02]  /*14f10*/  STL [R1+0x49c], R5 ;  /* 0x00049c0501007387 */ /* 0x0009e40000100800 */
[----:B------:R-:W-:Y:S02]  /*14f20*/  FMUL R9, R9, R16 ;  /* 0x0000001009097220 */ /* 0x000fe40000400000 */
[----:B------:R1:W-:Y:S04]  /*14f30*/  STL [R1+0x498], R4 ;  /* 0x0004980401007387 */ /* 0x0003e80000100800 */
[----:B------:R2:W-:Y:S01]  /*14f40*/  STL [R1+0x494], R3 ;  /* 0x0004940301007387 */ /* 0x0005e20000100800 */
[----:B---3--:R-:W-:-:S03]  /*14f50*/  FFMA R8, R8, R2, R9 ;  /* 0x0000000208087223 */ /* 0x008fc60000000009 */
[----:B------:R3:W5:Y:S02]  /*14f60*/  LDL.LU R9, [R1+0x4a4] ;  /* 0x0004a40001097983 */ /* 0x0007640000300800 */
[----:B----4-:R-:W-:Y:S02]  /*14f70*/  F2FP.F16.F32.PACK_AB R5, RZ, R8 ;  /* 0x00000008ff05723e */ /* 0x010fe400000000ff */
[----:B------:R3:W5:Y:S02]  /*14f80*/  LDL.LU R8, [R1+0x4a0] ;  /* 0x0004a00001087983 */ /* 0x0007640000300800 */
[----:B-1----:R-:W-:Y:S02]  /*14f90*/  PRMT R4, R5, 0x7610, R4 ;  /* 0x0000761005047816 */ /* 0x002fe40000000004 */
[----:B------:R3:W5:Y:S01]  /*14fa0*/  LDL.LU R5, [R1+0x49c] ;  /* 0x00049c0001057983 */ /* 0x0007620000300800 */
[----:B------:R-:W-:Y:S02]  /*14fb0*/  ISETP.GT.AND P2, PT, R0, 0x180, P0 ;  /* 0x000001800000780c */ /* 0x000fe40000744270 */
[----:B--2---:R-:W-:-:S02]  /*14fc0*/  PRMT R3, R4, 0x7610, R3 ;  /* 0x0000761004037816 */ /* 0x004fc40000000003 */
[----:B------:R3:W5:Y:S04]  /*14fd0*/  LDL.LU R4, [R1+0x498] ;  /* 0x0004980001047983 */ /* 0x0007680000300800 */
[----:B------:R1:W-:Y:S04]  /*14fe0*/  @P3 STG.E.U16 desc[UR60][R6.64+0x30], R3 ;  /* 0x0000300306003986 */ /* 0x0003e8000c10153c */
[----:B-1----:R3:W5:Y:S01]  /*14ff0*/  LDL.LU R3, [R1+0x494] ;  /* 0x0004940001037983 */ /* 0x0027620000300800 */
[----:B------:R-:W-:Y:S04]  /*15000*/  BSSY B1, `(.L_x_136) ;  /* 0x0000003000017945 */ /* 0x000fe80003800000 */
[----:B------:R-:W-:Y:S05]  /*15010*/  @!P2 BRA `(.L_x_137) ;  /* 0x000000000004a947 */ /* 0x000fea0003800000 */
[----:B------:R1:W5:Y:S02]  /*15020*/  LDG.E.LTC128B.U16 R17, desc[UR60][R14.64+0x32] ;  /* 0x0000323c0e117981 */ /* 0x000364000c1e1520 */
.L_x_137:
[----:B------:R-:W-:Y:S05]  /*15030*/  BSYNC B1 ;  /* 0x0000000000017941 */ /* 0x000fea0003800000 */
.L_x_136:
[----:B-----5:R-:W-:Y:S04]  /*15040*/  STL [R1+0x4a4], R9 ;  /* 0x0004a40901007387 */ /* 0x020fe80000100800 */
[----:B------:R2:W-:Y:S04]  /*15050*/  STL [R1+0x4a0], R8 ;  /* 0x0004a00801007387 */ /* 0x0005e80000100800 */
[----:B--2---:R-:W2:Y:S01]  /*15060*/  LDL.LU R8, [R1+0x354] ;  /* 0x0003540001087983 */ /* 0x004ea20000300800 */
[----:B------:R-:W-:-:S03]  /*15070*/  HADD2.F32 R9, -RZ, R17.H0_H0 ;  /* 0x20000011ff097230 */ /* 0x000fc60000004100 */
[----:B------:R4:W-:Y:S02]  /*15080*/  STL [R1+0x49c], R5 ;  /* 0x00049c0501007387 */ /* 0x0009e40000100800 */
[----:B------:R-:W-:Y:S02]  /*15090*/  FMUL R9, R9, R16 ;  /* 0x0000001009097220 */ /* 0x000fe40000400000 */
[----:B------:R0:W-:Y:S04]  /*150a0*/  STL [R1+0x498], R4 ;  /* 0x0004980401007387 */ /* 0x0001e80000100800 */
[----:B------:R3:W-:Y:S01]  /*150b0*/  STL [R1+0x494], R3 ;  /* 0x0004940301007387 */ /* 0x0007e20000100800 */
[----:B--2---:R-:W-:-:S03]  /*150c0*/  FFMA R8, R8, R2, R9 ;  /* 0x0000000208087223 */ /* 0x004fc60000000009 */
[----:B------:R2:W5:Y:S02]  /*150d0*/  LDL.LU R9, [R1+0x4a4] ;  /* 0x0004a40001097983 */ /* 0x0005640000300800 */
[----:B----4-:R-:W-:Y:S02]  /*150e0*/  F2FP.F16.F32.PACK_AB R5, RZ, R8 ;  /* 0x00000008ff05723e */ /* 0x010fe400000000ff */
[----:B------:R2:W5:Y:S02]  /*150f0*/  LDL.LU R8, [R1+0x4a0] ;  /* 0x0004a00001087983 */ /* 0x0005640000300800 */
[----:B0-----:R-:W-:Y:S02]  /*15100*/  PRMT R4, R5, 0x7610, R4 ;  /* 0x0000761005047816 */ /* 0x001fe40000000004 */
[----:B------:R2:W5:Y:S01]  /*15110*/  LDL.LU R5, [R1+0x49c] ;  /* 0x00049c0001057983 */ /* 0x0005620000300800 */
[----:B------:R-:W-:Y:S02]  /*15120*/  ISETP.GT.AND P1, PT, R0, 0x188, P1 ;  /* 0x000001880000780c */ /* 0x000fe40000f24270 */
[----:B---3--:R-:W-:-:S02]  /*15130*/  PRMT R3, R4, 0x7610, R3 ;  /* 0x0000761004037816 */ /* 0x008fc40000000003 */
[----:B------:R2:W5:Y:S04]  /*15140*/  LDL.LU R4, [R1+0x498] ;  /* 0x0004980001047983 */ /* 0x0005680000300800 */
[----:B------:R0:W-:Y:S04]  /*15150*/  @P2 STG.E.U16 desc[UR60][R6.64+0x32], R3 ;  /* 0x0000320306002986 */ /* 0x0001e8000c10153c */
[----:B0-----:R2:W5:Y:S01]  /*15160*/  LDL.LU R3, [R1+0x494] ;  /* 0x0004940001037983 */ /* 0x0015620000300800 */
[----:B------:R-:W-:Y:S04]  /*15170*/  BSSY B1, `(.L_x_138) ;  /* 0x0000003000017945 */ /* 0x000fe80003800000 */
[----:B------:R-:W-:Y:S05]  /*15180*/  @!P1 BRA `(.L_x_139) ;  /* 0x0000000000049947 */ /* 0x000fea0003800000 */
[----:B------:R0:W5:Y:S02]  /*15190*/  LDG.E.LTC128B.U16 R17, desc[UR60][R10.64+0x30] ;  /* 0x0000303c0a117981 */ /* 0x000164000c1e1520 */
.L_x_139:
[----:B------:R-:W-:Y:S05]  /*151a0*/  BSYNC B1 ;  /* 0x0000000000017941 */ /* 0x000fea0003800000 */
.L_x_138:
[----:B------:R-:W-:Y:S04]  /*151b0*/  STL [R1+0x4a4], R7 ;  /* 0x0004a40701007387 */ /* 0x000fe80000100800 */
[----:B------:R3:W-:Y:S04]  /*151c0*/  STL [R1+0x4a0], R6 ;  /* 0x0004a00601007387 */ /* 0x0007e80000100800 */
[----:B---3--:R-:W3:Y:S01]  /*151d0*/  LDL.LU R6, [R1+0x358] ;  /* 0x0003580001067983 */ /* 0x008ee20000300800 */
[----:B-----5:R-:W-:-:S03]  /*151e0*/  HADD2.F32 R7, -RZ, R17.H0_H0 ;  /* 0x20000011ff077230 */ /* 0x020fc60000004100 */
        /* <DEDUP_REMOVED lines=18> */
.L_x_141:
[----:B------:R-:W-:Y:S05]  /*15310*/  BSYNC B1 ;  /* 0x0000000000017941 */ /* 0x000fea0003800000 */
.L_x_140:
[----:B------:R-:W-:Y:S04]  /*15320*/  STL [R1+0x4a4], R8 ;  /* 0x0004a40801007387 */ /* 0x000fe80000100800 */
[----:B-----5:R2:W-:Y:S04]  /*15330*/  STL [R1+0x4a0], R7 ;  /* 0x0004a00701007387 */ /* 0x0205e80000100800 */
[----:B--2---:R-:W2:Y:S01]  /*15340*/  LDL.LU R7, [R1+0x35c] ;  /* 0x00035c0001077983 */ /* 0x004ea20000300800 */
[----:B------:R-:W-:-:S03]  /*15350*/  HADD2.F32 R8, -RZ, R17.H0_H0 ;  /* 0x20000011ff087230 */ /* 0x000fc60000004100 */
[----:B------:R4:W-:Y:S02]  /*15360*/  STL [R1+0x49c], R6 ;  /* 0x00049c0601007387 */ /* 0x0009e40000100800 */
[----:B------:R-:W-:Y:S02]  /*15370*/  FMUL R8, R8, R16 ;  /* 0x0000001008087220 */ /* 0x000fe40000400000 */
[----:B------:R0:W-:Y:S04]  /*15380*/  STL [R1+0x498], R5 ;  /* 0x0004980501007387 */ /* 0x0001e80000100800 */
[----:B------:R3:W-:Y:S01]  /*15390*/  STL [R1+0x494], R4 ;  /* 0x0004940401007387 */ /* 0x0007e20000100800 */
[----:B--2---:R-:W-:-:S03]  /*153a0*/  FFMA R7, R7, R2, R8 ;  /* 0x0000000207077223 */ /* 0x004fc60000000008 */
[----:B------:R2:W5:Y:S01]  /*153b0*/  LDL.LU R8, [R1+0x4a4] ;  /* 0x0004a40001087983 */ /* 0x0005620000300800 */
[----:B------:R-:W-:Y:S02]  /*153c0*/  ISETP.GT.AND P3, PT, R3, 0x20, PT ;  /* 0x000000200300780c */ /* 0x000fe40003f64270 */
[----:B----4-:R-:W-:Y:S02]  /*153d0*/  F2FP.F16.F32.PACK_AB R6, RZ, R7 ;  /* 0x00000007ff06723e */ /* 0x010fe400000000ff */
[----:B------:R2:W5:Y:S02]  /*153e0*/  LDL.LU R7, [R1+0x4a0] ;  /* 0x0004a00001077983 */ /* 0x0005640000300800 */
[----:B0-----:R-:W-:Y:S02]  /*153f0*/  PRMT R5, R6, 0x7610, R5 ;  /* 0x0000761006057816 */ /* 0x001fe40000000005 */
[----:B------:R2:W5:Y:S01]  /*15400*/  LDL.LU R6, [R1+0x49c] ;  /* 0x00049c0001067983 */ /* 0x0005620000300800 */
[----:B------:R-:W-:-:S02]  /*15410*/  ISETP.GT.AND P1, PT, R0, RZ, P3 ;  /* 0x000000ff0000720c */ /* 0x000fc40001f24270 */
[----:B---3--:R-:W-:Y:S02]  /*15420*/  PRMT R4, R5, 0x7610, R4 ;  /* 0x0000761005047816 */ /* 0x008fe40000000004 */
[----:B------:R2:W5:Y:S04]  /*15430*/  LDL.LU R5, [R1+0x498] ;  /* 0x0004980001057983 */ /* 0x0005680000300800 */
[----:B------:R0:W-:Y:S04]  /*15440*/  @P0 STG.E.U16 desc[UR60][R22.64+0x32], R4 ;  /* 0x0000320416000986 */ /* 0x0001e8000c10153c */
[----:B0-----:R2:W5:Y:S01]  /*15450*/  LDL.LU R4, [R1+0x494] ;  /* 0x0004940001047983 */ /* 0x0015620000300800 */
[----:B------:R-:W-:Y:S04]  /*15460*/  BSSY B1, `(.L_x_142) ;  /* 0x0000006000017945 */ /* 0x000fe80003800000 */
[----:B------:R-:W-:Y:S05]  /*15470*/  @!P1 BRA `(.L_x_143) ;  /* 0x0000000000109947 */ /* 0x000fea0003800000 */
[----:B------:R0:W-:Y:S04]  /*15480*/  STL.64 [R1+0x498], R2 ;  /* 0x0004980201007387 */ /* 0x0001e80000100a00 */
[----:B0-----:R-:W3:Y:S04]  /*15490*/  LDL.64 R2, [R1+0x440] ;  /* 0x0004400001027983 */ /* 0x001ee80000100a00 */
[----:B---3--:R0:W5:Y:S04]  /*154a0*/  LDG.E.LTC128B.U16 R17, desc[UR60][R2.64+0x40] ;  /* 0x0000403c02117981 */ /* 0x008168000c1e1520 */
[----:B------:R0:W5:Y:S02]  /*154b0*/  LDL.LU.64 R2, [R1+0x498] ;  /* 0x0004980001027983 */ /* 0x0001640000300a00 */
.L_x_143:
[----:B------:R-:W-:Y:S05]  /*154c0*/  BSYNC B1 ;  /* 0x0000000000017941 */ /* 0x000fea0003800000 */
.L_x_142:
[----:B------:R-:W-:Y:S04]  /*154d0*/  STL [R1+0x4a4], R10 ;  /* 0x0004a40a01007387 */ /* 0x000fe80000100800 */
[----:B-----5:R3:W-:Y:S04]  /*154e0*/  STL [R1+0x4a0], R7 ;  /* 0x0004a00701007387 */ /* 0x0207e80000100800 */
[----:B---3--:R-:W3:Y:S01]  /*154f0*/  LDL.LU R7, [R1+0x320] ;  /* 0x0003200001077983 */ /* 0x008ee20000300800 */
[----:B-1----:R-:W-:-:S03]  /*15500*/  HADD2.F32 R10, -RZ, R17.H0_H0 ;  /* 0x20000011ff0a7230 */ /* 0x002fc60000004100 */
[----:B------:R1:W-:Y:S02]  /*15510*/  STL [R1+0x49c], R6 ;  /* 0x00049c0601007387 */ /* 0x0003e40000100800 */
[----:B------:R-:W-:Y:S02]  /*15520*/  FMUL R10, R10, R16 ;  /* 0x000000100a0a7220 */ /* 0x000fe40000400000 */
[----:B------:R4:W-:Y:S04]  /*15530*/  STL [R1+0x498], R5 ;  /* 0x0004980501007387 */ /* 0x0009e80000100800 */
[----:B------:R2:W-:Y:S01]  /*15540*/  STL [R1+0x494], R4 ;  /* 0x0004940401007387 */ /* 0x0005e20000100800 */
[----:B---3--:R-:W-:-:S03]  /*15550*/  FFMA R7, R7, R2, R10 ;  /* 0x0000000207077223 */ /* 0x008fc6000000000a */
[----:B------:R3:W5:Y:S01]  /*15560*/  LDL.LU R10, [R1+0x4a4] ;  /* 0x0004a400010a7983 */ /* 0x0007620000300800 */
[----:B------:R-:W-:Y:S02]  /*15570*/  ISETP.GT.AND P2, PT, R3, 0x21, PT ;  /* 0x000000210300780c */ /* 0x000fe40003f44270 */
[----:B-1----:R-:W-:Y:S02]  /*15580*/  F2FP.F16.F32.PACK_AB R6, RZ, R7 ;  /* 0x00000007ff06723e */ /* 0x002fe400000000ff */
[----:B------:R3:W5:Y:S02]  /*15590*/  LDL.LU R7, [R1+0x4a0] ;  /* 0x0004a00001077983 */ /* 0x0007640000300800 */
[----:B----4-:R-:W-:Y:S02]  /*155a0*/  PRMT R5, R6, 0x7610, R5 ;  /* 0x0000761006057816 */ /* 0x010fe40000000005 */
[----:B------:R3:W5:Y:S01]  /*155b0*/  LDL.LU R6, [R1+0x49c] ;  /* 0x00049c0001067983 */ /* 0x0007620000300800 */
[----:B------:R-:W-:-:S02]  /*155c0*/  ISETP.GT.AND P0, PT, R0, RZ, P2 ;  /* 0x000000ff0000720c */ /* 0x000fc40001704270 */
[----:B--2---:R-:W-:Y:S02]  /*155d0*/  PRMT R4, R5, 0x7610, R4 ;  /* 0x0000761005047816 */ /* 0x004fe40000000004 */
[----:B------:R3:W5:Y:S04]  /*155e0*/  LDL.LU R5, [R1+0x498] ;  /* 0x0004980001057983 */ /* 0x0007680000300800 */
[----:B------:R1:W-:Y:S04]  /*155f0*/  @P1 STG.E.U16 desc[UR60][R8.64+0x40], R4 ;  /* 0x0000400408001986 */ /* 0x0003e8000c10153c */
[----:B-1----:R3:W5:Y:S01]  /*15600*/  LDL.LU R4, [R1+0x494] ;  /* 0x0004940001047983 */ /* 0x0027620000300800 */
[----:B------:R-:W-:Y:S04]  /*15610*/  BSSY B1, `(.L_x_144) ;  /* 0x0000006000017945 */ /* 0x000fe80003800000 */
[----:B------:R-:W-:Y:S05]  /*15620*/  @!P0 BRA `(.L_x_145) ;  /* 0x0000000000108947 */ /* 0x000fea0003800000 */
[----:B------:R0:W-:Y:S04]  /*15630*/  STL.64 [R1+0x498], R2 ;  /* 0x0004980201007387 */ /* 0x0001e80000100a00 */
[----:B0-----:R-:W2:Y:S04]  /*15640*/  LDL.64 R2, [R1+0x440] ;  /* 0x0004400001027983 */ /* 0x001ea80000100a00 */
[----:B--2---:R1:W5:Y:S04]  /*15650*/  LDG.E.LTC128B.U16 R17, desc[UR60][R2.64+0x42] ;  /* 0x0000423c02117981 */ /* 0x004368000c1e1520 */
[----:B------:R1:W5:Y:S02]  /*15660*/  LDL.LU.64 R2, [R1+0x498] ;  /* 0x0004980001027983 */ /* 0x0003640000300a00 */
.L_x_145:
[----:B------:R-:W-:Y:S05]  /*15670*/  BSYNC B1 ;  /* 0x0000000000017941 */ /* 0x000fea0003800000 */
.L_x_144:
        /* <DEDUP_REMOVED lines=15> */
[----:B-1----:R-:W-:-:S02]  /*15770*/  PRMT R3, R4, 0x7610, R3 ;  /* 0x0000761004037816 */ /* 0x002fc40000000003 */
[----:B------:R2:W5:Y:S04]  /*15780*/  LDL.LU R4, [R1+0x498] ;  /* 0x0004980001047983 */ /* 0x0005680000300800 */
[----:B------:R0:W-:Y:S04]  /*15790*/  @P0 STG.E.U16 desc[UR60][R8.64+0x42], R3 ;  /* 0x0000420308000986 */ /* 0x0001e8000c10153c */
[----:B0-----:R2:W5:Y:S01]  /*157a0*/  LDL.LU R3, [R1+0x494] ;  /* 0x0004940001037983 */ /* 0x0015620000300800 */
[----:B------:R-:W-:Y:S04]  /*157b0*/  BSSY B1, `(.L_x_146) ;  /* 0x0000006000017945 */ /* 0x000fe80003800000 */
[----:B------:R-:W-:Y:S05]  /*157c0*/  @!P1 BRA `(.L_x_147) ;  /* 0x0000000000109947 */ /* 0x000fea0003800000 */
[----:B-----5:R0:W-:Y:S04]  /*157d0*/  STL.64 [R1+0x498], R2 ;  /* 0x0004980201007387 */ /* 0x0201e80000100a00 */
[----:B0-----:R-:W4:Y:S04]  /*157e0*/  LDL.64 R2, [R1+0x420] ;  /* 0x0004200001027983 */ /* 0x001f280000100a00 */
[----:B----4-:R0:W5:Y:S04]  /*157f0*/  LDG.E.LTC128B.U16 R17, desc[UR60][R2.64+0x40] ;  /* 0x0000403c02117981 */ /* 0x010168000c1e1520 */
[----:B------:R0:W5:Y:S02]  /*15800*/  LDL.LU.64 R2, [R1+0x498] ;  /* 0x0004980001027983 */ /* 0x0001640000300a00 */
.L_x_147:
[----:B------:R-:W-:Y:S05]  /*15810*/  BSYNC B1 ;  /* 0x0000000000017941 */ /* 0x000fea0003800000 */
.L_x_146:
[----:B------:R-:W-:Y:S04]  /*15820*/  STL [R1+0x4ac], R9 ;  /* 0x0004ac0901007387 */ /* 0x000fe80000100800 */
[----:B------:R1:W-:Y:S04]  /*15830*/  STL [R1+0x4a8], R8 ;  /* 0x0004a80801007387 */ /* 0x0003e80000100800 */
[----:B-1----:R-:W4:Y:S04]  /*15840*/  LDL.LU R8, [R1+0x328] ;  /* 0x0003280001087983 */ /* 0x002f280000300800 */
[----:B-----5:R-:W-:Y:S04]  /*15850*/  STL [R1+0x4a4], R7 ;  /* 0x0004a40701007387 */ /* 0x020fe80000100800 */
[----:B------:R-:W-:Y:S04]  /*15860*/  STL [R1+0x4a0], R6 ;  /* 0x0004a00601007387 */ /* 0x000fe80000100800 */
[----:B------:R1:W-:Y:S04]  /*15870*/  STL.64 [R1+0x498], R4 ;  /* 0x0004980401007387 */ /* 0x0003e80000100a00 */
[----:B-1----:R-:W2:Y:S01]  /*15880*/  LDL.64 R4, [R1+0x428] ;  /* 0x0004280001047983 */ /* 0x002ea20000100a00 */
[----:B------:R-:W-:-:S03]  /*15890*/  HADD2.F32 R9, -RZ, R17.H0_H0 ;  /* 0x20000011ff097230 */ /* 0x000fc60000004100 */
[----:B------:R0:W-:Y:S02]  /*158a0*/  STL [R1+0x494], R3 ;  /* 0x0004940301007387 */ /* 0x0001e40000100800 */
[----:B------:R-:W-:-:S04]  /*158b0*/  FMUL R9, R9, R16 ;  /* 0x0000001009097220 */ /* 0x000fc80000400000 */
[----:B----4-:R-:W-:Y:S02]  /*158c0*/  FFMA R8, R8, R2, R9 ;  /* 0x0000000208087223 */ /* 0x010fe40000000009 */
[----:B------:R1:W5:Y:S03]  /*158d0*/  LDL.LU R9, [R1+0x4ac] ;  /* 0x0004ac0001097983 */ /* 0x0003660000300800 */
[----:B------:R-:W-:Y:S02]  /*158e0*/  F2FP.F16.F32.PACK_AB R7, RZ, R8 ;  /* 0x00000008ff07723e */ /* 0x000fe400000000ff */
[----:B------:R1:W5:Y:S02]  /*158f0*/  LDL.LU R8, [R1+0x4a8] ;  /* 0x0004a80001087983 */ /* 0x0003640000300800 */
[----:B------:R-:W-:Y:S02]  /*15900*/  PRMT R6, R7, 0x7610, R6 ;  /* 0x0000761007067816 */ /* 0x000fe40000000006 */
[----:B------:R1:W5:Y:S01]  /*15910*/  LDL.LU R7, [R1+0x4a4] ;  /* 0x0004a40001077983 */ /* 0x0003620000300800 */
[----:B------:R-:W-:-:S02]  /*15920*/  ISETP.GT.AND P0, PT, R0, 0x8, P2 ;  /* 0x000000080000780c */ /* 0x000fc40001704270 */
[----:B0-----:R-:W-:Y:S02]  /*15930*/  PRMT R3, R6, 0x7610, R3 ;  /* 0x0000761006037816 */ /* 0x001fe40000000003 */
[----:B------:R1:W5:Y:S04]  /*15940*/  LDL.LU R6, [R1+0x4a0] ;  /* 0x0004a00001067983 */ /* 0x0003680000300800 */
[----:B--2---:R0:W-:Y:S04]  /*15950*/  @P1 STG.E.U16 desc[UR60][R4.64+0x40], R3 ;  /* 0x0000400304001986 */ /* 0x0041e8000c10153c */
[----:B0-----:R1:W5:Y:S04]  /*15960*/  LDL.LU.64 R4, [R1+0x498] ;  /* 0x0004980001047983 */ /* 0x0013680000300a00 */
[----:B------:R1:W5:Y:S01]  /*15970*/  LDL.LU R3, [R1+0x494] ;  /* 0x0004940001037983 */ /* 0x0003620000300800 */
[----:B------:R-:W-:Y:S04]  /*15980*/  BSSY B1, `(.L_x_148) ;  /* 0x0000006000017945 */ /* 0x000fe80003800000 */
[----:B------:R-:W-:Y:S05]  /*15990*/  @!P0 BRA `(.L_x_149) ;  /* 0x0000000000108947 */ /* 0x000fea0003800000 */
[----:B-----5:R0:W-:Y:S04]  /*159a0*/  STL.64 [R1+0x498], R2 ;  /* 0x0004980201007387 */ /* 0x0201e80000100a00 */
[----:B0-----:R-:W2:Y:S04]  /*159b0*/  LDL.64 R2, [R1+0x420] ;  /* 0x0004200001027983 */ /* 0x001ea80000100a00 */
[----:B--2---:R0:W5:Y:S04]  /*159c0*/  LDG.E.LTC128B.U16 R17, desc[UR60][R2.64+0x42] ;  /* 0x0000423c02117981 */ /* 0x004168000c1e1520 */
[----:B------:R0:W5:Y:S02]  /*159d0*/  LDL.LU.64 R2, [R1+0x498] ;  /* 0x0004980001027983 */ /* 0x0001640000300a00 */
.L_x_149:
[----:B------:R-:W-:Y:S05]  /*159e0*/  BSYNC B1 ;  /* 0x0000000000017941 */ /* 0x000fea0003800000 */
.L_x_148:
[----:B------:R-:W-:Y:S04]  /*159f0*/  STL [R1+0x4ac], R10 ;  /* 0x0004ac0a01007387 */ /* 0x000fe80000100800 */
[----:B-----5:R2:W-:Y:S04]  /*15a00*/  STL [R1+0x4a8], R9 ;  /* 0x0004a80901007387 */ /* 0x0205e80000100800 */
[----:B--2---:R-:W2:Y:S04]  /*15a10*/  LDL.LU R9, [R1+0x32c] ;  /* 0x00032c0001097983 */ /* 0x004ea80000300800 */
[----:B------:R-:W-:Y:S04]  /*15a20*/  STL [R1+0x4a4], R8 ;  /* 0x0004a40801007387 */ /* 0x000fe80000100800 */
[----:B------:R-:W-:Y:S04]  /*15a30*/  STL [R1+0x4a0], R5 ;  /* 0x0004a00501007387 */ /* 0x000fe80000100800 */
[----:B------:R4:W-:Y:S04]  /*15a40*/  STL.64 [R1+0x498], R6 ;  /* 0x0004980601007387 */ /* 0x0009e80000100a00 */
[----:B----4-:R-:W4:Y:S01]  /*15a50*/  LDL.64 R6, [R1+0x428] ;  /* 0x0004280001067983 */ /* 0x010f220000100a00 */
[----:B------:R-:W-:-:S03]  /*15a60*/  HADD2.F32 R10, -RZ, R17.H0_H0 ;  /* 0x20000011ff0a7230 */ /* 0x000fc60000004100 */
[----:B------:R1:W-:Y:S02]  /*15a70*/  STL [R1+0x494], R4 ;  /* 0x0004940401007387 */ /* 0x0003e40000100800 */
[----:B------:R-:W-:-:S04]  /*15a80*/  FMUL R10, R10, R16 ;  /* 0x000000100a0a7220 */ /* 0x000fc80000400000 */
[----:B--2---:R-:W-:Y:S02]  /*15a90*/  FFMA R9, R9, R2, R10 ;  /* 0x0000000209097223 */ /* 0x004fe4000000000a */
[----:B------:R2:W5:Y:S01]  /*15aa0*/  LDL.LU R10, [R1+0x4ac] ;  /* 0x0004ac00010a7983 */ /* 0x0005620000300800 */
[----:B------:R-:W-:Y:S02]  /*15ab0*/  ISETP.GT.AND P1, PT, R3, 0x28, PT ;  /* 0x000000280300780c */ /* 0x000fe40003f24270 */
[----:B------:R-:W-:Y:S02]  /*15ac0*/  F2FP.F16.F32.PACK_AB R8, RZ, R9 ;  /* 0x00000009ff08723e */ /* 0x000fe400000000ff */
[----:B------:R2:W5:Y:S02]  /*15ad0*/  LDL.LU R9, [R1+0x4a8] ;  /* 0x0004a80001097983 */ /* 0x0005640000300800 */
[----:B------:R-:W-:Y:S02]  /*15ae0*/  PRMT R5, R8, 0x7610, R5 ;  /* 0x0000761008057816 */ /* 0x000fe40000000005 */
[----:B------:R2:W5:Y:S01]  /*15af0*/  LDL.LU R8, [R1+0x4a4] ;  /* 0x0004a40001087983 */ /* 0x0005620000300800 */
[----:B------:R-:W-:-:S02]  /*15b00*/  ISETP.GT.AND P5, PT, R0, RZ, P1 ;  /* 0x000000ff0000720c */ /* 0x000fc40000fa4270 */
[----:B-1----:R-:W-:Y:S02]  /*15b10*/  PRMT R4, R5, 0x7610, R4 ;  /* 0x0000761005047816 */ /* 0x002fe40000000004 */
[----:B------:R2:W5:Y:S04]  /*15b20*/  LDL.LU R5, [R1+0x4a0] ;  /* 0x0004a00001057983 */ /* 0x0005680000300800 */
[----:B----4-:R1:W-:Y:S04]  /*15b30*/  @P0 STG.E.U16 desc[UR60][R6.64+0x42], R4 ;  /* 0x0000420406000986 */ /* 0x0103e8000c10153c */
[----:B-1----:R2:W5:Y:S04]  /*15b40*/  LDL.LU.64 R6, [R1+0x498] ;  /* 0x0004980001067983 */ /* 0x0025680000300a00 */
[----:B------:R2:W5:Y:S01]  /*15b50*/  LDL.LU R4, [R1+0x494] ;  /* 0x0004940001047983 */ /* 0x0005620000300800 */
[----:B------:R-:W-:Y:S04]  /*15b60*/  BSSY B1, `(.L_x_150) ;  /* 0x0000006000017945 */ /* 0x000fe80003800000 */
[----:B------:R-:W-:Y:S05]  /*15b70*/  @!P5 BRA `(.L_x_151) ;  /* 0x000000000010d947 */ /* 0x000fea0003800000 */
[----:B------:R0:W-:Y:S04]  /*15b80*/  STL.64 [R1+0x498], R2 ;  /* 0x0004980201007387 */ /* 0x0001e80000100a00 */
[----:B0-----:R-:W4:Y:S04]  /*15b90*/  LDL.64 R2, [R1+0x440] ;  /* 0x0004400001027983 */ /* 0x001f280000100a00 */
[----:B----4-:R1:W5:Y:S04]  /*15ba0*/  LDG.E.LTC128B.U16 R17, desc[UR60][R2.64+0x50] ;  /* 0x0000503c02117981 */ /* 0x010368000c1e1520 */
[----:B------:R1:W5:Y:S02]  /*15bb0*/  LDL.LU.64 R2, [R1+0x498] ;  /* 0x0004980001027983 */ /* 0x0003640000300a00 */
.L_x_151:
[----:B------:R-:W-:Y:S05]  /*15bc0*/  BSYNC B1 ;  /* 0x0000000000017941 */ /* 0x000fea0003800000 */
.L_x_150:
[----:B-----5:R-:W-:Y:S04]  /*15bd0*/  STL [R1+0x4a4], R10 ;  /* 0x0004a40a01007387 */ /* 0x020fe80000100800 */
[----:B------:R4:W-:Y:S04]  /*15be0*/  STL [R1+0x4a0], R7 ;  /* 0x0004a00701007387 */ /* 0x0009e80000100800 */
[----:B----4-:R-:W4:Y:S01]  /*15bf0*/  LDL.LU R7, [R1+0x330] ;  /* 0x0003300001077983 */ /* 0x010f220000300800 */
[----:B------:R-:W-:-:S03]  /*15c00*/  HADD2.F32 R10, -RZ, R17.H0_H0 ;  /* 0x20000011ff0a7230 */ /* 0x000fc60000004100 */
[----:B------:R0:W-:Y:S02]  /*15c10*/  STL [R1+0x49c], R6 ;  /* 0x00049c0601007387 */ /* 0x0001e40000100800 */
[----:B------:R-:W-:Y:S02]  /*15c20*/  FMUL R10, R10, R16 ;  /* 0x000000100a0a7220 */ /* 0x000fe40000400000 */
[----:B------:R2:W-:Y:S04]  /*15c30*/  STL [R1+0x498], R5 ;  /* 0x0004980501007387 */ /* 0x0005e80000100800 */
[----:B------:R3:W-:Y:S01]  /*15c40*/  STL [R1+0x494], R4 ;  /* 0x0004940401007387 */ /* 0x0007e20000100800 */
[----:B----4-:R-:W-:-:S03]  /*15c50*/  FFMA R7, R7, R2, R10 ;  /* 0x0000000207077223 */ /* 0x010fc6000000000a */
[----:B------:R4:W5:Y:S01]  /*15c60*/  LDL.LU R10, [R1+0x4a4] ;  /* 0x0004a400010a7983 */ /* 0x0009620000300800 */
[----:B------:R-:W-:Y:S02]  /*15c70*/  ISETP.GT.AND P0, PT, R3, 0x29, PT ;  /* 0x000000290300780c */ /* 0x000fe40003f04270 */
[----:B0-----:R-:W-:Y:S02]  /*15c80*/  F2FP.F16.F32.PACK_AB R6, RZ, R7 ;  /* 0x00000007ff06723e */ /* 0x001fe400000000ff */
[----:B------:R4:W5:Y:S02]  /*15c90*/  LDL.LU R7, [R1+0x4a0] ;  /* 0x0004a00001077983 */ /* 0x0009640000300800 */
[----:B--2---:R-:W-:Y:S02]  /*15ca0*/  PRMT R5, R6, 0x7610, R5 ;  /* 0x0000761006057816 */ /* 0x004fe40000000005 */
        /* <DEDUP_REMOVED lines=9> */
[----:B-1----:R-:W2:Y:S04]  /*15d40*/  LDL.64 R2, [R1+0x440] ;  /* 0x0004400001027983 */ /* 0x002ea80000100a00 */
[----:B--2---:R0:W5:Y:S04]  /*15d50*/  LDG.E.LTC128B.U16 R17, desc[UR60][R2.64+0x52] ;  /* 0x0000523c02117981 */ /* 0x004168000c1e1520 */
[----:B------:R0:W5:Y:S02]  /*15d60*/  LDL.LU.64 R2, [R1+0x498] ;  /* 0x0004980001027983 */ /* 0x0001640000300a00 */
.L_x_153:
[----:B------:R-:W-:Y:S05]  /*15d70*/  BSYNC B1 ;  /* 0x0000000000017941 */ /* 0x000fea0003800000 */
.L_x_152:
        /* <DEDUP_REMOVED lines=10> */
[----:B---3--:R-:W-:Y:S02]  /*15e20*/  F2FP.F16.F32.PACK_AB R5, RZ, R6 ;  /* 0x00000006ff05723e */ /* 0x008fe400000000ff */
[----:B------:R2:W5:Y:S02]  /*15e30*/  LDL.LU R6, [R1+0x4a0] ;  /* 0x0004a00001067983 */ /* 0x0005640000300800 */
[----:B-1----:R-:W-:Y:S02]  /*15e40*/  PRMT R4, R5, 0x7610, R4 ;  /* 0x0000761005047816 */ /* 0x002fe40000000004 */
[----:B------:R2:W5:Y:S01]  /*15e50*/  LDL.LU R5, [R1+0x49c] ;  /* 0x00049c0001057983 */ /* 0x0005620000300800 */
[----:B------:R-:W-:Y:S02]  /*15e60*/  ISETP.GT.AND P5, PT, R0, 0x8, P1 ;  /* 0x000000080000780c */ /* 0x000fe40000fa4270 */
[----:B0-----:R-:W-:-:S02]  /*15e70*/  PRMT R3, R4, 0x7610, R3 ;  /* 0x0000761004037816 */ /* 0x001fc40000000003 */
[----:B------:R2:W5:Y:S04]  /*15e80*/  LDL.LU R4, [R1+0x498] ;  /* 0x0004980001047983 */ /* 0x0005680000300800 */
[----:B------:R0:W-:Y:S04]  /*15e90*/  @P4 STG.E.U16 desc[UR60][R8.64+0x52], R3 ;  /* 0x0000520308004986 */ /* 0x0001e8000c10153c */
[----:B0-----:R2:W5:Y:S01]  /*15ea0*/  LDL.LU R3, [R1+0x494] ;  /* 0x0004940001037983 */ /* 0x0015620000300800 */
[----:B------:R-:W-:Y:S04]  /*15eb0*/  BSSY B1, `(.L_x_154) ;  /* 0x0000006000017945 */ /* 0x000fe80003800000 */
[----:B------:R-:W-:Y:S05]  /*15ec0*/  @!P5 BRA `(.L_x_155) ;  /* 0x000000000010d947 */ /* 0x000fea0003800000 */
[----:B-----5:R0:W-:Y:S04]  /*15ed0*/  STL.64 [R1+0x498], R2 ;  /* 0x0004980201007387 */ /* 0x0201e80000100a00 */
[----:B0-----:R-:W3:Y:S04]  /*15ee0*/  LDL.64 R2, [R1+0x420] ;  /* 0x0004200001027983 */ /* 0x001ee80000100a00 */
[----:B---3--:R0:W5:Y:S04]  /*15ef0*/  LDG.E.LTC128B.U16 R17, desc[UR60][R2.64+0x50] ;  /* 0x0000503c02117981 */ /* 0x008168000c1e1520 */
[----:B------:R0:W5:Y:S02]  /*15f00*/  LDL.LU.64 R2, [R1+0x498] ;  /* 0x0004980001027983 */ /* 0x0001640000300a00 */
.L_x_155:
[----:B------:R-:W-:Y:S05]  /*15f10*/  BSYNC B1 ;  /* 0x0000000000017941 */ /* 0x000fea0003800000 */
.L_x_154:
[----:B------:R-:W-:Y:S04]  /*15f20*/  STL [R1+0x4ac], R9 ;  /* 0x0004ac0901007387 */ /* 0x000fe80000100800 */
[----:B------:R1:W-:Y:S04]  /*15f30*/  STL [R1+0x4a8], R8 ;  /* 0x0004a80801007387 */ /* 0x0003e80000100800 */
[----:B-1----:R-:W3:Y:S04]  /*15f40*/  LDL.LU R8, [R1+0x338] ;  /* 0x0003380001087983 */ /* 0x002ee80000300800 */
[----:B-----5:R-:W-:Y:S04]  /*15f50*/  STL [R1+0x4a4], R7 ;  /* 0x0004a40701007387 */ /* 0x020fe80000100800 */
[----:B------:R-:W-:Y:S04]  /*15f60*/  STL [R1+0x4a0], R6 ;  /* 0x0004a00601007387 */ /* 0x000fe80000100800 */
[----:B------:R1:W-:Y:S04]  /*15f70*/  STL.64 [R1+0x498], R4 ;  /* 0x0004980401007387 */ /* 0x0003e80000100a00 */
[----:B-1----:R-:W2:Y:S01]  /*15f80*/  LDL.64 R4, [R1+0x428] ;  /* 0x0004280001047983 */ /* 0x002ea20000100a00 */
[----:B------:R-:W-:-:S03]  /*15f90*/  HADD2.F32 R9, -RZ, R17.H0_H0 ;  /* 0x20000011ff097230 */ /* 0x000fc60000004100 */
[----:B------:R0:W-:Y:S02]  /*15fa0*/  STL [R1+0x494], R3 ;  /* 0x0004940301007387 */ /* 0x0001e40000100800 */
[----:B------:R-:W-:-:S04]  /*15fb0*/  FMUL R9, R9, R16 ;  /* 0x0000001009097220 */ /* 0x000fc80000400000 */
[----:B---3--:R-:W-:Y:S02]  /*15fc0*/  FFMA R8, R8, R2, R9 ;  /* 0x0000000208087223 */ /* 0x008fe40000000009 */
        /* <DEDUP_REMOVED lines=17> */
.L_x_157:
[----:B------:R-:W-:Y:S05]  /*160e0*/  BSYNC B1 ;  /* 0x0000000000017941 */ /* 0x000fea0003800000 */
.L_x_156:
[----:B-----5:R-:W-:Y:S04]  /*160f0*/  STL [R1+0x4ac], R9 ;  /* 0x0004ac0901007387 */ /* 0x020fe80000100800 */
[----:B------:R2:W-:Y:S04]  /*16100*/  STL [R1+0x4a8], R8 ;  /* 0x0004a80801007387 */ /* 0x0005e80000100800 */
[----:B--2---:R-:W2:Y:S04]  /*16110*/  LDL.LU R8, [R1+0x33c] ;  /* 0x00033c0001087983 */ /* 0x004ea80000300800 */
[----:B------:R-:W-:Y:S04]  /*16120*/  STL [R1+0x4a4], R7 ;  /* 0x0004a40701007387 */ /* 0x000fe80000100800 */
[----:B------:R-:W-:Y:S04]  /*16130*/  STL [R1+0x4a0], R6 ;  /* 0x0004a00601007387 */ /* 0x000fe80000100800 */
[----:B------:R3:W-:Y:S04]  /*16140*/  STL.64 [R1+0x498], R4 ;  /* 0x0004980401007387 */ /* 0x0007e80000100a00 */
[----:B---3--:R-:W3:Y:S01]  /*16150*/  LDL.64 R4, [R1+0x428] ;  /* 0x0004280001047983 */ /* 0x008ee20000100a00 */
[----:B------:R-:W-:-:S03]  /*16160*/  HADD2.F32 R9, -RZ, R17.H0_H0 ;  /* 0x20000011ff097230 */ /* 0x000fc60000004100 */
[----:B------:R0:W-:Y:S02]  /*16170*/  STL [R1+0x494], R3 ;  /* 0x0004940301007387 */ /* 0x0001e40000100800 */
[----:B------:R-:W-:-:S04]  /*16180*/  FMUL R9, R9, R16 ;  /* 0x0000001009097220 */ /* 0x000fc80000400000 */
[----:B--2---:R-:W-:Y:S02]  /*16190*/  FFMA R8, R8, R2, R9 ;  /* 0x0000000208087223 */ /* 0x004fe40000000009 */
        /* <DEDUP_REMOVED lines=8> */
[----:B---3--:R0:W-:Y:S04]  /*16220*/  @P4 STG.E.U16 desc[UR60][R4.64+0x52], R3 ;  /* 0x0000520304004986 */ /* 0x0081e8000c10153c */
[----:B0-----:R2:W5:Y:S04]  /*16230*/  LDL.LU.64 R4, [R1+0x498] ;  /* 0x0004980001047983 */ /* 0x0015680000300a00 */
[----:B------:R2:W5:Y:S01]  /*16240*/  LDL.LU R3, [R1+0x494] ;  /* 0x0004940001037983 */ /* 0x0005620000300800 */
[----:B------:R-:W-:Y:S04]  /*16250*/  BSSY B1, `(.L_x_158) ;  /* 0x0000003000017945 */ /* 0x000fe80003800000 */
[----:B------:R-:W-:Y:S05]  /*16260*/  @!P5 BRA `(.L_x_159) ;  /* 0x000000000004d947 */ /* 0x000fea0003800000 */
[----:B------:R0:W5:Y:S02]  /*16270*/  LDG.E.LTC128B.U16 R17, desc[UR60][R234.64+0x40] ;  /* 0x0000403cea117981 */ /* 0x000164000c1e1520 */
.L_x_159:
[----:B------:R-:W-:Y:S05]  /*16280*/  BSYNC B1 ;  /* 0x0000000000017941 */ /* 0x000fea0003800000 */
.L_x_158:
        /* <DEDUP_REMOVED lines=10> */
[----:B-1----:R-:W-:Y:S02]  /*16330*/  F2FP.F16.F32.PACK_AB R5, RZ, R6 ;  /* 0x00000006ff05723e */ /* 0x002fe400000000ff */
[----:B------:R3:W5:Y:S02]  /*16340*/  LDL.LU R6, [R1+0x4a0] ;  /* 0x0004a00001067983 */ /* 0x0007640000300800 */
[----:B--2---:R-:W-:Y:S02]  /*16350*/  PRMT R4, R5, 0x7610, R4 ;  /* 0x0000761005047816 */ /* 0x004fe40000000004 */
[----:B------:R3:W5:Y:S01]  /*16360*/  LDL.LU R5, [R1+0x49c] ;  /* 0x00049c0001057983 */ /* 0x0007620000300800 */
[----:B------:R-:W-:Y:S02]  /*16370*/  ISETP.GT.AND P4, PT, R0, 0x80, P2 ;  /* 0x000000800000780c */ /* 0x000fe40001784270 */
[----:B----4-:R-:W-:-:S02]  /*16380*/  PRMT R3, R4, 0x7610, R3 ;  /* 0x0000761004037816 */ /* 0x010fc40000000003 */
[----:B------:R3:W5:Y:S04]  /*16390*/  LDL.LU R4, [R1+0x498] ;  /* 0x0004980001047983 */ /* 0x0007680000300800 */
[----:B------:R1:W-:Y:S04]  /*163a0*/  @P5 STG.E.U16 desc[UR60][R12.64+0x40], R3 ;  /* 0x000040030c005986 */ /* 0x0003e8000c10153c */
[----:B-1----:R3:W5:Y:S01]  /*163b0*/  LDL.LU R3, [R1+0x494] ;  /* 0x0004940001037983 */ /* 0x0027620000300800 */
[----:B------:R-:W-:Y:S04]  /*163c0*/  BSSY B1, `(.L_x_160) ;  /* 0x0000003000017945 */ /* 0x000fe80003800000 */
[----:B------:R-:W-:Y:S05]  /*163d0*/  @!P4 BRA `(.L_x_161) ;  /* 0x000000000004c947 */ /* 0x000fea0003800000 */
[----:B------:R1:W5:Y:S02]  /*163e0*/  LDG.E.LTC128B.U16 R17, desc[UR60][R234.64+0x42] ;  /* 0x0000423cea117981 */ /* 0x000364000c1e1520 */
.L_x_161:
[----:B------:R-:W-:Y:S05]  /*163f0*/  BSYNC B1 ;  /* 0x0000000000017941 */ /* 0x000fea0003800000 */
.L_x_160:
        /* <DEDUP_REMOVED lines=22> */
.L_x_163:
[----:B------:R-:W-:Y:S05]  /*16560*/  BSYNC B1 ;  /* 0x0000000000017941 */ /* 0x000fea0003800000 */
.L_x_162:
[----:B------:R-:W-:Y:S04]  /*16570*/  STL [R1+0x4ac], R9 ;  /* 0x0004ac0901007387 */ /* 0x000fe80000100800 */
[----:B------:R3:W-:Y:S04]  /*16580*/  STL [R1+0x4a8], R8 ;  /* 0x0004a80801007387 */ /* 0x0007e80000100800 */
[----:B---3--:R-:W3:Y:S04]  /*16590*/  LDL.LU R8, [R1+0x308] ;  /* 0x0003080001087983 */ /* 0x008ee80000300800 */
[----:B-----5:R-:W-:Y:S04]  /*165a0*/  STL [R1+0x4a4], R7 ;  /* 0x0004a40701007387 */ /* 0x020fe80000100800 */
[----:B------:R-:W-:Y:S04]  /*165b0*/  STL [R1+0x4a0], R6 ;  /* 0x0004a00601007387 */ /* 0x000fe80000100800 */
[----:B------:R4:W-:Y:S04]  /*165c0*/  STL.64 [R1+0x498], R4 ;  /* 0x0004980401007387 */ /* 0x0009e80000100a00 */
[----:B----4-:R-:W4:Y:S01]  /*165d0*/  LDL.64 R4, [R1+0x400] ;  /* 0x0004000001047983 */ /* 0x010f220000100a00 */
        /* <DEDUP_REMOVED lines=10> */
[----:B-1----:R-:W-:Y:S02]  /*16680*/  PRMT R3, R6, 0x7610, R3 ;  /* 0x0000761006037816 */ /* 0x002fe40000000003 */
[----:B------:R3:W5:Y:S04]  /*16690*/  LDL.LU R6, [R1+0x4a0] ;  /* 0x0004a00001067983 */ /* 0x0007680000300800 */
[----:B----4-:R1:W-:Y:S04]  /*166a0*/  @P5 STG.E.U16 desc[UR60][R4.64+0x40], R3 ;  /* 0x0000400304005986 */ /* 0x0103e8000c10153c */
[----:B-1----:R3:W5:Y:S04]  /*166b0*/  LDL.LU.64 R4, [R1+0x498] ;  /* 0x0004980001047983 */ /* 0x0027680000300a00 */
[----:B------:R3:W5:Y:S01]  /*166c0*/  LDL.LU R3, [R1+0x494] ;  /* 0x0004940001037983 */ /* 0x0007620000300800 */
[----:B------:R-:W-:Y:S04]  /*166d0*/  BSSY B1, `(.L_x_164) ;  /* 0x0000003000017945 */ /* 0x000fe80003800000 */
[----:B------:R-:W-:Y:S05]  /*166e0*/  @!P4 BRA `(.L_x_165) ;  /* 0x000000000004c947 */ /* 0x000fea0003800000 */
[----:B------:R1:W5:Y:S02]  /*166f0*/  LDG.E.LTC128B.U16 R17, desc[UR60][R232.64+0x42] ;  /* 0x0000423ce8117981 */ /* 0x000364000c1e1520 */
.L_x_165:
[----:B------:R-:W-:Y:S05]  /*16700*/  BSYNC B1 ;  /* 0x0000000000017941 */ /* 0x000fea0003800000 */
.L_x_164:
[----:B-----5:R-:W-:Y:S04]  /*16710*/  STL [R1+0x4ac], R9 ;  /* 0x0004ac0901007387 */ /* 0x020fe80000100800 */
[----:B------:R4:W-:Y:S04]  /*16720*/  STL [R1+0x4a8], R8 ;  /* 0x0004a80801007387 */ /* 0x0009e80000100800 */
[----:B----4-:R-:W4:Y:S04]  /*16730*/  LDL.LU R8, [R1+0x30c] ;  /* 0x00030c0001087983 */ /* 0x010f280000300800 */
[----:B------:R-:W-:Y:S04]  /*16740*/  STL [R1+0x4a4], R7 ;  /* 0x0004a40701007387 */ /* 0x000fe80000100800 */
[----:B------:R-:W-:Y:S04]  /*16750*/  STL [R1+0x4a0], R6 ;  /* 0x0004a00601007387 */ /* 0x000fe80000100800 */
[----:B------:R0:W-:Y:S04]  /*16760*/  STL.64 [R1+0x498], R4 ;  /* 0x0004980401007387 */ /* 0x0001e80000100a00 */
[----:B0-----:R-:W2:Y:S01]  /*16770*/  LDL.64 R4, [R1+0x400] ;  /* 0x0004000001047983 */ /* 0x001ea20000100a00 */
        /* <DEDUP_REMOVED lines=17> */
[----:B------:R0:W5:Y:S02]  /*16890*/  LDG.E.LTC128B.U16 R17, desc[UR60][R234.64+0x50] ;  /* 0x0000503cea117981 */ /* 0x000164000c1e1520 */
.L_x_167:
[----:B------:R-:W-:Y:S05]  /*168a0*/  BSYNC B1 ;  /* 0x0000000000017941 */ /* 0x000fea0003800000 */
.L_x_166:
        /* <DEDUP_REMOVED lines=10> */
[----:B-1----:R-:W-:Y:S02]  /*16950*/  F2FP.F16.F32.PACK_AB R5, RZ, R6 ;  /* 0x00000006ff05723e */ /* 0x002fe400000000ff */
[----:B------:R2:W5:Y:S02]  /*16960*/  LDL.LU R6, [R1+0x4a0] ;  /* 0x0004a00001067983 */ /* 0x0005640000300800 */
[----:B---3--:R-:W-:Y:S02]  /*16970*/  PRMT R4, R5, 0x7610, R4 ;  /* 0x0000761005047816 */ /* 0x008fe40000000004 */
        /* <DEDUP_REMOVED lines=9> */
.L_x_169:
[----:B------:R-:W-:Y:S05]  /*16a10*/  BSYNC B1 ;  /* 0x0000000000017941 */ /* 0x000fea0003800000 */
.L_x_168:
        /* <DEDUP_REMOVED lines=12> */
[----:B0-----:R-:W-:Y:S02]  /*16ae0*/  PRMT R4, R5, 0x7610, R4 ;  /* 0x0000761005047816 */ /* 0x001fe40000000004 */
[----:B------:R3:W5:Y:S01]  /*16af0*/  LDL.LU R5, [R1+0x49c] ;  /* 0x00049c0001057983 */ /* 0x0007620000300800 */
[----:B------:R-:W-:Y:S02]  /*16b00*/  ISETP.GT.AND P5, PT, R0, 0x88, P1 ;  /* 0x000000880000780c */ /* 0x000fe40000fa4270 */
[----:B--2---:R-:W-:-:S02]  /*16b10*/  PRMT R3, R4, 0x7610, R3 ;  /* 0x0000761004037816 */ /* 0x004fc40000000003 */
[----:B------:R3:W5:Y:S04]  /*16b20*/  LDL.LU R4, [R1+0x498] ;  /* 0x0004980001047983 */ /* 0x0007680000300800 */
[----:B------:R0:W-:Y:S04]  /*16b30*/  @P4 STG.E.U16 desc[UR60][R12.64+0x52], R3 ;  /* 0x000052030c004986 */ /* 0x0001e8000c10153c */
[----:B0-----:R3:W5:Y:S01]  /*16b40*/  LDL.LU R3, [R1+0x494] ;  /* 0x0004940001037983 */ /* 0x0017620000300800 */
[----:B------:R-:W-:Y:S04]  /*16b50*/  BSSY B1, `(.L_x_170) ;  /* 0x0000003000017945 */ /* 0x000fe80003800000 */
[----:B------:R-:W-:Y:S05]  /*16b60*/  @!P5 BRA `(.L_x_171) ;  /* 0x000000000004d947 */ /* 0x000fea0003800000 */
[----:B------:R0:W5:Y:S02]  /*16b70*/  LDG.E.LTC128B.U16 R17, desc[UR60][R232.64+0x50] ;  /* 0x0000503ce8117981 */ /* 0x000164000c1e1520 */
.L_x_171:
[----:B------:R-:W-:Y:S05]  /*16b80*/  BSYNC B1 ;  /* 0x0000000000017941 */ /* 0x000fea0003800000 */
.L_x_170:
[----:B------:R-:W-:Y:S04]  /*16b90*/  STL [R1+0x4ac], R9 ;  /* 0x0004ac0901007387 */ /* 0x000fe80000100800 */
[----:B------:R2:W-:Y:S04]  /*16ba0*/  STL [R1+0x4a8], R8 ;  /* 0x0004a80801007387 */ /* 0x0005e80000100800 */
[----:B--2---:R-:W2:Y:S04]  /*16bb0*/  LDL.LU R8, [R1+0x318] ;  /* 0x0003180001087983 */ /* 0x004ea80000300800 */
[----:B-----5:R-:W-:Y:S04]  /*16bc0*/  STL [R1+0x4a4], R7 ;  /* 0x0004a40701007387 */ /* 0x020fe80000100800 */
[----:B------:R-:W-:Y:S04]  /*16bd0*/  STL [R1+0x4a0], R6 ;  /* 0x0004a00601007387 */ /* 0x000fe80000100800 */
[----:B------:R4:W-:Y:S04]  /*16be0*/  STL.64 [R1+0x498], R4 ;  /* 0x0004980401007387 */ /* 0x0009e80000100a00 */
[----:B----4-:R-:W4:Y:S01]  /*16bf0*/  LDL.64 R4, [R1+0x400] ;  /* 0x0004000001047983 */ /* 0x010f220000100a00 */
        /* <DEDUP_REMOVED lines=18> */
.L_x_173:
[----:B------:R-:W-:Y:S05]  /*16d20*/  BSYNC B1 ;  /* 0x0000000000017941 */ /* 0x000fea0003800000 */
.L_x_172:
        /* <DEDUP_REMOVED lines=25> */
.L_x_175:
[----:B------:R-:W-:Y:S05]  /*16ec0*/  BSYNC B1 ;  /* 0x0000000000017941 */ /* 0x000fea0003800000 */
.L_x_174:
        /* <DEDUP_REMOVED lines=22> */
.L_x_177:
[----:B------:R-:W-:Y:S05]  /*17030*/  BSYNC B1 ;  /* 0x0000000000017941 */ /* 0x000fea0003800000 */
.L_x_176:
        /* <DEDUP_REMOVED lines=22> */
.L_x_179:
[----:B------:R-:W-:Y:S05]  /*171a0*/  BSYNC B1 ;  /* 0x0000000000017941 */ /* 0x000fea0003800000 */
.L_x_178:
        /* <DEDUP_REMOVED lines=12> */
[----:B-1----:R-:W-:Y:S02]  /*17270*/  PRMT R4, R5, 0x7610, R4 ;  /* 0x0000761005047816 */ /* 0x002fe40000000004 */
[----:B------:R2:W5:Y:S01]  /*17280*/  LDL.LU R5, [R1+0x49c] ;  /* 0x00049c0001057983 */ /* 0x0005620000300800 */
[----:B------:R-:W-:Y:S02]  /*17290*/  ISETP.GT.AND P4, PT, R0, 0x108, P2 ;  /* 0x000001080000780c */ /* 0x000fe40001784270 */
[----:B---3--:R-:W-:-:S02]  /*172a0*/  PRMT R3, R4, 0x7610, R3 ;  /* 0x0000761004037816 */ /* 0x008fc40000000003 */
[----:B------:R2:W5:Y:S04]  /*172b0*/  LDL.LU R4, [R1+0x498] ;  /* 0x0004980001047983 */ /* 0x0005680000300800 */
[----:B------:R1:W-:Y:S04]  /*172c0*/  @P5 STG.E.U16 desc[UR60][R236.64+0x40], R3 ;  /* 0x00004003ec005986 */ /* 0x0003e8000c10153c */
[----:B-1----:R2:W5:Y:S01]  /*172d0*/  LDL.LU R3, [R1+0x494] ;  /* 0x0004940001037983 */ /* 0x0025620000300800 */
[----:B------:R-:W-:Y:S04]  /*172e0*/  BSSY B1, `(.L_x_180) ;  /* 0x0000003000017945 */ /* 0x000fe80003800000 */
[----:B------:R-:W-:Y:S05]  /*172f0*/  @!P4 BRA `(.L_x_181) ;  /* 0x000000000004c947 */ /* 0x000fea0003800000 */
[----:B------:R1:W5:Y:S02]  /*17300*/  LDG.E.LTC128B.U16 R17, desc[UR60][R18.64+0x42] ;  /* 0x0000423c12117981 */ /* 0x000364000c1e1520 */
.L_x_181:
[----:B------:R-:W-:Y:S05]  /*17310*/  BSYNC B1 ;  /* 0x0000000000017941 */ /* 0x000fea0003800000 */
.L_x_180:
        /* <DEDUP_REMOVED lines=22> */
.L_x_183:
[----:B------:R-:W-:Y:S05]  /*17480*/  BSYNC B1 ;  /* 0x0000000000017941 */ /* 0x000fea0003800000 */
.L_x_182:
[----:B------:R-:W-:Y:S04]  /*17490*/  STL [R1+0x4a4], R9 ;  /* 0x0004a40901007387 */ /* 0x000fe80000100800 */
[----:B------:R2:W-:Y:S04]  /*174a0*/  STL [R1+0x4a0], R8 ;  /* 0x0004a00801007387 */ /* 0x0005e80000100800 */
[----:B--2---:R-:W2:Y:S01]  /*174b0*/  LDL.LU R8, [R1+0x2f0] ;  /* 0x0002f00001087983 */ /* 0x004ea20000300800 */
[----:B-----5:R-:W-:-:S03]  /*174c0*/  HADD2.F32 R9, -RZ, R17.H0_H0 ;  /* 0x20000011ff097230 */ /* 0x020fc60000004100 */
        /* <DEDUP_REMOVED lines=18> */
.L_x_185:
[----:B------:R-:W-:Y:S05]  /*175f0*/  BSYNC B1 ;  /* 0x0000000000017941 */ /* 0x000fea0003800000 */
.L_x_184:
        /* <DEDUP_REMOVED lines=22> */
.L_x_187:
[----:B------:R-:W-:Y:S05]  /*17760*/  BSYNC B1 ;  /* 0x0000000000017941 */ /* 0x000fea0003800000 */
.L_x_186:
        /* <DEDUP_REMOVED lines=22> */
.L_x_189:
[----:B------:R-:W-:Y:S05]  /*178d0*/  BSYNC B1 ;  /* 0x0000000000017941 */ /* 0x000fea0003800000 */
.L_x_188:
        /* <DEDUP_REMOVED lines=22> */
.L_x_191:
[----:B------:R-:W-:Y:S05]  /*17a40*/  BSYNC B1 ;  /* 0x0000000000017941 */ /* 0x000fea0003800000 */
.L_x_190:
        /* <DEDUP_REMOVED lines=22> */
.L_x_193:
[----:B------:R-:W-:Y:S05]  /*17bb0*/  BSYNC B1 ;  /* 0x0000000000017941 */ /* 0x000fea0003800000 */
.L_x_192:
        /* <DEDUP_REMOVED lines=22> */
.L_x_195:
[----:B------:R-:W-:Y:S05]  /*17d20*/  BSYNC B1 ;  /* 0x0000000000017941 */ /* 0x000fea0003800000 */
.L_x_194:
        /* <DEDUP_REMOVED lines=22> */
.L_x_197:
[----:B------:R-:W-:Y:S05]  /*17e90*/  BSYNC B1 ;  /* 0x0000000000017941 */ /* 0x000fea0003800000 */
.L_x_196:
        /* <DEDUP_REMOVED lines=22> */
.L_x_199:
[----:B------:R-:W-:Y:S05]  /*18000*/  BSYNC B1 ;  /* 0x0000000000017941 */ /* 0x000fea0003800000 */
.L_x_198:
        /* <DEDUP_REMOVED lines=22> */
.L_x_201:
[----:B------:R-:W-:Y:S05]  /*18170*/  BSYNC B1 ;  /* 0x0000000000017941 */ /* 0x000fea0003800000 */
.L_x_200:
        /* <DEDUP_REMOVED lines=22> */
.L_x_203:
[----:B------:R-:W-:Y:S05]  /*182e0*/  BSYNC B1 ;  /* 0x0000000000017941 */ /* 0x000fea0003800000 */
.L_x_202:
        /* <DEDUP_REMOVED lines=22> */
.L_x_205:
[----:B------:R-:W-:Y:S05]  /*18450*/  BSYNC B1 ;  /* 0x0000000000017941 */ /* 0x000fea0003800000 */
.L_x_204:
[----:B------:R-:W-:Y:S04]  /*18460*/  STL [R1+0x4a4], R8 ;  /* 0x0004a40801007387 */ /* 0x000fe80000100800 */
[----:B-----5:R3:W-:Y:S04]  /*18470*/  STL [R1+0x4a0], R7 ;  /* 0x0004a00701007387 */ /* 0x0207e80000100800 */
[----:B---3--:R-:W3:Y:S01]  /*18480*/  LDL.LU R7, [R1+0x2dc] ;  /* 0x0002dc0001077983 */ /* 0x008ee20000300800 */
[----:B------:R-:W-:-:S03]  /*18490*/  HADD2.F32 R8, -RZ, R17.H0_H0 ;  /* 0x20000011ff087230 */ /* 0x000fc60000004100 */
[----:B------:R4:W-:Y:S02]  /*184a0*/  STL [R1+0x49c], R6 ;  /* 0x00049c0601007387 */ /* 0x0009e40000100800 */
[----:B------:R-:W-:Y:S02]  /*184b0*/  FMUL R8, R8, R16 ;  /* 0x0000001008087220 */ /* 0x000fe40000400000 */
[----:B------:R0:W-:Y:S04]  /*184c0*/  STL [R1+0x498], R5 ;  /* 0x0004980501007387 */ /* 0x0001e80000100800 */
[----:B------:R2:W-:Y:S01]  /*184d0*/  STL [R1+0x494], R4 ;  /* 0x0004940401007387 */ /* 0x0005e20000100800 */
[----:B---3--:R-:W-:-:S03]  /*184e0*/  FFMA R7, R7, R2, R8 ;  /* 0x0000000207077223 */ /* 0x008fc60000000008 */
[----:B------:R3:W5:Y:S01]  /*184f0*/  LDL.LU R8, [R1+0x4a4] ;  /* 0x0004a40001087983 */ /* 0x0007620000300800 */
[----:B------:R-:W-:Y:S02]  /*18500*/  ISETP.GT.AND P3, PT, R3, 0x30, PT ;  /* 0x000000300300780c */ /* 0x000fe40003f64270 */
[----:B----4-:R-:W-:Y:S02]  /*18510*/  F2FP.F16.F32.PACK_AB R6, RZ, R7 ;  /* 0x00000007ff06723e */ /* 0x010fe400000000ff */
[----:B------:R3:W5:Y:S02]  /*18520*/  LDL.LU R7, [R1+0x4a0] ;  /* 0x0004a00001077983 */ /* 0x0007640000300800 */
[----:B0-----:R-:W-:Y:S02]  /*18530*/  PRMT R5, R6, 0x7610, R5 ;  /* 0x0000761006057816 */ /* 0x001fe40000000005 */
[----:B------:R3:W5:Y:S01]  /*18540*/  LDL.LU R6, [R1+0x49c] ;  /* 0x00049c0001067983 */ /* 0x0007620000300800 */
[----:B------:R-:W-:-:S02]  /*18550*/  ISETP.GT.AND P1, PT, R0, RZ, P3 ;  /* 0x000000ff0000720c */ /* 0x000fc40001f24270 */
[----:B--2---:R-:W-:Y:S02]  /*18560*/  PRMT R4, R5, 0x7610, R4 ;  /* 0x0000761005047816 */ /* 0x004fe40000000004 */
[----:B------:R3:W5:Y:S04]  /*18570*/  LDL.LU R5, [R1+0x498] ;  /* 0x0004980001057983 */ /* 0x0007680000300800 */
[----:B------:R0:W-:Y:S04]  /*18580*/  @P0 STG.E.U16 desc[UR60][R22.64+0x52], R4 ;  /* 0x0000520416000986 */ /* 0x0001e8000c10153c */
[----:B0-----:R3:W5:Y:S01]  /*18590*/  LDL.LU R4, [R1+0x494] ;  /* 0x0004940001047983 */ /* 0x0017620000300800 */
[----:B------:R-:W-:Y:S04]  /*185a0*/  BSSY B1, `(.L_x_206) ;  /* 0x0000006000017945 */ /* 0x000fe80003800000 */
[----:B------:R-:W-:Y:S05]  /*185b0*/  @!P1 BRA `(.L_x_207) ;  /* 0x0000000000109947 */ /* 0x000fea0003800000 */
[----:B------:R0:W-:Y:S04]  /*185c0*/  STL.64 [R1+0x498], R2 ;  /* 0x0004980201007387 */ /* 0x0001e80000100a00 */
[----:B0-----:R-:W2:Y:S04]  /*185d0*/  LDL.64 R2, [R1+0x440] ;  /* 0x0004400001027983 */ /* 0x001ea80000100a00 */
[----:B--2---:R0:W5:Y:S04]  /*185e0*/  LDG.E.LTC128B.U16 R17, desc[UR60][R2.64+0x60] ;  /* 0x0000603c02117981 */ /* 0x004168000c1e1520 */
[----:B------:R0:W5:Y:S02]  /*185f0*/  LDL.LU.64 R2, [R1+0x498] ;  /* 0x0004980001027983 */ /* 0x0001640000300a00 */
.L_x_207:
[----:B------:R-:W-:Y:S05]  /*18600*/  BSYNC B1 ;  /* 0x0000000000017941 */ /* 0x000fea0003800000 */
.L_x_206:
[----:B------:R-:W-:Y:S04]  /*18610*/  STL [R1+0x4a4], R10 ;  /* 0x0004a40a01007387 */ /* 0x000fe80000100800 */
[----:B-----5:R2:W-:Y:S04]  /*18620*/  STL [R1+0x4a0], R7 ;  /* 0x0004a00701007387 */ /* 0x0205e80000100800 */
[----:B--2---:R-:W2:Y:S01]  /*18630*/  LDL.LU R7, [R1+0x2a0] ;  /* 0x0002a00001077983 */ /* 0x004ea20000300800 */
[----:B-1----:R-:W-:-:S03]  /*18640*/  HADD2.F32 R10, -RZ, R17.H0_H0 ;  /* 0x20000011ff0a7230 */ /* 0x002fc60000004100 */
[----:B------:R1:W-:Y:S02]  /*18650*/  STL [R1+0x49c], R6 ;  /* 0x00049c0601007387 */ /* 0x0003e40000100800 */
[----:B------:R-:W-:Y:S02]  /*18660*/  FMUL R10, R10, R16 ;  /* 0x000000100a0a7220 */ /* 0x000fe40000400000 */
[----:B------:R4:W-:Y:S04]  /*18670*/  STL [R1+0x498], R5 ;  /* 0x0004980501007387 */ /* 0x0009e80000100800 */
[----:B------:R3:W-:Y:S01]  /*18680*/  STL [R1+0x494], R4 ;  /* 0x0004940401007387 */ /* 0x0007e20000100800 */
[----:B--2---:R-:W-:-:S03]  /*18690*/  FFMA R7, R7, R2, R10 ;  /* 0x0000000207077223 */ /* 0x004fc6000000000a */
[----:B------:R2:W5:Y:S01]  /*186a0*/  LDL.LU R10, [R1+0x4a4] ;  /* 0x0004a400010a7983 */ /* 0x0005620000300800 */
[----:B------:R-:W-:Y:S02]  /*186b0*/  ISETP.GT.AND P2, PT, R3, 0x31, PT ;  /* 0x000000310300780c */ /* 0x000fe40003f44270 */
[----:B-1----:R-:W-:Y:S02]  /*186c0*/  F2FP.F16.F32.PACK_AB R6, RZ, R7 ;  /* 0x00000007ff06723e */ /* 0x002fe400000000ff */
[----:B------:R2:W5:Y:S02]  /*186d0*/  LDL.LU R7, [R1+0x4a0] ;  /* 0x0004a00001077983 */ /* 0x0005640000300800 */
[----:B----4-:R-:W-:Y:S02]  /*186e0*/  PRMT R5, R6, 0x7610, R5 ;  /* 0x0000761006057816 */ /* 0x010fe40000000005 */
[----:B------:R2:W5:Y:S01]  /*186f0*/  LDL.LU R6, [R1+0x49c] ;  /* 0x00049c0001067983 */ /* 0x0005620000300800 */
[----:B------:R-:W-:-:S02]  /*18700*/  ISETP.GT.AND P0, PT, R0, RZ, P2 ;  /* 0x000000ff0000720c */ /* 0x000fc40001704270 */
[----:B---3--:R-:W-:Y:S02]  /*18710*/  PRMT R4, R5, 0x7610, R4 ;  /* 0x0000761005047816 */ /* 0x008fe40000000004 */
[----:B------:R2:W5:Y:S04]  /*18720*/  LDL.LU R5, [R1+0x498] ;  /* 0x0004980001057983 */ /* 0x0005680000300800 */
[----:B------:R1:W-:Y:S04]  /*18730*/  @P1 STG.E.U16 desc[UR60][R8.64+0x60], R4 ;  /* 0x0000600408001986 */ /* 0x0003e8000c10153c */
[----:B-1----:R2:W5:Y:S01]  /*18740*/  LDL.LU R4, [R1+0x494] ;  /* 0x0004940001047983 */ /* 0x0025620000300800 */
[----:B------:R-:W-:Y:S04]  /*18750*/  BSSY B1, `(.L_x_208) ;  /* 0x0000006000017945 */ /* 0x000fe80003800000 */
[----:B------:R-:W-:Y:S05]  /*18760*/  @!P0 BRA `(.L_x_209) ;  /* 0x0000000000108947 */ /* 0x000fea0003800000 */
[----:B------:R0:W-:Y:S04]  /*18770*/  STL.64 [R1+0x498], R2 ;  /* 0x0004980201007387 */ /* 0x0001e80000100a00 */
[----:B0-----:R-:W3:Y:S04]  /*18780*/  LDL.64 R2, [R1+0x440] ;  /* 0x0004400001027983 */ /* 0x001ee80000100a00 */
[----:B---3--:R1:W5:Y:S04]  /*18790*/  LDG.E.LTC128B.U16 R17, desc[UR60][R2.64+0x62] ;  /* 0x0000623c02117981 */ /* 0x008368000c1e1520 */
[----:B------:R1:W5:Y:S02]  /*187a0*/  LDL.LU.64 R2, [R1+0x498] ;  /* 0x0004980001027983 */ /* 0x0003640000300a00 */
.L_x_209:
[----:B------:R-:W-:Y:S05]  /*187b0*/  BSYNC B1 ;  /* 0x0000000000017941 */ /* 0x000fea0003800000 */
.L_x_208:
        /* <DEDUP_REMOVED lines=25> */
.L_x_211:
[----:B------:R-:W-:Y:S05]  /*18950*/  BSYNC B1 ;  /* 0x0000000000017941 */ /* 0x000fea0003800000 */
.L_x_210:
        /* <DEDUP_REMOVED lines=28> */
.L_x_213:
[----:B------:R-:W-:Y:S05]  /*18b20*/  BSYNC B1 ;  /* 0x0000000000017941 */ /* 0x000fea0003800000 */
.L_x_212:
        /* <DEDUP_REMOVED lines=29> */
.L_x_215:
[----:B------:R-:W-:Y:S05]  /*18d00*/  BSYNC B1 ;  /* 0x0000000000017941 */ /* 0x000fea0003800000 */
.L_x_214:
        /* <DEDUP_REMOVED lines=26> */
.L_x_217:
[----:B------:R-:W-:Y:S05]  /*18eb0*/  BSYNC B1 ;  /* 0x0000000000017941 */ /* 0x000fea0003800000 */
.L_x_216:
        /* <DEDUP_REMOVED lines=25> */
.L_x_219:
[----:B------:R-:W-:Y:S05]  /*19050*/  BSYNC B1 ;  /* 0x0000000000017941 */ /* 0x000fea0003800000 */
.L_x_218:
        /* <DEDUP_REMOVED lines=28> */
.L_x_221:
[----:B------:R-:W-:Y:S05]  /*19220*/  BSYNC B1 ;  /* 0x0000000000017941 */ /* 0x000fea0003800000 */
.L_x_220:
        /* <DEDUP_REMOVED lines=25> */
.L_x_223:
[----:B------:R-:W-:Y:S05]  /*193c0*/  BSYNC B1 ;  /* 0x0000000000017941 */ /* 0x000fea0003800000 */
.L_x_222:
        /* <DEDUP_REMOVED lines=22> */
.L_x_225:
[----:B------:R-:W-:Y:S05]  /*19530*/  BSYNC B1 ;  /* 0x0000000000017941 */ /* 0x000fea0003800000 */
.L_x_224:
        /* <DEDUP_REMOVED lines=22> */
.L_x_227:
[----:B------:R-:W-:Y:S05]  /*196a0*/  BSYNC B1 ;  /* 0x0000000000017941 */ /* 0x000fea0003800000 */
.L_x_226:
        /* <DEDUP_REMOVED lines=25> */
.L_x_229:
[----:B------:R-:W-:Y:S05]  /*19840*/  BSYNC B1 ;  /* 0x0000000000017941 */ /* 0x000fea0003800000 */
.L_x_228:
        /* <DEDUP_REMOVED lines=25> */
.L_x_231:
[----:B------:R-:W-:Y:S05]  /*199e0*/  BSYNC B1 ;  /* 0x0000000000017941 */ /* 0x000fea0003800000 */
.L_x_230:
        /* <DEDUP_REMOVED lines=22> */
.L_x_233:
[----:B------:R-:W-:Y:S05]  /*19b50*/  BSYNC B1 ;  /* 0x0000000000017941 */ /* 0x000fea0003800000 */
.L_x_232:
        /* <DEDUP_REMOVED lines=22> */
.L_x_235:
[----:B------:R-:W-:Y:S05]  /*19cc0*/  BSYNC B1 ;  /* 0x0000000000017941 */ /* 0x000fea0003800000 */
.L_x_234:
        /* <DEDUP_REMOVED lines=25> */
.L_x_237:
[----:B------:R-:W-:Y:S05]  /*19e60*/  BSYNC B1 ;  /* 0x0000000000017941 */ /* 0x000fea0003800000 */
.L_x_236:
        /* <DEDUP_REMOVED lines=25> */
.L_x_239:
[----:B------:R-:W-:Y:S05]  /*1a000*/  BSYNC B1 ;  /* 0x0000000000017941 */ /* 0x000fea0003800000 */
.L_x_238:
        /* <DEDUP_REMOVED lines=22> */
.L_x_241:
[----:B------:R-:W-:Y:S05]  /*1a170*/  BSYNC B1 ;  /* 0x0000000000017941 */ /* 0x000fea0003800000 */
.L_x_240:
        /* <DEDUP_REMOVED lines=22> */
.L_x_243:
[----:B------:R-:W-:Y:S05]  /*1a2e0*/  BSYNC B1 ;  /* 0x0000000000017941 */ /* 0x000fea0003800000 */
.L_x_242:
        /* <DEDUP_REMOVED lines=22> */
.L_x_245:
[----:B------:R-:W-:Y:S05]  /*1a450*/  BSYNC B1 ;  /* 0x0000000000017941 */ /* 0x000fea0003800000 */
.L_x_244:
        /* <DEDUP_REMOVED lines=22> */
.L_x_247:
[----:B------:R-:W-:Y:S05]  /*1a5c0*/  BSYNC B1 ;  /* 0x0000000000017941 */ /* 0x000fea0003800000 */
.L_x_246:
        /* <DEDUP_REMOVED lines=22> */
.L_x_249:
[----:B------:R-:W-:Y:S05]  /*1a730*/  BSYNC B1 ;  /* 0x0000000000017941 */ /* 0x000fea0003800000 */
.L_x_248:
        /* <DEDUP_REMOVED lines=22> */
.L_x_251:
[----:B------:R-:W-:Y:S05]  /*1a8a0*/  BSYNC B1 ;  /* 0x0000000000017941 */ /* 0x000fea0003800000 */
.L_x_250:
        /* <DEDUP_REMOVED lines=22> */
.L_x_253:
[----:B------:R-:W-:Y:S05]  /*1aa10*/  BSYNC B1 ;  /* 0x0000000000017941 */ /* 0x000fea0003800000 */
.L_x_252:
        /* <DEDUP_REMOVED lines=22> */
.L_x_255:
[----:B------:R-:W-:Y:S05]  /*1ab80*/  BSYNC B1 ;  /* 0x0000000000017941 */ /* 0x000fea0003800000 */
.L_x_254:
        /* <DEDUP_REMOVED lines=22> */
.L_x_257:
[----:B------:R-:W-:Y:S05]  /*1acf0*/  BSYNC B1 ;  /* 0x0000000000017941 */ /* 0x000fea0003800000 */
.L_x_256:
        /* <DEDUP_REMOVED lines=22> */
.L_x_259:
[----:B------:R-:W-:Y:S05]  /*1ae60*/  BSYNC B1 ;  /* 0x0000000000017941 */ /* 0x000fea0003800000 */
.L_x_258:
        /* <DEDUP_REMOVED lines=22> */
.L_x_261:
[----:B------:R-:W-:Y:S05]  /*1afd0*/  BSYNC B1 ;  /* 0x0000000000017941 */ /* 0x000fea0003800000 */
.L_x_260:
        /* <DEDUP_REMOVED lines=22> */
.L_x_263:
[----:B------:R-:W-:Y:S05]  /*1b140*/  BSYNC B1 ;  /* 0x0000000000017941 */ /* 0x000fea0003800000 */
.L_x_262:
        /* <DEDUP_REMOVED lines=22> */
.L_x_265:
[----:B------:R-:W-:Y:S05]  /*1b2b0*/  BSYNC B1 ;  /* 0x0000000000017941 */ /* 0x000fea0003800000 */
.L_x_264:
        /* <DEDUP_REMOVED lines=22> */
.L_x_267:
[----:B------:R-:W-:Y:S05]  /*1b420*/  BSYNC B1 ;  /* 0x0000000000017941 */ /* 0x000fea0003800000 */
.L_x_266:
        /* <DEDUP_REMOVED lines=22> */
.L_x_269:
[----:B------:R-:W-:Y:S05]  /*1b590*/  BSYNC B1 ;  /* 0x0000000000017941 */ /* 0x000fea0003800000 */
.L_x_268:
        /* <DEDUP_REMOVED lines=26> */
.L_x_271:
[----:B------:R-:W-:Y:S05]  /*1b740*/  BSYNC B1 ;  /* 0x0000000000017941 */ /* 0x000fea0003800000 */
.L_x_270:
        /* <DEDUP_REMOVED lines=26> */
.L_x_273:
[----:B------:R-:W-:Y:S05]  /*1b8f0*/  BSYNC B1 ;  /* 0x0000000000017941 */ /* 0x000fea0003800000 */
.L_x_272:
        /* <DEDUP_REMOVED lines=25> */
.L_x_275:
[----:B------:R-:W-:Y:S05]  /*1ba90*/  BSYNC B1 ;  /* 0x0000000000017941 */ /* 0x000fea0003800000 */
.L_x_274:
        /* <DEDUP_REMOVED lines=28> */
.L_x_277:
[----:B------:R-:W-:Y:S05]  /*1bc60*/  BSYNC B1 ;  /* 0x0000000000017941 */ /* 0x000fea0003800000 */
.L_x_276:
        /* <DEDUP_REMOVED lines=29> */
.L_x_279:
[----:B------:R-:W-:Y:S05]  /*1be40*/  BSYNC B1 ;  /* 0x0000000000017941 */ /* 0x000fea0003800000 */
.L_x_278:
        /* <DEDUP_REMOVED lines=26> */
.L_x_281:
[----:B------:R-:W-:Y:S05]  /*1bff0*/  BSYNC B1 ;  /* 0x0000000000017941 */ /* 0x000fea0003800000 */
.L_x_280:
        /* <DEDUP_REMOVED lines=25> */
.L_x_283:
[----:B------:R-:W-:Y:S05]  /*1c190*/  BSYNC B1 ;  /* 0x0000000000017941 */ /* 0x000fea0003800000 */
.L_x_282:
        /* <DEDUP_REMOVED lines=28> */
.L_x_285:
[----:B------:R-:W-:Y:S05]  /*1c360*/  BSYNC B1 ;  /* 0x0000000000017941 */ /* 0x000fea0003800000 */
.L_x_284:
        /* <DEDUP_REMOVED lines=25> */
.L_x_287:
[----:B------:R-:W-:Y:S05]  /*1c500*/  BSYNC B1 ;  /* 0x0000000000017941 */ /* 0x000fea0003800000 */
.L_x_286:
        /* <DEDUP_REMOVED lines=22> */
.L_x_289:
[----:B------:R-:W-:Y:S05]  /*1c670*/  BSYNC B1 ;  /* 0x0000000000017941 */ /* 0x000fea0003800000 */
.L_x_288:
        /* <DEDUP_REMOVED lines=22> */
.L_x_291:
[----:B------:R-:W-:Y:S05]  /*1c7e0*/  BSYNC B1 ;  /* 0x0000000000017941 */ /* 0x000fea0003800000 */
.L_x_290:
        /* <DEDUP_REMOVED lines=25> */
.L_x_293:
[----:B------:R-:W-:Y:S05]  /*1c980*/  BSYNC B1 ;  /* 0x0000000000017941 */ /* 0x000fea0003800000 */
.L_x_292:
        /* <DEDUP_REMOVED lines=25> */
.L_x_295:
[----:B------:R-:W-:Y:S05]  /*1cb20*/  BSYNC B1 ;  /* 0x0000000000017941 */ /* 0x000fea0003800000 */
.L_x_294:
        /* <DEDUP_REMOVED lines=22> */
.L_x_297:
[----:B------:R-:W-:Y:S05]  /*1cc90*/  BSYNC B1 ;  /* 0x0000000000017941 */ /* 0x000fea0003800000 */
.L_x_296:
        /* <DEDUP_REMOVED lines=22> */
.L_x_299:
[----:B------:R-:W-:Y:S05]  /*1ce00*/  BSYNC B1 ;  /* 0x0000000000017941 */ /* 0x000fea0003800000 */
.L_x_298:
        /* <DEDUP_REMOVED lines=25> */
.L_x_301:
[----:B------:R-:W-:Y:S05]  /*1cfa0*/  BSYNC B1 ;  /* 0x0000000000017941 */ /* 0x000fea0003800000 */
.L_x_300:
        /* <DEDUP_REMOVED lines=25> */
.L_x_303:
[----:B------:R-:W-:Y:S05]  /*1d140*/  BSYNC B1 ;  /* 0x0000000000017941 */ /* 0x000fea0003800000 */
.L_x_302:
        /* <DEDUP_REMOVED lines=22> */
.L_x_305:
[----:B------:R-:W-:Y:S05]  /*1d2b0*/  BSYNC B1 ;  /* 0x0000000000017941 */ /* 0x000fea0003800000 */
.L_x_304:
        /* <DEDUP_REMOVED lines=22> */
.L_x_307:
[----:B------:R-:W-:Y:S05]  /*1d420*/  BSYNC B1 ;  /* 0x0000000000017941 */ /* 0x000fea0003800000 */
.L_x_306:
        /* <DEDUP_REMOVED lines=22> */
.L_x_309:
[----:B------:R-:W-:Y:S05]  /*1d590*/  BSYNC B1 ;  /* 0x0000000000017941 */ /* 0x000fea0003800000 */
.L_x_308:
        /* <DEDUP_REMOVED lines=22> */
.L_x_311:
[----:B------:R-:W-:Y:S05]  /*1d700*/  BSYNC B1 ;  /* 0x0000000000017941 */ /* 0x000fea0003800000 */
.L_x_310:
        /* <DEDUP_REMOVED lines=22> */
.L_x_313:
[----:B------:R-:W-:Y:S05]  /*1d870*/  BSYNC B1 ;  /* 0x0000000000017941 */ /* 0x000fea0003800000 */
.L_x_312:
        /* <DEDUP_REMOVED lines=22> */
.L_x_315:
[----:B------:R-:W-:Y:S05]  /*1d9e0*/  BSYNC B1 ;  /* 0x0000000000017941 */ /* 0x000fea0003800000 */
.L_x_314:
        /* <DEDUP_REMOVED lines=22> */
.L_x_317:
[----:B------:R-:W-:Y:S05]  /*1db50*/  BSYNC B1 ;  /* 0x0000000000017941 */ /* 0x000fea0003800000 */
.L_x_316:
        /* <DEDUP_REMOVED lines=22> */
.L_x_319:
[----:B------:R-:W-:Y:S05]  /*1dcc0*/  BSYNC B1 ;  /* 0x0000000000017941 */ /* 0x000fea0003800000 */
.L_x_318:
        /* <DEDUP_REMOVED lines=22> */
.L_x_321:
[----:B------:R-:W-:Y:S05]  /*1de30*/  BSYNC B1 ;  /* 0x0000000000017941 */ /* 0x000fea0003800000 */
.L_x_320:
        /* <DEDUP_REMOVED lines=22> */
.L_x_323:
[----:B------:R-:W-:Y:S05]  /*1dfa0*/  BSYNC B1 ;  /* 0x0000000000017941 */ /* 0x000fea0003800000 */
.L_x_322:
        /* <DEDUP_REMOVED lines=22> */
.L_x_325:
[----:B------:R-:W-:Y:S05]  /*1e110*/  BSYNC B1 ;  /* 0x0000000000017941 */ /* 0x000fea0003800000 */
.L_x_324:
        /* <DEDUP_REMOVED lines=22> */
.L_x_327:
[----:B------:R-:W-:Y:S05]  /*1e280*/  BSYNC B1 ;  /* 0x0000000000017941 */ /* 0x000fea0003800000 */
.L_x_326:
        /* <DEDUP_REMOVED lines=22> */
.L_x_329:
[----:B------:R-:W-:Y:S05]  /*1e3f0*/  BSYNC B1 ;  /* 0x0000000000017941 */ /* 0x000fea0003800000 */
.L_x_328:
        /* <DEDUP_REMOVED lines=22> */
.L_x_331:
[----:B------:R-:W-:Y:S05]  /*1e560*/  BSYNC B1 ;  /* 0x0000000000017941 */ /* 0x000fea0003800000 */
.L_x_330:
        /* <DEDUP_REMOVED lines=22> */
.L_x_333:
[----:B------:R-:W-:Y:S05]  /*1e6d0*/  BSYNC B1 ;  /* 0x0000000000017941 */ /* 0x000fea0003800000 */
.L_x_332:
        /* <DEDUP_REMOVED lines=26> */
.L_x_335:
[----:B------:R-:W-:Y:S05]  /*1e880*/  BSYNC B1 ;  /* 0x0000000000017941 */ /* 0x000fea0003800000 */
.L_x_334:
        /* <DEDUP_REMOVED lines=26> */
.L_x_337:
[----:B------:R-:W-:Y:S05]  /*1ea30*/  BSYNC B1 ;  /* 0x0000000000017941 */ /* 0x000fea0003800000 */
.L_x_336:
        /* <DEDUP_REMOVED lines=25> */
.L_x_339:
[----:B------:R-:W-:Y:S05]  /*1ebd0*/  BSYNC B1 ;  /* 0x0000000000017941 */ /* 0x000fea0003800000 */
.L_x_338:
        /* <DEDUP_REMOVED lines=28> */
.L_x_341:
[----:B------:R-:W-:Y:S05]  /*1eda0*/  BSYNC B1 ;  /* 0x0000000000017941 */ /* 0x000fea0003800000 */
.L_x_340:
        /* <DEDUP_REMOVED lines=29> */
.L_x_343:
[----:B------:R-:W-:Y:S05]  /*1ef80*/  BSYNC B1 ;  /* 0x0000000000017941 */ /* 0x000fea0003800000 */
.L_x_342:
        /* <DEDUP_REMOVED lines=26> */
.L_x_345:
[----:B------:R-:W-:Y:S05]  /*1f130*/  BSYNC B1 ;  /* 0x0000000000017941 */ /* 0x000fea0003800000 */
.L_x_344:
        /* <DEDUP_REMOVED lines=25> */
.L_x_347:
[----:B------:R-:W-:Y:S05]  /*1f2d0*/  BSYNC B1 ;  /* 0x0000000000017941 */ /* 0x000fea0003800000 */
.L_x_346:
        /* <DEDUP_REMOVED lines=28> */
.L_x_349:
[----:B------:R-:W-:Y:S05]  /*1f4a0*/  BSYNC B1 ;  /* 0x0000000000017941 */ /* 0x000fea0003800000 */
.L_x_348:
        /* <DEDUP_REMOVED lines=25> */
.L_x_351:
[----:B------:R-:W-:Y:S05]  /*1f640*/  BSYNC B1 ;  /* 0x0000000000017941 */ /* 0x000fea0003800000 */
.L_x_350:
        /* <DEDUP_REMOVED lines=22> */
.L_x_353:
[----:B------:R-:W-:Y:S05]  /*1f7b0*/  BSYNC B1 ;  /* 0x0000000000017941 */ /* 0x000fea0003800000 */
.L_x_352:
        /* <DEDUP_REMOVED lines=22> */
.L_x_355:
[----:B------:R-:W-:Y:S05]  /*1f920*/  BSYNC B1 ;  /* 0x0000000000017941 */ /* 0x000fea0003800000 */
.L_x_354:
        /* <DEDUP_REMOVED lines=25> */
.L_x_357:
[----:B------:R-:W-:Y:S05]  /*1fac0*/  BSYNC B1 ;  /* 0x0000000000017941 */ /* 0x000fea0003800000 */
.L_x_356:
        /* <DEDUP_REMOVED lines=25> */
.L_x_359:
[----:B------:R-:W-:Y:S05]  /*1fc60*/  BSYNC B1 ;  /* 0x0000000000017941 */ /* 0x000fea0003800000 */
.L_x_358:
        /* <DEDUP_REMOVED lines=22> */
.L_x_361:
[----:B------:R-:W-:Y:S05]  /*1fdd0*/  BSYNC B1 ;  /* 0x0000000000017941 */ /* 0x000fea0003800000 */
.L_x_360:
        /* <DEDUP_REMOVED lines=22> */
.L_x_363:
[----:B------:R-:W-:Y:S05]  /*1ff40*/  BSYNC B1 ;  /* 0x0000000000017941 */ /* 0x000fea0003800000 */
.L_x_362:
        /* <DEDUP_REMOVED lines=25> */
.L_x_365:
[----:B------:R-:W-:Y:S05]  /*200e0*/  BSYNC B1 ;  /* 0x0000000000017941 */ /* 0x000fea0003800000 */
.L_x_364:
        /* <DEDUP_REMOVED lines=25> */
.L_x_367:
[----:B------:R-:W-:Y:S05]  /*20280*/  BSYNC B1 ;  /* 0x0000000000017941 */ /* 0x000fea0003800000 */
.L_x_366:
        /* <DEDUP_REMOVED lines=22> */
.L_x_369:
[----:B------:R-:W-:Y:S05]  /*203f0*/  BSYNC B1 ;  /* 0x0000000000017941 */ /* 0x000fea0003800000 */
.L_x_368:
        /* <DEDUP_REMOVED lines=22> */
.L_x_371:
[----:B------:R-:W-:Y:S05]  /*20560*/  BSYNC B1 ;  /* 0x0000000000017941 */ /* 0x000fea0003800000 */
.L_x_370:
        /* <DEDUP_REMOVED lines=22> */
.L_x_373:
[----:B------:R-:W-:Y:S05]  /*206d0*/  BSYNC B1 ;  /* 0x0000000000017941 */ /* 0x000fea0003800000 */
.L_x_372:
        /* <DEDUP_REMOVED lines=22> */
.L_x_375:
[----:B------:R-:W-:Y:S05]  /*20840*/  BSYNC B1 ;  /* 0x0000000000017941 */ /* 0x000fea0003800000 */
.L_x_374:
        /* <DEDUP_REMOVED lines=22> */
.L_x_377:
[----:B------:R-:W-:Y:S05]  /*209b0*/  BSYNC B1 ;  /* 0x0000000000017941 */ /* 0x000fea0003800000 */
.L_x_376:
        /* <DEDUP_REMOVED lines=22> */
.L_x_379:
[----:B------:R-:W-:Y:S05]  /*20b20*/  BSYNC B1 ;  /* 0x0000000000017941 */ /* 0x000fea0003800000 */
.L_x_378:
        /* <DEDUP_REMOVED lines=22> */
.L_x_381:
[----:B------:R-:W-:Y:S05]  /*20c90*/  BSYNC B1 ;  /* 0x0000000000017941 */ /* 0x000fea0003800000 */
.L_x_380:
        /* <DEDUP_REMOVED lines=22> */
.L_x_383:
[----:B------:R-:W-:Y:S05]  /*20e00*/  BSYNC B1 ;  /* 0x0000000000017941 */ /* 0x000fea0003800000 */
.L_x_382:
        /* <DEDUP_REMOVED lines=22> */
.L_x_385:
[----:B------:R-:W-:Y:S05]  /*20f70*/  BSYNC B1 ;  /* 0x0000000000017941 */ /* 0x000fea0003800000 */
.L_x_384:
        /* <DEDUP_REMOVED lines=22> */
.L_x_387:
[----:B------:R-:W-:Y:S05]  /*210e0*/  BSYNC B1 ;  /* 0x0000000000017941 */ /* 0x000fea0003800000 */
.L_x_386:
        /* <DEDUP_REMOVED lines=22> */
.L_x_389:
[----:B------:R-:W-:Y:S05]  /*21250*/  BSYNC B1 ;  /* 0x0000000000017941 */ /* 0x000fea0003800000 */
.L_x_388:
        /* <DEDUP_REMOVED lines=22> */
.L_x_391:
[----:B------:R-:W-:Y:S05]  /*213c0*/  BSYNC B1 ;  /* 0x0000000000017941 */ /* 0x000fea0003800000 */
.L_x_390:
        /* <DEDUP_REMOVED lines=22> */
.L_x_393:
[----:B------:R-:W-:Y:S05]  /*21530*/  BSYNC B1 ;  /* 0x0000000000017941 */ /* 0x000fea0003800000 */
.L_x_392:
        /* <DEDUP_REMOVED lines=22> */
.L_x_395:
[----:B------:R-:W-:Y:S05]  /*216a0*/  BSYNC B1 ;  /* 0x0000000000017941 */ /* 0x000fea0003800000 */
.L_x_394:
        /* <DEDUP_REMOVED lines=22> */
.L_x_397:
[----:B------:R-:W-:Y:S05]  /*21810*/  BSYNC B1 ;  /* 0x0000000000017941 */ /* 0x000fea0003800000 */
.L_x_396:
        /* <DEDUP_REMOVED lines=26> */
.L_x_399:
[----:B------:R-:W-:Y:S05]  /*219c0*/  BSYNC B1 ;  /* 0x0000000000017941 */ /* 0x000fea0003800000 */
.L_x_398:
        /* <DEDUP_REMOVED lines=26> */
.L_x_401:
[----:B------:R-:W-:Y:S05]  /*21b70*/  BSYNC B1 ;  /* 0x0000000000017941 */ /* 0x000fea0003800000 */
.L_x_400:
        /* <DEDUP_REMOVED lines=25> */
.L_x_403:
[----:B------:R-:W-:Y:S05]  /*21d10*/  BSYNC B1 ;  /* 0x0000000000017941 */ /* 0x000fea0003800000 */
.L_x_402:
        /* <DEDUP_REMOVED lines=28> */
.L_x_405:
[----:B------:R-:W-:Y:S05]  /*21ee0*/  BSYNC B1 ;  /* 0x0000000000017941 */ /* 0x000fea0003800000 */
.L_x_404:
        /* <DEDUP_REMOVED lines=29> */
.L_x_407:
[----:B------:R-:W-:Y:S05]  /*220c0*/  BSYNC B1 ;  /* 0x0000000000017941 */ /* 0x000fea0003800000 */
.L_x_406:
        /* <DEDUP_REMOVED lines=26> */
.L_x_409:
[----:B------:R-:W-:Y:S05]  /*22270*/  BSYNC B1 ;  /* 0x0000000000017941 */ /* 0x000fea0003800000 */
.L_x_408:
        /* <DEDUP_REMOVED lines=25> */
.L_x_411:
[----:B------:R-:W-:Y:S05]  /*22410*/  BSYNC B1 ;  /* 0x0000000000017941 */ /* 0x000fea0003800000 */
.L_x_410:
        /* <DEDUP_REMOVED lines=28> */
.L_x_413:
[----:B------:R-:W-:Y:S05]  /*225e0*/  BSYNC B1 ;  /* 0x0000000000017941 */ /* 0x000fea0003800000 */
.L_x_412:
        /* <DEDUP_REMOVED lines=25> */
.L_x_415:
[----:B------:R-:W-:Y:S05]  /*22780*/  BSYNC B1 ;  /* 0x0000000000017941 */ /* 0x000fea0003800000 */
.L_x_414:
        /* <DEDUP_REMOVED lines=22> */
.L_x_417:
[----:B------:R-:W-:Y:S05]  /*228f0*/  BSYNC B1 ;  /* 0x0000000000017941 */ /* 0x000fea0003800000 */
.L_x_416:
        /* <DEDUP_REMOVED lines=22> */
.L_x_419:
[----:B------:R-:W-:Y:S05]  /*22a60*/  BSYNC B1 ;  /* 0x0000000000017941 */ /* 0x000fea0003800000 */
.L_x_418:
        /* <DEDUP_REMOVED lines=25> */
.L_x_421:
[----:B------:R-:W-:Y:S05]  /*22c00*/  BSYNC B1 ;  /* 0x0000000000017941 */ /* 0x000fea0003800000 */
.L_x_420:
        /* <DEDUP_REMOVED lines=25> */
.L_x_423:
[----:B------:R-:W-:Y:S05]  /*22da0*/  BSYNC B1 ;  /* 0x0000000000017941 */ /* 0x000fea0003800000 */
.L_x_422:
        /* <DEDUP_REMOVED lines=22> */
.L_x_425:
[----:B------:R-:W-:Y:S05]  /*22f10*/  BSYNC B1 ;  /* 0x0000000000017941 */ /* 0x000fea0003800000 */
.L_x_424:
        /* <DEDUP_REMOVED lines=22> */
.L_x_427:
[----:B------:R-:W-:Y:S05]  /*23080*/  BSYNC B1 ;  /* 0x0000000000017941 */ /* 0x000fea0003800000 */
.L_x_426:
        /* <DEDUP_REMOVED lines=25> */
.L_x_429:
[----:B------:R-:W-:Y:S05]  /*23220*/  BSYNC B1 ;  /* 0x0000000000017941 */ /* 0x000fea0003800000 */
.L_x_428:
        /* <DEDUP_REMOVED lines=25> */
.L_x_431:
[----:B------:R-:W-:Y:S05]  /*233c0*/  BSYNC B1 ;  /* 0x0000000000017941 */ /* 0x000fea0003800000 */
.L_x_430:
        /* <DEDUP_REMOVED lines=22> */
.L_x_433:
[----:B------:R-:W-:Y:S05]  /*23530*/  BSYNC B1 ;  /* 0x0000000000017941 */ /* 0x000fea0003800000 */
.L_x_432:
        /* <DEDUP_REMOVED lines=22> */
.L_x_435:
[----:B------:R-:W-:Y:S05]  /*236a0*/  BSYNC B1 ;  /* 0x0000000000017941 */ /* 0x000fea0003800000 */
.L_x_434:
        /* <DEDUP_REMOVED lines=22> */
.L_x_437:
[----:B------:R-:W-:Y:S05]  /*23810*/  BSYNC B1 ;  /* 0x0000000000017941 */ /* 0x000fea0003800000 */
.L_x_436:
        /* <DEDUP_REMOVED lines=22> */
.L_x_439:
[----:B------:R-:W-:Y:S05]  /*23980*/  BSYNC B1 ;  /* 0x0000000000017941 */ /* 0x000fea0003800000 */
.L_x_438:
        /* <DEDUP_REMOVED lines=22> */
.L_x_441:
[----:B------:R-:W-:Y:S05]  /*23af0*/  BSYNC B1 ;  /* 0x0000000000017941 */ /* 0x000fea0003800000 */
.L_x_440:
        /* <DEDUP_REMOVED lines=22> */
.L_x_443:
[----:B------:R-:W-:Y:S05]  /*23c60*/  BSYNC B1 ;  /* 0x0000000000017941 */ /* 0x000fea0003800000 */
.L_x_442:
        /* <DEDUP_REMOVED lines=22> */
.L_x_445:
[----:B------:R-:W-:Y:S05]  /*23dd0*/  BSYNC B1 ;  /* 0x0000000000017941 */ /* 0x000fea0003800000 */
.L_x_444:
        /* <DEDUP_REMOVED lines=22> */
.L_x_447:
[----:B------:R-:W-:Y:S05]  /*23f40*/  BSYNC B1 ;  /* 0x0000000000017941 */ /* 0x000fea0003800000 */
.L_x_446:
        /* <DEDUP_REMOVED lines=22> */
.L_x_449:
[----:B------:R-:W-:Y:S05]  /*240b0*/  BSYNC B1 ;  /* 0x0000000000017941 */ /* 0x000fea0003800000 */
.L_x_448:
        /* <DEDUP_REMOVED lines=22> */
.L_x_451:
[----:B------:R-:W-:Y:S05]  /*24220*/  BSYNC B1 ;  /* 0x0000000000017941 */ /* 0x000fea0003800000 */
.L_x_450:
        /* <DEDUP_REMOVED lines=22> */
.L_x_453:
[----:B------:R-:W-:Y:S05]  /*24390*/  BSYNC B1 ;  /* 0x0000000000017941 */ /* 0x000fea0003800000 */
.L_x_452:
        /* <DEDUP_REMOVED lines=22> */
.L_x_455:
[----:B------:R-:W-:Y:S05]  /*24500*/  BSYNC B1 ;  /* 0x0000000000017941 */ /* 0x000fea0003800000 */
.L_x_454:
        /* <DEDUP_REMOVED lines=22> */
.L_x_457:
[----:B------:R-:W-:Y:S05]  /*24670*/  BSYNC B1 ;  /* 0x0000000000017941 */ /* 0x000fea0003800000 */
.L_x_456:
        /* <DEDUP_REMOVED lines=22> */
.L_x_459:
[----:B------:R-:W-:Y:S05]  /*247e0*/  BSYNC B1 ;  /* 0x0000000000017941 */ /* 0x000fea0003800000 */
.L_x_458:
        /* <DEDUP_REMOVED lines=22> */
.L_x_461:
[----:B------:R-:W-:Y:S05]  /*24950*/  BSYNC B1 ;  /* 0x0000000000017941 */ /* 0x000fea0003800000 */
.L_x_460:
        /* <DEDUP_REMOVED lines=26> */
.L_x_463:
[----:B------:R-:W-:Y:S05]  /*24b00*/  BSYNC B1 ;  /* 0x0000000000017941 */ /* 0x000fea0003800000 */
.L_x_462:
        /* <DEDUP_REMOVED lines=26> */
.L_x_465:
[----:B------:R-:W-:Y:S05]  /*24cb0*/  BSYNC B1 ;  /* 0x0000000000017941 */ /* 0x000fea0003800000 */
.L_x_464:
        /* <DEDUP_REMOVED lines=25> */
.L_x_467:
[----:B------:R-:W-:Y:S05]  /*24e50*/  BSYNC B1 ;  /* 0x0000000000017941 */ /* 0x000fea0003800000 */
.L_x_466:
        /* <DEDUP_REMOVED lines=28> */
.L_x_469:
[----:B------:R-:W-:Y:S05]  /*25020*/  BSYNC B1 ;  /* 0x0000000000017941 */ /* 0x000fea0003800000 */
.L_x_468:
        /* <DEDUP_REMOVED lines=29> */
.L_x_471:
[----:B------:R-:W-:Y:S05]  /*25200*/  BSYNC B1 ;  /* 0x0000000000017941 */ /* 0x000fea0003800000 */
.L_x_470:
        /* <DEDUP_REMOVED lines=26> */
.L_x_473:
[----:B------:R-:W-:Y:S05]  /*253b0*/  BSYNC B1 ;  /* 0x0000000000017941 */ /* 0x000fea0003800000 */
.L_x_472:
        /* <DEDUP_REMOVED lines=25> */
.L_x_475:
[----:B------:R-:W-:Y:S05]  /*25550*/  BSYNC B1 ;  /* 0x0000000000017941 */ /* 0x000fea0003800000 */
.L_x_474:
        /* <DEDUP_REMOVED lines=28> */
.L_x_477:
[----:B------:R-:W-:Y:S05]  /*25720*/  BSYNC B1 ;  /* 0x0000000000017941 */ /* 0x000fea0003800000 */
.L_x_476:
        /* <DEDUP_REMOVED lines=25> */
.L_x_479:
[----:B------:R-:W-:Y:S05]  /*258c0*/  BSYNC B1 ;  /* 0x0000000000017941 */ /* 0x000fea0003800000 */
.L_x_478:
        /* <DEDUP_REMOVED lines=22> */
.L_x_481:
[----:B------:R-:W-:Y:S05]  /*25a30*/  BSYNC B1 ;  /* 0x0000000000017941 */ /* 0x000fea0003800000 */
.L_x_480:
        /* <DEDUP_REMOVED lines=22> */
.L_x_483:
[----:B------:R-:W-:Y:S05]  /*25ba0*/  BSYNC B1 ;  /* 0x0000000000017941 */ /* 0x000fea0003800000 */
.L_x_482:
        /* <DEDUP_REMOVED lines=25> */
.L_x_485:
[----:B------:R-:W-:Y:S05]  /*25d40*/  BSYNC B1 ;  /* 0x0000000000017941 */ /* 0x000fea0003800000 */
.L_x_484:
        /* <DEDUP_REMOVED lines=25> */
.L_x_487:
[----:B------:R-:W-:Y:S05]  /*25ee0*/  BSYNC B1 ;  /* 0x0000000000017941 */ /* 0x000fea0003800000 */
.L_x_486:
        /* <DEDUP_REMOVED lines=22> */
.L_x_489:
[----:B------:R-:W-:Y:S05]  /*26050*/  BSYNC B1 ;  /* 0x0000000000017941 */ /* 0x000fea0003800000 */
.L_x_488:
        /* <DEDUP_REMOVED lines=22> */
.L_x_491:
[----:B------:R-:W-:Y:S05]  /*261c0*/  BSYNC B1 ;  /* 0x0000000000017941 */ /* 0x000fea0003800000 */
.L_x_490:
        /* <DEDUP_REMOVED lines=25> */
.L_x_493:
[----:B------:R-:W-:Y:S05]  /*26360*/  BSYNC B1 ;  /* 0x0000000000017941 */ /* 0x000fea0003800000 */
.L_x_492:
        /* <DEDUP_REMOVED lines=25> */
.L_x_495:
[----:B------:R-:W-:Y:S05]  /*26500*/  BSYNC B1 ;  /* 0x0000000000017941 */ /* 0x000fea0003800000 */
.L_x_494:
        /* <DEDUP_REMOVED lines=22> */
.L_x_497:
[----:B------:R-:W-:Y:S05]  /*26670*/  BSYNC B1 ;  /* 0x0000000000017941 */ /* 0x000fea0003800000 */
.L_x_496:
        /* <DEDUP_REMOVED lines=22> */
.L_x_499:
[----:B------:R-:W-:Y:S05]  /*267e0*/  BSYNC B1 ;  /* 0x0000000000017941 */ /* 0x000fea0003800000 */
.L_x_498:
        /* <DEDUP_REMOVED lines=22> */
.L_x_501:
[----:B------:R-:W-:Y:S05]  /*26950*/  BSYNC B1 ;  /* 0x0000000000017941 */ /* 0x000fea0003800000 */
.L_x_500:
        /* <DEDUP_REMOVED lines=22> */
.L_x_503:
[----:B------:R-:W-:Y:S05]  /*26ac0*/  BSYNC B1 ;  /* 0x0000000000017941 */ /* 0x000fea0003800000 */
.L_x_502:
        /* <DEDUP_REMOVED lines=22> */
.L_x_505:
[----:B------:R-:W-:Y:S05]  /*26c30*/  BSYNC B1 ;  /* 0x0000000000017941 */ /* 0x000fea0003800000 */
.L_x_504:
        /* <DEDUP_REMOVED lines=22> */
.L_x_507:
[----:B------:R-:W-:Y:S05]  /*26da0*/  BSYNC B1 ;  /* 0x0000000000017941 */ /* 0x000fea0003800000 */
.L_x_506:
        /* <DEDUP_REMOVED lines=22> */
.L_x_509:
[----:B------:R-:W-:Y:S05]  /*26f10*/  BSYNC B1 ;  /* 0x0000000000017941 */ /* 0x000fea0003800000 */
.L_x_508:
        /* <DEDUP_REMOVED lines=22> */
.L_x_511:
[----:B------:R-:W-:Y:S05]  /*27080*/  BSYNC B1 ;  /* 0x0000000000017941 */ /* 0x000fea0003800000 */
.L_x_510:
        /* <DEDUP_REMOVED lines=22> */
.L_x_513:
[----:B------:R-:W-:Y:S05]  /*271f0*/  BSYNC B1 ;  /* 0x0000000000017941 */ /* 0x000fea0003800000 */
.L_x_512:
        /* <DEDUP_REMOVED lines=22> */
.L_x_515:
[----:B------:R-:W-:Y:S05]  /*27360*/  BSYNC B1 ;  /* 0x0000000000017941 */ /* 0x000fea0003800000 */
.L_x_514:
        /* <DEDUP_REMOVED lines=22> */
.L_x_517:
[----:B------:R-:W-:Y:S05]  /*274d0*/  BSYNC B1 ;  /* 0x0000000000017941 */ /* 0x000fea0003800000 */
.L_x_516:
        /* <DEDUP_REMOVED lines=22> */
.L_x_519:
[----:B------:R-:W-:Y:S05]  /*27640*/  BSYNC B1 ;  /* 0x0000000000017941 */ /* 0x000fea0003800000 */
.L_x_518:
        /* <DEDUP_REMOVED lines=22> */
.L_x_521:
[----:B------:R-:W-:Y:S05]  /*277b0*/  BSYNC B1 ;  /* 0x0000000000017941 */ /* 0x000fea0003800000 */
.L_x_520:
        /* <DEDUP_REMOVED lines=22> */
.L_x_523:
[----:B------:R-:W-:Y:S05]  /*27920*/  BSYNC B1 ;  /* 0x0000000000017941 */ /* 0x000fea0003800000 */
.L_x_522:
        /* <DEDUP_REMOVED lines=22> */
.L_x_525:
[----:B------:R-:W-:Y:S05]  /*27a90*/  BSYNC B1 ;  /* 0x0000000000017941 */ /* 0x000fea0003800000 */
.L_x_524:
        /* <DEDUP_REMOVED lines=26> */
.L_x_527:
[----:B------:R-:W-:Y:S05]  /*27c40*/  BSYNC B1 ;  /* 0x0000000000017941 */ /* 0x000fea0003800000 */
.L_x_526:
        /* <DEDUP_REMOVED lines=26> */
.L_x_529:
[----:B------:R-:W-:Y:S05]  /*27df0*/  BSYNC B1 ;  /* 0x0000000000017941 */ /* 0x000fea0003800000 */
.L_x_528:
        /* <DEDUP_REMOVED lines=25> */
.L_x_531:
[----:B------:R-:W-:Y:S05]  /*27f90*/  BSYNC B1 ;  /* 0x0000000000017941 */ /* 0x000fea0003800000 */
.L_x_530:
        /* <DEDUP_REMOVED lines=28> */
.L_x_533:
[----:B------:R-:W-:Y:S05]  /*28160*/  BSYNC B1 ;  /* 0x0000000000017941 */ /* 0x000fea0003800000 */
.L_x_532:
        /* <DEDUP_REMOVED lines=29> */
.L_x_535:
[----:B------:R-:W-:Y:S05]  /*28340*/  BSYNC B1 ;  /* 0x0000000000017941 */ /* 0x000fea0003800000 */
.L_x_534:
        /* <DEDUP_REMOVED lines=26> */
.L_x_537:
[----:B------:R-:W-:Y:S05]  /*284f0*/  BSYNC B1 ;  /* 0x0000000000017941 */ /* 0x000fea0003800000 */
.L_x_536:
        /* <DEDUP_REMOVED lines=25> */
.L_x_539:
[----:B------:R-:W-:Y:S05]  /*28690*/  BSYNC B1 ;  /* 0x0000000000017941 */ /* 0x000fea0003800000 */
.L_x_538:
        /* <DEDUP_REMOVED lines=28> */
.L_x_541:
[----:B------:R-:W-:Y:S05]  /*28860*/  BSYNC B1 ;  /* 0x0000000000017941 */ /* 0x000fea0003800000 */
.L_x_540:
        /* <DEDUP_REMOVED lines=25> */
.L_x_543:
[----:B------:R-:W-:Y:S05]  /*28a00*/  BSYNC B1 ;  /* 0x0000000000017941 */ /* 0x000fea0003800000 */
.L_x_542:
[----:B-----5:R-:W-:Y:S04]  /*28a10*/  STL [R1+0x4a4], R7 ;  /* 0x0004a40701007387 */ /* 0x020fe80000100800 */
[----:B------:R3:W-:Y:S04]  /*28a20*/  STL [R1+0x4a0], R6 ;  /* 0x0004a00601007387 */ /* 0x0007e80000100800 */
[----:B---3--:R-:W3:Y:S01]  /*28a30*/  LDL.LU R6, [R1] ;  /* 0x0000000001067983 */ /* 0x008ee20000300800 */
        /* <DEDUP_REMOVED lines=19> */
.L_x_545:
[----:B------:R-:W-:Y:S05]  /*28b70*/  BSYNC B1 ;  /* 0x0000000000017941 */ /* 0x000fea0003800000 */
.L_x_544:
        /* <DEDUP_REMOVED lines=22> */
.L_x_547:
[----:B------:R-:W-:Y:S05]  /*28ce0*/  BSYNC B1 ;  /* 0x0000000000017941 */ /* 0x000fea0003800000 */
.L_x_546:
        /* <DEDUP_REMOVED lines=25> */
.L_x_549:
[----:B------:R-:W-:Y:S05]  /*28e80*/  BSYNC B1 ;  /* 0x0000000000017941 */ /* 0x000fea0003800000 */
.L_x_548:
        /* <DEDUP_REMOVED lines=25> */
.L_x_551:
[----:B------:R-:W-:Y:S05]  /*29020*/  BSYNC B1 ;  /* 0x0000000000017941 */ /* 0x000fea0003800000 */
.L_x_550:
        /* <DEDUP_REMOVED lines=22> */
.L_x_553:
[----:B------:R-:W-:Y:S05]  /*29190*/  BSYNC B1 ;  /* 0x0000000000017941 */ /* 0x000fea0003800000 */
.L_x_552:
        /* <DEDUP_REMOVED lines=22> */
.L_x_555:
[----:B------:R-:W-:Y:S05]  /*29300*/  BSYNC B1 ;  /* 0x0000000000017941 */ /* 0x000fea0003800000 */
.L_x_554:
        /* <DEDUP_REMOVED lines=25> */
.L_x_557:
[----:B------:R-:W-:Y:S05]  /*294a0*/  BSYNC B1 ;  /* 0x0000000000017941 */ /* 0x000fea0003800000 */
.L_x_556:
        /* <DEDUP_REMOVED lines=25> */
.L_x_559:
[----:B------:R-:W-:Y:S05]  /*29640*/  BSYNC B1 ;  /* 0x0000000000017941 */ /* 0x000fea0003800000 */
.L_x_558:
[----:B-----5:R2:W-:Y:S02]  /*29650*/  STL [R1+0x494], R3 ;  /* 0x0004940301007387 */ /* 0x0205e40000100800 */
[----:B--2---:R-:W-:-:S05]  /*29660*/  HADD2.F32 R3, -RZ, R17.H0_H0 ;  /* 0x20000011ff037230 */ /* 0x004fca0000004100 */
[----:B------:R-:W-:-:S04]  /*29670*/  FMUL R3, R3, R16 ;  /* 0x0000001003037220 */ /* 0x000fc80000400000 */
[----:B------:R-:W-:Y:S02]  /*29680*/  FFMA R224, R224, R2, R3 ;  /* 0x00000002e0e07223 */ /* 0x000fe40000000003 */
[----:B------:R2:W5:Y:S01]  /*29690*/  LDL.LU R3, [R1+0x494] ;  /* 0x0004940001037983 */ /* 0x0005620000300800 */
[----:B------:R-:W-:Y:S01]  /*296a0*/  ISETP.GT.AND P4, PT, R0, 0x100, P2 ;  /* 0x000001000000780c */ /* 0x000fe20001784270 */
[----:B------:R-:W-:Y:S01]  /*296b0*/  BSSY B1, `(.L_x_560) ;  /* 0x0000005000017945 */ /* 0x000fe20003800000 */
[----:B------:R-:W-:-:S05]  /*296c0*/  F2FP.F16.F32.PACK_AB R224, RZ, R224 ;  /* 0x000000e0ffe0723e */ /* 0x000fca00000000ff */
[----:B------:R2:W-:Y:S06]  /*296d0*/  @P5 STG.E.U16 desc[UR60][R4.64+0x100], R224 ;  /* 0x000100e004005986 */ /* 0x0005ec000c10153c */
[----:B------:R-:W-:Y:S05]  /*296e0*/  @!P4 BRA `(.L_x_561) ;  /* 0x000000000004c947 */ /* 0x000fea0003800000 */
[----:B------:R0:W5:Y:S02]  /*296f0*/  LDG.E.LTC128B.U16 R17, desc[UR60][R20.64+0x102] ;  /* 0x0001023c14117981 */ /* 0x000164000c1e1520 */
.L_x_561:
[----:B------:R-:W-:Y:S05]  /*29700*/  BSYNC B1 ;  /* 0x0000000000017941 */ /* 0x000fea0003800000 */
.L_x_560:
[----:B--2--5:R-:W-:Y:S01]  /*29710*/  HADD2.F32 R224, -RZ, R17.H0_H0 ;  /* 0x20000011ffe07230 */ /* 0x024fe20000004100 */
[----:B------:R-:W-:Y:S01]  /*29720*/  ISETP.GT.AND P5, PT, R0, 0x108, P3 ;  /* 0x000001080000780c */ /* 0x000fe20001fa4270 */
[----:B------:R-:W-:Y:S03]  /*29730*/  BSSY B1, `(.L_x_562) ;  /* 0x0000007000017945 */ /* 0x000fe60003800000 */
[----:B------:R-:W-:-:S04]  /*29740*/  FMUL R224, R224, R16 ;  /* 0x00000010e0e07220 */ /* 0x000fc80000400000 */
[----:B------:R-:W-:-:S05]  /*29750*/  FFMA R224, R225, R2, R224 ;  /* 0x00000002e1e07223 */ /* 0x000fca00000000e0 */
[----:B------:R-:W-:-:S05]  /*29760*/  F2FP.F16.F32.PACK_AB R224, RZ, R224 ;  /* 0x000000e0ffe0723e */ /* 0x000fca00000000ff */
[----:B------:R2:W-:Y:S01]  /*29770*/  @P4 STG.E.U16 desc[UR60][R4.64+0x102], R224 ;  /* 0x000102e004004986 */ /* 0x0005e2000c10153c */
[----:B------:R-:W-:Y:S05]  /*29780*/  @!P5 BRA `(.L_x_563) ;  /* 0x000000000004d947 */ /* 0x000fea0003800000 */
[----:B------:R0:W5:Y:S02]  /*29790*/  LDG.E.LTC128B.U16 R17, desc[UR60][R18.64+0x100] ;  /* 0x0001003c12117981 */ /* 0x000164000c1e1520 */
.L_x_563:
[----:B------:R-:W-:Y:S05]  /*297a0*/  BSYNC B1 ;  /* 0x0000000000017941 */ /* 0x000fea0003800000 */
.L_x_562:
        /* <DEDUP_REMOVED lines=9> */
.L_x_565:
[----:B------:R-:W-:Y:S05]  /*29840*/  BSYNC B1 ;  /* 0x0000000000017941 */ /* 0x000fea0003800000 */
.L_x_564:
        /* <DEDUP_REMOVED lines=9> */
.L_x_567:
[----:B------:R-:W-:Y:S05]  /*298e0*/  BSYNC B1 ;  /* 0x0000000000017941 */ /* 0x000fea0003800000 */
.L_x_566:
        /* <DEDUP_REMOVED lines=9> */
.L_x_569:
[----:B------:R-:W-:Y:S05]  /*29980*/  BSYNC B1 ;  /* 0x0000000000017941 */ /* 0x000fea0003800000 */
.L_x_568:
        /* <DEDUP_REMOVED lines=9> */
.L_x_571:
[----:B------:R-:W-:Y:S05]  /*29a20*/  BSYNC B1 ;  /* 0x0000000000017941 */ /* 0x000fea0003800000 */
.L_x_570:
        /* <DEDUP_REMOVED lines=9> */
.L_x_573:
[----:B------:R-:W-:Y:S05]  /*29ac0*/  BSYNC B1 ;  /* 0x0000000000017941 */ /* 0x000fea0003800000 */
.L_x_572:
        /* <DEDUP_REMOVED lines=9> */
.L_x_575:
[----:B------:R-:W-:Y:S05]  /*29b60*/  BSYNC B1 ;  /* 0x0000000000017941 */ /* 0x000fea0003800000 */
.L_x_574:
        /* <DEDUP_REMOVED lines=9> */
.L_x_577:
[----:B------:R-:W-:Y:S05]  /*29c00*/  BSYNC B1 ;  /* 0x0000000000017941 */ /* 0x000fea0003800000 */
.L_x_576:
        /* <DEDUP_REMOVED lines=9> */
.L_x_579:
[----:B------:R-:W-:Y:S05]  /*29ca0*/  BSYNC B1 ;  /* 0x0000000000017941 */ /* 0x000fea0003800000 */
.L_x_578:
        /* <DEDUP_REMOVED lines=9> */
.L_x_581:
[----:B------:R-:W-:Y:S05]  /*29d40*/  BSYNC B1 ;  /* 0x0000000000017941 */ /* 0x000fea0003800000 */
.L_x_580:
        /* <DEDUP_REMOVED lines=9> */
.L_x_583:
[----:B------:R-:W-:Y:S05]  /*29de0*/  BSYNC B1 ;  /* 0x0000000000017941 */ /* 0x000fea0003800000 */
.L_x_582:
        /* <DEDUP_REMOVED lines=9> */
.L_x_585:
[----:B------:R-:W-:Y:S05]  /*29e80*/  BSYNC B1 ;  /* 0x0000000000017941 */ /* 0x000fea0003800000 */
.L_x_584:
        /* <DEDUP_REMOVED lines=9> */
.L_x_587:
[----:B------:R-:W-:Y:S05]  /*29f20*/  BSYNC B1 ;  /* 0x0000000000017941 */ /* 0x000fea0003800000 */
.L_x_586:
        /* <DEDUP_REMOVED lines=9> */
.L_x_589:
[----:B------:R-:W-:Y:S05]  /*29fc0*/  BSYNC B1 ;  /* 0x0000000000017941 */ /* 0x000fea0003800000 */
.L_x_588:
[----:B------:R0:W5:Y:S02]  /*29fd0*/  LDL.64 R220, [R1+0x440] ;  /* 0x0004400001dc7983 */ /* 0x0001640000100a00 */
[----:B--2--5:R-:W-:Y:S01]  /*29fe0*/  HADD2.F32 R216, -RZ, R17.H0_H0 ;  /* 0x20000011ffd87230 */ /* 0x024fe20000004100 */
[----:B------:R-:W-:Y:S01]  /*29ff0*/  ISETP.GT.AND P3, PT, R3, 0x90, PT ;  /* 0x000000900300780c */ /* 0x000fe20003f64270 */
[----:B------:R-:W-:Y:S03]  /*2a000*/  BSSY B1, `(.L_x_590) ;  /* 0x0000008000017945 */ /* 0x000fe60003800000 */
[----:B------:R-:W-:Y:S01]  /*2a010*/  FMUL R216, R216, R16 ;  /* 0x00000010d8d87220 */ /* 0x000fe20000400000 */
[----:B------:R-:W-:-:S03]  /*2a020*/  ISETP.GT.AND P1, PT, R0, RZ, P3 ;  /* 0x000000ff0000720c */ /* 0x000fc60001f24270 */
[----:B------:R-:W-:-:S05]  /*2a030*/  FFMA R216, R223, R2, R216 ;  /* 0x00000002dfd87223 */ /* 0x000fca00000000d8 */
[----:B------:R-:W-:-:S05]  /*2a040*/  F2FP.F16.F32.PACK_AB R216, RZ, R216 ;  /* 0x000000d8ffd8723e */ /* 0x000fca00000000ff */
[----:B------:R0:W-:Y:S01]  /*2a050*/  @P0 STG.E.U16 desc[UR60][R22.64+0x112], R216 ;  /* 0x000112d816000986 */ /* 0x0001e2000c10153c */
[----:B------:R-:W-:Y:S05]  /*2a060*/  @!P1 BRA `(.L_x_591) ;  /* 0x0000000000049947 */ /* 0x000fea0003800000 */
[----:B------:R2:W5:Y:S02]  /*2a070*/  LDG.E.LTC128B.U16 R17, desc[UR60][R220.64+0x120] ;  /* 0x0001203cdc117981 */ /* 0x000564000c1e1520 */
.L_x_591:
[----:B------:R-:W-:Y:S05]  /*2a080*/  BSYNC B1 ;  /* 0x0000000000017941 */ /* 0x000fea0003800000 */
.L_x_590:
[----:B0----5:R-:W-:Y:S01]  /*2a090*/  HADD2.F32 R216, -RZ, R17.H0_H0 ;  /* 0x20000011ffd87230 */ /* 0x021fe20000004100 */
        /* <DEDUP_REMOVED lines=9> */
.L_x_593:
[----:B------:R-:W-:Y:S05]  /*2a130*/  BSYNC B1 ;  /* 0x0000000000017941 */ /* 0x000fea0003800000 */
.L_x_592:
[----:B------:R1:W5:Y:S02]  /*2a140*/  LDL.64 R218, [R1+0x420] ;  /* 0x0004200001da7983 */ /* 0x0003640000100a00 */
[----:B0----5:R-:W-:Y:S01]  /*2a150*/  HADD2.F32 R208, -RZ, R17.H0_H0 ;  /* 0x20000011ffd07230 */ /* 0x021fe20000004100 */
        /* <DEDUP_REMOVED lines=8> */
.L_x_595:
[----:B------:R-:W-:Y:S05]  /*2a1e0*/  BSYNC B1 ;  /* 0x0000000000017941 */ /* 0x000fea0003800000 */
.L_x_594:
[----:B------:R-:W2:Y:S01]  /*2a1f0*/  LDL.64 R216, [R1+0x428] ;  /* 0x0004280001d87983 */ /* 0x000ea20000100a00 */
[----:B-1---5:R-:W-:Y:S01]  /*2a200*/  HADD2.F32 R208, -RZ, R17.H0_H0 ;  /* 0x20000011ffd07230 */ /* 0x022fe20000004100 */
[----:B------:R-:W-:Y:S01]  /*2a210*/  ISETP.GT.AND P0, PT, R0, 0x8, P2 ;  /* 0x000000080000780c */ /* 0x000fe20001704270 */
[----:B------:R-:W-:Y:S03]  /*2a220*/  BSSY B1, `(.L_x_596) ;  /* 0x0000007000017945 */ /* 0x000fe60003800000 */
[----:B------:R-:W-:-:S04]  /*2a230*/  FMUL R208, R208, R16 ;  /* 0x00000010d0d07220 */ /* 0x000fc80000400000 */
[----:B------:R-:W-:-:S05]  /*2a240*/  FFMA R208, R210, R2, R208 ;  /* 0x00000002d2d07223 */ /* 0x000fca00000000d0 */
[----:B------:R-:W-:-:S05]  /*2a250*/  F2FP.F16.F32.PACK_AB R208, RZ, R208 ;  /* 0x000000d0ffd0723e */ /* 0x000fca00000000ff */
[----:B--2---:R1:W-:Y:S01]  /*2a260*/  @P1 STG.E.U16 desc[UR60][R216.64+0x120], R208 ;  /* 0x000120d0d8001986 */ /* 0x0043e2000c10153c */
[----:B------:R-:W-:Y:S05]  /*2a270*/  @!P0 BRA `(.L_x_597) ;  /* 0x0000000000048947 */ /* 0x000fea0003800000 */
[----:B------:R2:W5:Y:S02]  /*2a280*/  LDG.E.LTC128B.U16 R17, desc[UR60][R218.64+0x122] ;  /* 0x0001223cda117981 */ /* 0x000564000c1e1520 */
.L_x_597:
[----:B------:R-:W-:Y:S05]  /*2a290*/  BSYNC B1 ;  /* 0x0000000000017941 */ /* 0x000fea0003800000 */
.L_x_596:
[----:B-----5:R-:W-:Y:S01]  /*2a2a0*/  HADD2.F32 R209, -RZ, R17.H0_H0 ;  /* 0x20000011ffd17230 */ /* 0x020fe20000004100 */
[----:B------:R-:W-:Y:S01]  /*2a2b0*/  ISETP.GT.AND P1, PT, R3, 0x98, PT ;  /* 0x000000980300780c */ /* 0x000fe20003f24270 */
[----:B------:R-:W-:Y:S03]  /*2a2c0*/  BSSY B1, `(.L_x_598) ;  /* 0x0000008000017945 */ /* 0x000fe60003800000 */
[----:B-1----:R-:W-:Y:S01]  /*2a2d0*/  FMUL R208, R209, R16 ;  /* 0x00000010d1d07220 */ /* 0x002fe20000400000 */
[----:B------:R-:W-:-:S03]  /*2a2e0*/  ISETP.GT.AND P5, PT, R0, RZ, P1 ;  /* 0x000000ff0000720c */ /* 0x000fc60000fa4270 */
[----:B------:R-:W-:-:S05]  /*2a2f0*/  FFMA R208, R211, R2, R208 ;  /* 0x00000002d3d07223 */ /* 0x000fca00000000d0 */
[----:B------:R-:W-:-:S05]  /*2a300*/  F2FP.F16.F32.PACK_AB R208, RZ, R208 ;  /* 0x000000d0ffd0723e */ /* 0x000fca00000000ff */
[----:B------:R1:W-:Y:S01]  /*2a310*/  @P0 STG.E.U16 desc[UR60][R216.64+0x122], R208 ;  /* 0x000122d0d8000986 */ /* 0x0003e2000c10153c */
[----:B------:R-:W-:Y:S05]  /*2a320*/  @!P5 BRA `(.L_x_599) ;  /* 0x000000000004d947 */ /* 0x000fea0003800000 */
[----:B------:R0:W5:Y:S02]  /*2a330*/  LDG.E.LTC128B.U16 R17, desc[UR60][R220.64+0x130] ;  /* 0x0001303cdc117981 */ /* 0x000164000c1e1520 */
.L_x_599:
[----:B------:R-:W-:Y:S05]  /*2a340*/  BSYNC B1 ;  /* 0x0000000000017941 */ /* 0x000fea0003800000 */
.L_x_598:
[----:B-----5:R-:W-:Y:S01]  /*2a350*/  HADD2.F32 R209, -RZ, R17.H0_H0 ;  /* 0x20000011ffd17230 */ /* 0x020fe20000004100 */
        /* <DEDUP_REMOVED lines=9> */
.L_x_601:
[----:B------:R-:W-:Y:S05]  /*2a3f0*/  BSYNC B1 ;  /* 0x0000000000017941 */ /* 0x000fea0003800000 */
.L_x_600:
[----:B0----5:R-:W-:Y:S01]  /*2a400*/  HADD2.F32 R209, -RZ, R17.H0_H0 ;  /* 0x20000011ffd17230 */ /* 0x021fe20000004100 */
[----:B------:R-:W-:Y:S01]  /*2a410*/  ISETP.GT.AND P5, PT, R0, 0x8, P1 ;  /* 0x000000080000780c */ /* 0x000fe20000fa4270 */
[----:B------:R-:W-:Y:S03]  /*2a420*/  BSSY B1, `(.L_x_602) ;  /* 0x0000007000017945 */ /* 0x000fe60003800000 */
[----:B-1----:R-:W-:-:S04]  /*2a430*/  FMUL R208, R209, R16 ;  /* 0x00000010d1d07220 */ /* 0x002fc80000400000 */
[----:B------:R-:W-:-:S05]  /*2a440*/  FFMA R208, R213, R2, R208 ;  /* 0x00000002d5d07223 */ /* 0x000fca00000000d0 */
[----:B------:R-:W-:-:S05]  /*2a450*/  F2FP.F16.F32.PACK_AB R208, RZ, R208 ;  /* 0x000000d0ffd0723e */ /* 0x000fca00000000ff */
[----:B------:R0:W-:Y:S01]  /*2a460*/  @P4 STG.E.U16 desc[UR60][R8.64+0x132], R208 ;  /* 0x000132d008004986 */ /* 0x0001e2000c10153c */
[----:B------:R-:W-:Y:S05]  /*2a470*/  @!P5 BRA `(.L_x_603) ;  /* 0x000000000004d947 */ /* 0x000fea0003800000 */
[----:B------:R1:W5:Y:S02]  /*2a480*/  LDG.E.LTC128B.U16 R17, desc[UR60][R218.64+0x130] ;  /* 0x0001303cda117981 */ /* 0x000364000c1e1520 */
.L_x_603:
[----:B------:R-:W-:Y:S05]  /*2a490*/  BSYNC B1 ;  /* 0x0000000000017941 */ /* 0x000fea0003800000 */
.L_x_602:
[----:B-----5:R-:W-:Y:S01]  /*2a4a0*/  HADD2.F32 R209, -RZ, R17.H0_H0 ;  /* 0x20000011ffd17230 */ /* 0x020fe20000004100 */
        /* <DEDUP_REMOVED lines=8> */
.L_x_605:
[----:B------:R-:W-:Y:S05]  /*2a530*/  BSYNC B1 ;  /* 0x0000000000017941 */ /* 0x000fea0003800000 */
.L_x_604:
        /* <DEDUP_REMOVED lines=9> */
.L_x_607:
[----:B------:R-:W-:Y:S05]  /*2a5d0*/  BSYNC B1 ;  /* 0x0000000000017941 */ /* 0x000fea0003800000 */
.L_x_606:
        /* <DEDUP_REMOVED lines=9> */
.L_x_609:
[----:B------:R-:W-:Y:S05]  /*2a670*/  BSYNC B1 ;  /* 0x0000000000017941 */ /* 0x000fea0003800000 */
.L_x_608:
        /* <DEDUP_REMOVED lines=9> */
.L_x_611:
[----:B------:R-:W-:Y:S05]  /*2a710*/  BSYNC B1 ;  /* 0x0000000000017941 */ /* 0x000fea0003800000 */
.L_x_610:
[----:B------:R-:W2:Y:S01]  /*2a720*/  LDL.64 R208, [R1+0x400] ;  /* 0x0004000001d07983 */ /* 0x000ea20000100a00 */
[----:B-----5:R-:W-:Y:S01]  /*2a730*/  HADD2.F32 R201, -RZ, R17.H0_H0 ;  /* 0x20000011ffc97230 */ /* 0x020fe20000004100 */
        /* <DEDUP_REMOVED lines=8> */
.L_x_613:
[----:B------:R-:W-:Y:S05]  /*2a7c0*/  BSYNC B1 ;  /* 0x0000000000017941 */ /* 0x000fea0003800000 */
.L_x_612:
[----:B--2--5:R-:W-:Y:S01]  /*2a7d0*/  HADD2.F32 R201, -RZ, R17.H0_H0 ;  /* 0x20000011ffc97230 */ /* 0x024fe20000004100 */
[----:B------:R-:W-:Y:S01]  /*2a7e0*/  ISETP.GT.AND P5, PT, R0, 0x80, P1 ;  /* 0x000000800000780c */ /* 0x000fe20000fa4270 */
[----:B------:R-:W-:Y:S03]  /*2a7f0*/  BSSY B1, `(.L_x_614) ;  /* 0x0000007000017945 */ /* 0x000fe60003800000 */
[----:B0-----:R-:W-:-:S04]  /*2a800*/  FMUL R200, R201, R16 ;  /* 0x00000010c9c87220 */ /* 0x001fc80000400000 */
[----:B------:R-:W-:-:S05]  /*2a810*/  FFMA R200, R203, R2, R200 ;  /* 0x00000002cbc87223 */ /* 0x000fca00000000c8 */
[----:B------:R-:W-:-:S05]  /*2a820*/  F2FP.F16.F32.PACK_AB R200, RZ, R200 ;  /* 0x000000c8ffc8723e */ /* 0x000fca00000000ff */
[----:B------:R0:W-:Y:S01]  /*2a830*/  @P4 STG.E.U16 desc[UR60][R208.64+0x122], R200 ;  /* 0x000122c8d0004986 */ /* 0x0001e2000c10153c */
[----:B------:R-:W-:Y:S05]  /*2a840*/  @!P5 BRA `(.L_x_615) ;  /* 0x000000000004d947 */ /* 0x000fea0003800000 */
[----:B------:R2:W5:Y:S02]  /*2a850*/  LDG.E.LTC128B.U16 R17, desc[UR60][R234.64+0x130] ;  /* 0x0001303cea117981 */ /* 0x000564000c1e1520 */
.L_x_615:
[----:B------:R-:W-:Y:S05]  /*2a860*/  BSYNC B1 ;  /* 0x0000000000017941 */ /* 0x000fea0003800000 */
.L_x_614:
        /* <DEDUP_REMOVED lines=9> */
.L_x_617:
[----:B------:R-:W-:Y:S05]  /*2a900*/  BSYNC B1 ;  /* 0x0000000000017941 */ /* 0x000fea0003800000 */
.L_x_616:
        /* <DEDUP_REMOVED lines=9> */
.L_x_619:
[----:B------:R-:W-:Y:S05]  /*2a9a0*/  BSYNC B1 ;  /* 0x0000000000017941 */ /* 0x000fea0003800000 */
.L_x_618:
        /* <DEDUP_REMOVED lines=9> */
.L_x_621:
[----:B------:R-:W-:Y:S05]  /*2aa40*/  BSYNC B1 ;  /* 0x0000000000017941 */ /* 0x000fea0003800000 */
.L_x_620:
        /* <DEDUP_REMOVED lines=9> */
.L_x_623:
[----:B------:R-:W-:Y:S05]  /*2aae0*/  BSYNC B1 ;  /* 0x0000000000017941 */ /* 0x000fea0003800000 */
.L_x_622:
        /* <DEDUP_REMOVED lines=9> */
.L_x_625:
[----:B------:R-:W-:Y:S05]  /*2ab80*/  BSYNC B1 ;  /* 0x0000000000017941 */ /* 0x000fea0003800000 */
.L_x_624:
        /* <DEDUP_REMOVED lines=9> */
.L_x_627:
[----:B------:R-:W-:Y:S05]  /*2ac20*/  BSYNC B1 ;  /* 0x0000000000017941 */ /* 0x000fea0003800000 */
.L_x_626:
        /* <DEDUP_REMOVED lines=9> */
.L_x_629:
[----:B------:R-:W-:Y:S05]  /*2acc0*/  BSYNC B1 ;  /* 0x0000000000017941 */ /* 0x000fea0003800000 */
.L_x_628:
        /* <DEDUP_REMOVED lines=9> */
.L_x_631:
[----:B------:R-:W-:Y:S05]  /*2ad60*/  BSYNC B1 ;  /* 0x0000000000017941 */ /* 0x000fea0003800000 */
.L_x_630:
        /* <DEDUP_REMOVED lines=9> */
.L_x_633:
[----:B------:R-:W-:Y:S05]  /*2ae00*/  BSYNC B1 ;  /* 0x0000000000017941 */ /* 0x000fea0003800000 */
.L_x_632:
        /* <DEDUP_REMOVED lines=9> */
.L_x_635:
[----:B------:R-:W-:Y:S05]  /*2aea0*/  BSYNC B1 ;  /* 0x0000000000017941 */ /* 0x000fea0003800000 */
.L_x_634:
        /* <DEDUP_REMOVED lines=9> */
.L_x_637:
[----:B------:R-:W-:Y:S05]  /*2af40*/  BSYNC B1 ;  /* 0x0000000000017941 */ /* 0x000fea0003800000 */
.L_x_636:
        /* <DEDUP_REMOVED lines=9> */
.L_x_639:
[----:B------:R-:W-:Y:S05]  /*2afe0*/  BSYNC B1 ;  /* 0x0000000000017941 */ /* 0x000fea0003800000 */
.L_x_638:
        /* <DEDUP_REMOVED lines=9> */
.L_x_641:
[----:B------:R-:W-:Y:S05]  /*2b080*/  BSYNC B1 ;  /* 0x0000000000017941 */ /* 0x000fea0003800000 */
.L_x_640:
        /* <DEDUP_REMOVED lines=9> */
.L_x_643:
[----:B------:R-:W-:Y:S05]  /*2b120*/  BSYNC B1 ;  /* 0x0000000000017941 */ /* 0x000fea0003800000 */
.L_x_642:
        /* <DEDUP_REMOVED lines=9> */
.L_x_645:
[----:B------:R-:W-:Y:S05]  /*2b1c0*/  BSYNC B1 ;  /* 0x0000000000017941 */ /* 0x000fea0003800000 */
.L_x_644:
        /* <DEDUP_REMOVED lines=9> */
.L_x_647:
[----:B------:R-:W-:Y:S05]  /*2b260*/  BSYNC B1 ;  /* 0x0000000000017941 */ /* 0x000fea0003800000 */
.L_x_646:
        /* <DEDUP_REMOVED lines=9> */
.L_x_649:
[----:B------:R-:W-:Y:S05]  /*2b300*/  BSYNC B1 ;  /* 0x0000000000017941 */ /* 0x000fea0003800000 */
.L_x_648:
        /* <DEDUP_REMOVED lines=9> */
.L_x_651:
[----:B------:R-:W-:Y:S05]  /*2b3a0*/  BSYNC B1 ;  /* 0x0000000000017941 */ /* 0x000fea0003800000 */
.L_x_650:
        /* <DEDUP_REMOVED lines=9> */
.L_x_653:
[----:B------:R-:W-:Y:S05]  /*2b440*/  BSYNC B1 ;  /* 0x0000000000017941 */ /* 0x000fea0003800000 */
.L_x_652:
        /* <DEDUP_REMOVED lines=10> */
.L_x_655:
[----:B------:R-:W-:Y:S05]  /*2b4f0*/  BSYNC B1 ;  /* 0x0000000000017941 */ /* 0x000fea0003800000 */
.L_x_654:
        /* <DEDUP_REMOVED lines=10> */
.L_x_657:
[----:B------:R-:W-:Y:S05]  /*2b5a0*/  BSYNC B1 ;  /* 0x0000000000017941 */ /* 0x000fea0003800000 */
.L_x_656:
        /* <DEDUP_REMOVED lines=9> */
.L_x_659:
[----:B------:R-:W-:Y:S05]  /*2b640*/  BSYNC B1 ;  /* 0x0000000000017941 */ /* 0x000fea0003800000 */
.L_x_658:
        /* <DEDUP_REMOVED lines=9> */
.L_x_661:
[----:B------:R-:W-:Y:S05]  /*2b6e0*/  BSYNC B1 ;  /* 0x0000000000017941 */ /* 0x000fea0003800000 */
.L_x_660:
        /* <DEDUP_REMOVED lines=10> */
.L_x_663:
[----:B------:R-:W-:Y:S05]  /*2b790*/  BSYNC B1 ;  /* 0x0000000000017941 */ /* 0x000fea0003800000 */
.L_x_662:
        /* <DEDUP_REMOVED lines=10> */
.L_x_665:
[----:B------:R-:W-:Y:S05]  /*2b840*/  BSYNC B1 ;  /* 0x0000000000017941 */ /* 0x000fea0003800000 */
.L_x_664:
        /* <DEDUP_REMOVED lines=9> */
.L_x_667:
[----:B------:R-:W-:Y:S05]  /*2b8e0*/  BSYNC B1 ;  /* 0x0000000000017941 */ /* 0x000fea0003800000 */
.L_x_666:
        /* <DEDUP_REMOVED lines=9> */
.L_x_669:
[----:B------:R-:W-:Y:S05]  /*2b980*/  BSYNC B1 ;  /* 0x0000000000017941 */ /* 0x000fea0003800000 */
.L_x_668:
        /* <DEDUP_REMOVED lines=9> */
.L_x_671:
[----:B------:R-:W-:Y:S05]  /*2ba20*/  BSYNC B1 ;  /* 0x0000000000017941 */ /* 0x000fea0003800000 */
.L_x_670:
        /* <DEDUP_REMOVED lines=9> */
.L_x_673:
[----:B------:R-:W-:Y:S05]  /*2bac0*/  BSYNC B1 ;  /* 0x0000000000017941 */ /* 0x000fea0003800000 */
.L_x_672:
        /* <DEDUP_REMOVED lines=9> */
.L_x_675:
[----:B------:R-:W-:Y:S05]  /*2bb60*/  BSYNC B1 ;  /* 0x0000000000017941 */ /* 0x000fea0003800000 */
.L_x_674:
        /* <DEDUP_REMOVED lines=9> */
.L_x_677:
[----:B------:R-:W-:Y:S05]  /*2bc00*/  BSYNC B1 ;  /* 0x0000000000017941 */ /* 0x000fea0003800000 */
.L_x_676:
        /* <DEDUP_REMOVED lines=9> */
.L_x_679:
[----:B------:R-:W-:Y:S05]  /*2bca0*/  BSYNC B1 ;  /* 0x0000000000017941 */ /* 0x000fea0003800000 */
.L_x_678:
        /* <DEDUP_REMOVED lines=9> */
.L_x_681:
[----:B------:R-:W-:Y:S05]  /*2bd40*/  BSYNC B1 ;  /* 0x0000000000017941 */ /* 0x000fea0003800000 */
.L_x_680:
        /* <DEDUP_REMOVED lines=9> */
.L_x_683:
[----:B------:R-:W-:Y:S05]  /*2bde0*/  BSYNC B1 ;  /* 0x0000000000017941 */ /* 0x000fea0003800000 */
.L_x_682:
        /* <DEDUP_REMOVED lines=9> */
.L_x_685:
[----:B------:R-:W-:Y:S05]  /*2be80*/  BSYNC B1 ;  /* 0x0000000000017941 */ /* 0x000fea0003800000 */
.L_x_684:
        /* <DEDUP_REMOVED lines=9> */
.L_x_687:
[----:B------:R-:W-:Y:S05]  /*2bf20*/  BSYNC B1 ;  /* 0x0000000000017941 */ /* 0x000fea0003800000 */
.L_x_686:
        /* <DEDUP_REMOVED lines=9> */
.L_x_689:
[----:B------:R-:W-:Y:S05]  /*2bfc0*/  BSYNC B1 ;  /* 0x0000000000017941 */ /* 0x000fea0003800000 */
.L_x_688:
        /* <DEDUP_REMOVED lines=9> */
.L_x_691:
[----:B------:R-:W-:Y:S05]  /*2c060*/  BSYNC B1 ;  /* 0x0000000000017941 */ /* 0x000fea0003800000 */
.L_x_690:
        /* <DEDUP_REMOVED lines=9> */
.L_x_693:
[----:B------:R-:W-:Y:S05]  /*2c100*/  BSYNC B1 ;  /* 0x0000000000017941 */ /* 0x000fea0003800000 */
.L_x_692:
        /* <DEDUP_REMOVED lines=9> */
.L_x_695:
[----:B------:R-:W-:Y:S05]  /*2c1a0*/  BSYNC B1 ;  /* 0x0000000000017941 */ /* 0x000fea0003800000 */
.L_x_694:
        /* <DEDUP_REMOVED lines=9> */
.L_x_697:
[----:B------:R-:W-:Y:S05]  /*2c240*/  BSYNC B1 ;  /* 0x0000000000017941 */ /* 0x000fea0003800000 */
.L_x_696:
        /* <DEDUP_REMOVED lines=9> */
.L_x_699:
[----:B------:R-:W-:Y:S05]  /*2c2e0*/  BSYNC B1 ;  /* 0x0000000000017941 */ /* 0x000fea0003800000 */
.L_x_698:
        /* <DEDUP_REMOVED lines=9> */
.L_x_701:
[----:B------:R-:W-:Y:S05]  /*2c380*/  BSYNC B1 ;  /* 0x0000000000017941 */ /* 0x000fea0003800000 */
.L_x_700:
        /* <DEDUP_REMOVED lines=9> */
.L_x_703:
[----:B------:R-:W-:Y:S05]  /*2c420*/  BSYNC B1 ;  /* 0x0000000000017941 */ /* 0x000fea0003800000 */
.L_x_702:
        /* <DEDUP_REMOVED lines=9> */
.L_x_705:
[----:B------:R-:W-:Y:S05]  /*2c4c0*/  BSYNC B1 ;  /* 0x0000000000017941 */ /* 0x000fea0003800000 */
.L_x_704:
        /* <DEDUP_REMOVED lines=9> */
.L_x_707:
[----:B------:R-:W-:Y:S05]  /*2c560*/  BSYNC B1 ;  /* 0x0000000000017941 */ /* 0x000fea0003800000 */
.L_x_706:
        /* <DEDUP_REMOVED lines=9> */
.L_x_709:
[----:B------:R-:W-:Y:S05]  /*2c600*/  BSYNC B1 ;  /* 0x0000000000017941 */ /* 0x000fea0003800000 */
.L_x_708:
        /* <DEDUP_REMOVED lines=9> */
.L_x_711:
[----:B------:R-:W-:Y:S05]  /*2c6a0*/  BSYNC B1 ;  /* 0x0000000000017941 */ /* 0x000fea0003800000 */
.L_x_710:
        /* <DEDUP_REMOVED lines=9> */
.L_x_713:
[----:B------:R-:W-:Y:S05]  /*2c740*/  BSYNC B1 ;  /* 0x0000000000017941 */ /* 0x000fea0003800000 */
.L_x_712:
        /* <DEDUP_REMOVED lines=9> */
.L_x_715:
[----:B------:R-:W-:Y:S05]  /*2c7e0*/  BSYNC B1 ;  /* 0x0000000000017941 */ /* 0x000fea0003800000 */
.L_x_714:
        /* <DEDUP_REMOVED lines=9> */
.L_x_717:
[----:B------:R-:W-:Y:S05]  /*2c880*/  BSYNC B1 ;  /* 0x0000000000017941 */ /* 0x000fea0003800000 */
.L_x_716:
        /* <DEDUP_REMOVED lines=10> */
.L_x_719:
[----:B------:R-:W-:Y:S05]  /*2c930*/  BSYNC B1 ;  /* 0x0000000000017941 */ /* 0x000fea0003800000 */
.L_x_718:
        /* <DEDUP_REMOVED lines=10> */
.L_x_721:
[----:B------:R-:W-:Y:S05]  /*2c9e0*/  BSYNC B1 ;  /* 0x0000000000017941 */ /* 0x000fea0003800000 */
.L_x_720:
        /* <DEDUP_REMOVED lines=9> */
.L_x_723:
[----:B------:R-:W-:Y:S05]  /*2ca80*/  BSYNC B1 ;  /* 0x0000000000017941 */ /* 0x000fea0003800000 */
.L_x_722:
        /* <DEDUP_REMOVED lines=9> */
.L_x_725:
[----:B------:R-:W-:Y:S05]  /*2cb20*/  BSYNC B1 ;  /* 0x0000000000017941 */ /* 0x000fea0003800000 */
.L_x_724:
        /* <DEDUP_REMOVED lines=10> */
.L_x_727:
[----:B------:R-:W-:Y:S05]  /*2cbd0*/  BSYNC B1 ;  /* 0x0000000000017941 */ /* 0x000fea0003800000 */
.L_x_726:
        /* <DEDUP_REMOVED lines=10> */
.L_x_729:
[----:B------:R-:W-:Y:S05]  /*2cc80*/  BSYNC B1 ;  /* 0x0000000000017941 */ /* 0x000fea0003800000 */
.L_x_728:
        /* <DEDUP_REMOVED lines=9> */
.L_x_731:
[----:B------:R-:W-:Y:S05]  /*2cd20*/  BSYNC B1 ;  /* 0x0000000000017941 */ /* 0x000fea0003800000 */
.L_x_730:
        /* <DEDUP_REMOVED lines=9> */
.L_x_733:
[----:B------:R-:W-:Y:S05]  /*2cdc0*/  BSYNC B1 ;  /* 0x0000000000017941 */ /* 0x000fea0003800000 */
.L_x_732:
        /* <DEDUP_REMOVED lines=9> */
.L_x_735:
[----:B------:R-:W-:Y:S05]  /*2ce60*/  BSYNC B1 ;  /* 0x0000000000017941 */ /* 0x000fea0003800000 */
.L_x_734:
        /* <DEDUP_REMOVED lines=9> */
.L_x_737:
[----:B------:R-:W-:Y:S05]  /*2cf00*/  BSYNC B1 ;  /* 0x0000000000017941 */ /* 0x000fea0003800000 */
.L_x_736:
        /* <DEDUP_REMOVED lines=9> */
.L_x_739:
[----:B------:R-:W-:Y:S05]  /*2cfa0*/  BSYNC B1 ;  /* 0x0000000000017941 */ /* 0x000fea0003800000 */
.L_x_738:
        /* <DEDUP_REMOVED lines=9> */
.L_x_741:
[----:B------:R-:W-:Y:S05]  /*2d040*/  BSYNC B1 ;  /* 0x0000000000017941 */ /* 0x000fea0003800000 */
.L_x_740:
        /* <DEDUP_REMOVED lines=9> */
.L_x_743:
[----:B------:R-:W-:Y:S05]  /*2d0e0*/  BSYNC B1 ;  /* 0x0000000000017941 */ /* 0x000fea0003800000 */
.L_x_742:
        /* <DEDUP_REMOVED lines=9> */
.L_x_745:
[----:B------:R-:W-:Y:S05]  /*2d180*/  BSYNC B1 ;  /* 0x0000000000017941 */ /* 0x000fea0003800000 */
.L_x_744:
        /* <DEDUP_REMOVED lines=9> */
.L_x_747:
[----:B------:R-:W-:Y:S05]  /*2d220*/  BSYNC B1 ;  /* 0x0000000000017941 */ /* 0x000fea0003800000 */
.L_x_746:
        /* <DEDUP_REMOVED lines=9> */
.L_x_749:
[----:B------:R-:W-:Y:S05]  /*2d2c0*/  BSYNC B1 ;  /* 0x0000000000017941 */ /* 0x000fea0003800000 */
.L_x_748:
        /* <DEDUP_REMOVED lines=9> */
.L_x_751:
[----:B------:R-:W-:Y:S05]  /*2d360*/  BSYNC B1 ;  /* 0x0000000000017941 */ /* 0x000fea0003800000 */
.L_x_750:
        /* <DEDUP_REMOVED lines=9> */
.L_x_753:
[----:B------:R-:W-:Y:S05]  /*2d400*/  BSYNC B1 ;  /* 0x0000000000017941 */ /* 0x000fea0003800000 */
.L_x_752:
        /* <DEDUP_REMOVED lines=9> */
.L_x_755:
[----:B------:R-:W-:Y:S05]  /*2d4a0*/  BSYNC B1 ;  /* 0x0000000000017941 */ /* 0x000fea0003800000 */
.L_x_754:
        /* <DEDUP_REMOVED lines=9> */
.L_x_757:
[----:B------:R-:W-:Y:S05]  /*2d540*/  BSYNC B1 ;  /* 0x0000000000017941 */ /* 0x000fea0003800000 */
.L_x_756:
        /* <DEDUP_REMOVED lines=9> */
.L_x_759:
[----:B------:R-:W-:Y:S05]  /*2d5e0*/  BSYNC B1 ;  /* 0x0000000000017941 */ /* 0x000fea0003800000 */
.L_x_758:
        /* <DEDUP_REMOVED lines=9> */
.L_x_761:
[----:B------:R-:W-:Y:S05]  /*2d680*/  BSYNC B1 ;  /* 0x0000000000017941 */ /* 0x000fea0003800000 */
.L_x_760:
        /* <DEDUP_REMOVED lines=9> */
.L_x_763:
[----:B------:R-:W-:Y:S05]  /*2d720*/  BSYNC B1 ;  /* 0x0000000000017941 */ /* 0x000fea0003800000 */
.L_x_762:
        /* <DEDUP_REMOVED lines=9> */
.L_x_765:
[----:B------:R-:W-:Y:S05]  /*2d7c0*/  BSYNC B1 ;  /* 0x0000000000017941 */ /* 0x000fea0003800000 */
.L_x_764:
        /* <DEDUP_REMOVED lines=9> */
.L_x_767:
[----:B------:R-:W-:Y:S05]  /*2d860*/  BSYNC B1 ;  /* 0x0000000000017941 */ /* 0x000fea0003800000 */
.L_x_766:
        /* <DEDUP_REMOVED lines=9> */
.L_x_769:
[----:B------:R-:W-:Y:S05]  /*2d900*/  BSYNC B1 ;  /* 0x0000000000017941 */ /* 0x000fea0003800000 */
.L_x_768:
        /* <DEDUP_REMOVED lines=9> */
.L_x_771:
[----:B------:R-:W-:Y:S05]  /*2d9a0*/  BSYNC B1 ;  /* 0x0000000000017941 */ /* 0x000fea0003800000 */
.L_x_770:
        /* <DEDUP_REMOVED lines=9> */
.L_x_773:
[----:B------:R-:W-:Y:S05]  /*2da40*/  BSYNC B1 ;  /* 0x0000000000017941 */ /* 0x000fea0003800000 */
.L_x_772:
        /* <DEDUP_REMOVED lines=9> */
.L_x_775:
[----:B------:R-:W-:Y:S05]  /*2dae0*/  BSYNC B1 ;  /* 0x0000000000017941 */ /* 0x000fea0003800000 */
.L_x_774:
        /* <DEDUP_REMOVED lines=9> */
.L_x_777:
[----:B------:R-:W-:Y:S05]  /*2db80*/  BSYNC B1 ;  /* 0x0000000000017941 */ /* 0x000fea0003800000 */
.L_x_776:
        /* <DEDUP_REMOVED lines=9> */
.L_x_779:
[----:B------:R-:W-:Y:S05]  /*2dc20*/  BSYNC B1 ;  /* 0x0000000000017941 */ /* 0x000fea0003800000 */
.L_x_778:
        /* <DEDUP_REMOVED lines=9> */
.L_x_781:
[----:B------:R-:W-:Y:S05]  /*2dcc0*/  BSYNC B1 ;  /* 0x0000000000017941 */ /* 0x000fea0003800000 */
.L_x_780:
        /* <DEDUP_REMOVED lines=10> */
.L_x_783:
[----:B------:R-:W-:Y:S05]  /*2dd70*/  BSYNC B1 ;  /* 0x0000000000017941 */ /* 0x000fea0003800000 */
.L_x_782:
        /* <DEDUP_REMOVED lines=10> */
.L_x_785:
[----:B------:R-:W-:Y:S05]  /*2de20*/  BSYNC B1 ;  /* 0x0000000000017941 */ /* 0x000fea0003800000 */
.L_x_784:
        /* <DEDUP_REMOVED lines=9> */
.L_x_787:
[----:B------:R-:W-:Y:S05]  /*2dec0*/  BSYNC B1 ;  /* 0x0000000000017941 */ /* 0x000fea0003800000 */
.L_x_786:
        /* <DEDUP_REMOVED lines=9> */
.L_x_789:
[----:B------:R-:W-:Y:S05]  /*2df60*/  BSYNC B1 ;  /* 0x0000000000017941 */ /* 0x000fea0003800000 */
.L_x_788:
        /* <DEDUP_REMOVED lines=10> */
.L_x_791:
[----:B------:R-:W-:Y:S05]  /*2e010*/  BSYNC B1 ;  /* 0x0000000000017941 */ /* 0x000fea0003800000 */
.L_x_790:
        /* <DEDUP_REMOVED lines=10> */
.L_x_793:
[----:B------:R-:W-:Y:S05]  /*2e0c0*/  BSYNC B1 ;  /* 0x0000000000017941 */ /* 0x000fea0003800000 */
.L_x_792:
        /* <DEDUP_REMOVED lines=9> */
.L_x_795:
[----:B------:R-:W-:Y:S05]  /*2e160*/  BSYNC B1 ;  /* 0x0000000000017941 */ /* 0x000fea0003800000 */
.L_x_794:
        /* <DEDUP_REMOVED lines=9> */
.L_x_797:
[----:B------:R-:W-:Y:S05]  /*2e200*/  BSYNC B1 ;  /* 0x0000000000017941 */ /* 0x000fea0003800000 */
.L_x_796:
        /* <DEDUP_REMOVED lines=9> */
.L_x_799:
[----:B------:R-:W-:Y:S05]  /*2e2a0*/  BSYNC B1 ;  /* 0x0000000000017941 */ /* 0x000fea0003800000 */
.L_x_798:
        /* <DEDUP_REMOVED lines=9> */
.L_x_801:
[----:B------:R-:W-:Y:S05]  /*2e340*/  BSYNC B1 ;  /* 0x0000000000017941 */ /* 0x000fea0003800000 */
.L_x_800:
        /* <DEDUP_REMOVED lines=9> */
.L_x_803:
[----:B------:R-:W-:Y:S05]  /*2e3e0*/  BSYNC B1 ;  /* 0x0000000000017941 */ /* 0x000fea0003800000 */
.L_x_802:
        /* <DEDUP_REMOVED lines=9> */
.L_x_805:
[----:B------:R-:W-:Y:S05]  /*2e480*/  BSYNC B1 ;  /* 0x0000000000017941 */ /* 0x000fea0003800000 */
.L_x_804:
        /* <DEDUP_REMOVED lines=9> */
.L_x_807:
[----:B------:R-:W-:Y:S05]  /*2e520*/  BSYNC B1 ;  /* 0x0000000000017941 */ /* 0x000fea0003800000 */
.L_x_806:
        /* <DEDUP_REMOVED lines=9> */
.L_x_809:
[----:B------:R-:W-:Y:S05]  /*2e5c0*/  BSYNC B1 ;  /* 0x0000000000017941 */ /* 0x000fea0003800000 */
.L_x_808:
        /* <DEDUP_REMOVED lines=9> */
.L_x_811:
[----:B------:R-:W-:Y:S05]  /*2e660*/  BSYNC B1 ;  /* 0x0000000000017941 */ /* 0x000fea0003800000 */
.L_x_810:
        /* <DEDUP_REMOVED lines=9> */
.L_x_813:
[----:B------:R-:W-:Y:S05]  /*2e700*/  BSYNC B1 ;  /* 0x0000000000017941 */ /* 0x000fea0003800000 */
.L_x_812:
        /* <DEDUP_REMOVED lines=9> */
.L_x_815:
[----:B------:R-:W-:Y:S05]  /*2e7a0*/  BSYNC B1 ;  /* 0x0000000000017941 */ /* 0x000fea0003800000 */
.L_x_814:
        /* <DEDUP_REMOVED lines=9> */
.L_x_817:
[----:B------:R-:W-:Y:S05]  /*2e840*/  BSYNC B1 ;  /* 0x0000000000017941 */ /* 0x000fea0003800000 */
.L_x_816:
        /* <DEDUP_REMOVED lines=9> */
.L_x_819:
[----:B------:R-:W-:Y:S05]  /*2e8e0*/  BSYNC B1 ;  /* 0x0000000000017941 */ /* 0x000fea0003800000 */
.L_x_818:
        /* <DEDUP_REMOVED lines=9> */
.L_x_821:
[----:B------:R-:W-:Y:S05]  /*2e980*/  BSYNC B1 ;  /* 0x0000000000017941 */ /* 0x000fea0003800000 */
.L_x_820:
        /* <DEDUP_REMOVED lines=9> */
.L_x_823:
[----:B------:R-:W-:Y:S05]  /*2ea20*/  BSYNC B1 ;  /* 0x0000000000017941 */ /* 0x000fea0003800000 */
.L_x_822:
        /* <DEDUP_REMOVED lines=9> */
.L_x_825:
[----:B------:R-:W-:Y:S05]  /*2eac0*/  BSYNC B1 ;  /* 0x0000000000017941 */ /* 0x000fea0003800000 */
.L_x_824:
        /* <DEDUP_REMOVED lines=9> */
.L_x_827:
[----:B------:R-:W-:Y:S05]  /*2eb60*/  BSYNC B1 ;  /* 0x0000000000017941 */ /* 0x000fea0003800000 */
.L_x_826:
        /* <DEDUP_REMOVED lines=9> */
.L_x_829:
[----:B------:R-:W-:Y:S05]  /*2ec00*/  BSYNC B1 ;  /* 0x0000000000017941 */ /* 0x000fea0003800000 */
.L_x_828:
        /* <DEDUP_REMOVED lines=9> */
.L_x_831:
[----:B------:R-:W-:Y:S05]  /*2eca0*/  BSYNC B1 ;  /* 0x0000000000017941 */ /* 0x000fea0003800000 */
.L_x_830:
        /* <DEDUP_REMOVED lines=9> */
.L_x_833:
[----:B------:R-:W-:Y:S05]  /*2ed40*/  BSYNC B1 ;  /* 0x0000000000017941 */ /* 0x000fea0003800000 */
.L_x_832:
        /* <DEDUP_REMOVED lines=9> */
.L_x_835:
[----:B------:R-:W-:Y:S05]  /*2ede0*/  BSYNC B1 ;  /* 0x0000000000017941 */ /* 0x000fea0003800000 */
.L_x_834:
        /* <DEDUP_REMOVED lines=9> */
.L_x_837:
[----:B------:R-:W-:Y:S05]  /*2ee80*/  BSYNC B1 ;  /* 0x0000000000017941 */ /* 0x000fea0003800000 */
.L_x_836:
        /* <DEDUP_REMOVED lines=9> */
.L_x_839:
[----:B------:R-:W-:Y:S05]  /*2ef20*/  BSYNC B1 ;  /* 0x0000000000017941 */ /* 0x000fea0003800000 */
.L_x_838:
        /* <DEDUP_REMOVED lines=9> */
.L_x_841:
[----:B------:R-:W-:Y:S05]  /*2efc0*/  BSYNC B1 ;  /* 0x0000000000017941 */ /* 0x000fea0003800000 */
.L_x_840:
        /* <DEDUP_REMOVED lines=9> */
.L_x_843:
[----:B------:R-:W-:Y:S05]  /*2f060*/  BSYNC B1 ;  /* 0x0000000000017941 */ /* 0x000fea0003800000 */
.L_x_842:
        /* <DEDUP_REMOVED lines=9> */
.L_x_845:
[----:B------:R-:W-:Y:S05]  /*2f100*/  BSYNC B1 ;  /* 0x0000000000017941 */ /* 0x000fea0003800000 */
.L_x_844:
        /* <DEDUP_REMOVED lines=10> */
.L_x_847:
[----:B------:R-:W-:Y:S05]  /*2f1b0*/  BSYNC B1 ;  /* 0x0000000000017941 */ /* 0x000fea0003800000 */
.L_x_846:
        /* <DEDUP_REMOVED lines=10> */
.L_x_849:
[----:B------:R-:W-:Y:S05]  /*2f260*/  BSYNC B1 ;  /* 0x0000000000017941 */ /* 0x000fea0003800000 */
.L_x_848:
        /* <DEDUP_REMOVED lines=9> */
.L_x_851:
[----:B------:R-:W-:Y:S05]  /*2f300*/  BSYNC B1 ;  /* 0x0000000000017941 */ /* 0x000fea0003800000 */
.L_x_850:
        /* <DEDUP_REMOVED lines=9> */
.L_x_853:
[----:B------:R-:W-:Y:S05]  /*2f3a0*/  BSYNC B1 ;  /* 0x0000000000017941 */ /* 0x000fea0003800000 */
.L_x_852:
        /* <DEDUP_REMOVED lines=10> */
.L_x_855:
[----:B------:R-:W-:Y:S05]  /*2f450*/  BSYNC B1 ;  /* 0x0000000000017941 */ /* 0x000fea0003800000 */
.L_x_854:
        /* <DEDUP_REMOVED lines=10> */
.L_x_857:
[----:B------:R-:W-:Y:S05]  /*2f500*/  BSYNC B1 ;  /* 0x0000000000017941 */ /* 0x000fea0003800000 */
.L_x_856:
        /* <DEDUP_REMOVED lines=9> */
.L_x_859:
[----:B------:R-:W-:Y:S05]  /*2f5a0*/  BSYNC B1 ;  /* 0x0000000000017941 */ /* 0x000fea0003800000 */
.L_x_858:
        /* <DEDUP_REMOVED lines=9> */
.L_x_861:
[----:B------:R-:W-:Y:S05]  /*2f640*/  BSYNC B1 ;  /* 0x0000000000017941 */ /* 0x000fea0003800000 */
.L_x_860:
        /* <DEDUP_REMOVED lines=9> */
.L_x_863:
[----:B------:R-:W-:Y:S05]  /*2f6e0*/  BSYNC B1 ;  /* 0x0000000000017941 */ /* 0x000fea0003800000 */
.L_x_862:
        /* <DEDUP_REMOVED lines=9> */
.L_x_865:
[----:B------:R-:W-:Y:S05]  /*2f780*/  BSYNC B1 ;  /* 0x0000000000017941 */ /* 0x000fea0003800000 */
.L_x_864:
        /* <DEDUP_REMOVED lines=9> */
.L_x_867:
[----:B------:R-:W-:Y:S05]  /*2f820*/  BSYNC B1 ;  /* 0x0000000000017941 */ /* 0x000fea0003800000 */
.L_x_866:
        /* <DEDUP_REMOVED lines=9> */
.L_x_869:
[----:B------:R-:W-:Y:S05]  /*2f8c0*/  BSYNC B1 ;  /* 0x0000000000017941 */ /* 0x000fea0003800000 */
.L_x_868:
        /* <DEDUP_REMOVED lines=9> */
.L_x_871:
[----:B------:R-:W-:Y:S05]  /*2f960*/  BSYNC B1 ;  /* 0x0000000000017941 */ /* 0x000fea0003800000 */
.L_x_870:
        /* <DEDUP_REMOVED lines=9> */
.L_x_873:
[----:B------:R-:W-:Y:S05]  /*2fa00*/  BSYNC B1 ;  /* 0x0000000000017941 */ /* 0x000fea0003800000 */
.L_x_872:
        /* <DEDUP_REMOVED lines=9> */
.L_x_875:
[----:B------:R-:W-:Y:S05]  /*2faa0*/  BSYNC B1 ;  /* 0x0000000000017941 */ /* 0x000fea0003800000 */
.L_x_874:
        /* <DEDUP_REMOVED lines=9> */
.L_x_877:
[----:B------:R-:W-:Y:S05]  /*2fb40*/  BSYNC B1 ;  /* 0x0000000000017941 */ /* 0x000fea0003800000 */
.L_x_876:
        /* <DEDUP_REMOVED lines=9> */
.L_x_879:
[----:B------:R-:W-:Y:S05]  /*2fbe0*/  BSYNC B1 ;  /* 0x0000000000017941 */ /* 0x000fea0003800000 */
.L_x_878:
        /* <DEDUP_REMOVED lines=9> */
.L_x_881:
[----:B------:R-:W-:Y:S05]  /*2fc80*/  BSYNC B1 ;  /* 0x0000000000017941 */ /* 0x000fea0003800000 */
.L_x_880:
        /* <DEDUP_REMOVED lines=9> */
.L_x_883:
[----:B------:R-:W-:Y:S05]  /*2fd20*/  BSYNC B1 ;  /* 0x0000000000017941 */ /* 0x000fea0003800000 */
.L_x_882:
        /* <DEDUP_REMOVED lines=9> */
.L_x_885:
[----:B------:R-:W-:Y:S05]  /*2fdc0*/  BSYNC B1 ;  /* 0x0000000000017941 */ /* 0x000fea0003800000 */
.L_x_884:
        /* <DEDUP_REMOVED lines=9> */
.L_x_887:
[----:B------:R-:W-:Y:S05]  /*2fe60*/  BSYNC B1 ;  /* 0x0000000000017941 */ /* 0x000fea0003800000 */
.L_x_886:
        /* <DEDUP_REMOVED lines=9> */
.L_x_889:
[----:B------:R-:W-:Y:S05]  /*2ff00*/  BSYNC B1 ;  /* 0x0000000000017941 */ /* 0x000fea0003800000 */
.L_x_888:
        /* <DEDUP_REMOVED lines=9> */
.L_x_891:
[----:B------:R-:W-:Y:S05]  /*2ffa0*/  BSYNC B1 ;  /* 0x0000000000017941 */ /* 0x000fea0003800000 */
.L_x_890:
        /* <DEDUP_REMOVED lines=9> */
.L_x_893:
[----:B------:R-:W-:Y:S05]  /*30040*/  BSYNC B1 ;  /* 0x0000000000017941 */ /* 0x000fea0003800000 */
.L_x_892:
        /* <DEDUP_REMOVED lines=9> */
.L_x_895:
[----:B------:R-:W-:Y:S05]  /*300e0*/  BSYNC B1 ;  /* 0x0000000000017941 */ /* 0x000fea0003800000 */
.L_x_894:
        /* <DEDUP_REMOVED lines=9> */
.L_x_897:
[----:B------:R-:W-:Y:S05]  /*30180*/  BSYNC B1 ;  /* 0x0000000000017941 */ /* 0x000fea0003800000 */
.L_x_896:
        /* <DEDUP_REMOVED lines=9> */
.L_x_899:
[----:B------:R-:W-:Y:S05]  /*30220*/  BSYNC B1 ;  /* 0x0000000000017941 */ /* 0x000fea0003800000 */
.L_x_898:
        /* <DEDUP_REMOVED lines=9> */
.L_x_901:
[----:B------:R-:W-:Y:S05]  /*302c0*/  BSYNC B1 ;  /* 0x0000000000017941 */ /* 0x000fea0003800000 */
.L_x_900:
        /* <DEDUP_REMOVED lines=9> */
.L_x_903:
[----:B------:R-:W-:Y:S05]  /*30360*/  BSYNC B1 ;  /* 0x0000000000017941 */ /* 0x000fea0003800000 */
.L_x_902:
        /* <DEDUP_REMOVED lines=9> */
.L_x_905:
[----:B------:R-:W-:Y:S05]  /*30400*/  BSYNC B1 ;  /* 0x0000000000017941 */ /* 0x000fea0003800000 */
.L_x_904:
        /* <DEDUP_REMOVED lines=9> */
.L_x_907:
[----:B------:R-:W-:Y:S05]  /*304a0*/  BSYNC B1 ;  /* 0x0000000000017941 */ /* 0x000fea0003800000 */
.L_x_906:
        /* <DEDUP_REMOVED lines=9> */
.L_x_909:
[----:B------:R-:W-:Y:S05]  /*30540*/  BSYNC B1 ;  /* 0x0000000000017941 */ /* 0x000fea0003800000 */
.L_x_908:
        /* <DEDUP_REMOVED lines=10> */
.L_x_911:
[----:B------:R-:W-:Y:S05]  /*305f0*/  BSYNC B1 ;  /* 0x0000000000017941 */ /* 0x000fea0003800000 */
.L_x_910:
        /* <DEDUP_REMOVED lines=10> */
.L_x_913:
[----:B------:R-:W-:Y:S05]  /*306a0*/  BSYNC B1 ;  /* 0x0000000000017941 */ /* 0x000fea0003800000 */
.L_x_912:
        /* <DEDUP_REMOVED lines=9> */
.L_x_915:
[----:B------:R-:W-:Y:S05]  /*30740*/  BSYNC B1 ;  /* 0x0000000000017941 */ /* 0x000fea0003800000 */
.L_x_914:
        /* <DEDUP_REMOVED lines=9> */
.L_x_917:
[----:B------:R-:W-:Y:S05]  /*307e0*/  BSYNC B1 ;  /* 0x0000000000017941 */ /* 0x000fea0003800000 */
.L_x_916:
        /* <DEDUP_REMOVED lines=10> */
.L_x_919:
[----:B------:R-:W-:Y:S05]  /*30890*/  BSYNC B1 ;  /* 0x0000000000017941 */ /* 0x000fea0003800000 */
.L_x_918:
        /* <DEDUP_REMOVED lines=10> */
.L_x_921:
[----:B------:R-:W-:Y:S05]  /*30940*/  BSYNC B1 ;  /* 0x0000000000017941 */ /* 0x000fea0003800000 */
.L_x_920:
[----:B-----5:R-:W-:Y:S01]  /*30950*/  HADD2.F32 R3, -RZ, R17.H0_H0 ;  /* 0x20000011ff037230 */ /* 0x020fe20000004100 */
        /* <DEDUP_REMOVED lines=8> */
.L_x_923:
[----:B------:R-:W-:Y:S05]  /*309e0*/  BSYNC B1 ;  /* 0x0000000000017941 */ /* 0x000fea0003800000 */
.L_x_922:
        /* <DEDUP_REMOVED lines=9> */
.L_x_925:
[----:B------:R-:W-:Y:S05]  /*30a80*/  BSYNC B1 ;  /* 0x0000000000017941 */ /* 0x000fea0003800000 */
.L_x_924:
        /* <DEDUP_REMOVED lines=9> */
.L_x_927:
[----:B------:R-:W-:Y:S05]  /*30b20*/  BSYNC B1 ;  /* 0x0000000000017941 */ /* 0x000fea0003800000 */
.L_x_926:
        /* <DEDUP_REMOVED lines=9> */
.L_x_929:
[----:B------:R-:W-:Y:S05]  /*30bc0*/  BSYNC B1 ;  /* 0x0000000000017941 */ /* 0x000fea0003800000 */
.L_x_928:
        /* <DEDUP_REMOVED lines=9> */
.L_x_931:
[----:B------:R-:W-:Y:S05]  /*30c60*/  BSYNC B1 ;  /* 0x0000000000017941 */ /* 0x000fea0003800000 */
.L_x_930:
        /* <DEDUP_REMOVED lines=9> */
.L_x_933:
[----:B------:R-:W-:Y:S05]  /*30d00*/  BSYNC B1 ;  /* 0x0000000000017941 */ /* 0x000fea0003800000 */
.L_x_932:
        /* <DEDUP_REMOVED lines=9> */
.L_x_935:
[----:B------:R-:W-:Y:S05]  /*30da0*/  BSYNC B1 ;  /* 0x0000000000017941 */ /* 0x000fea0003800000 */
.L_x_934:
        /* <DEDUP_REMOVED lines=9> */
.L_x_937:
[----:B------:R-:W-:Y:S05]  /*30e40*/  BSYNC B1 ;  /* 0x0000000000017941 */ /* 0x000fea0003800000 */
.L_x_936:
        /* <DEDUP_REMOVED lines=9> */
.L_x_939:
[----:B------:R-:W-:Y:S05]  /*30ee0*/  BSYNC B1 ;  /* 0x0000000000017941 */ /* 0x000fea0003800000 */
.L_x_938:
        /* <DEDUP_REMOVED lines=9> */
.L_x_941:
[----:B------:R-:W-:Y:S05]  /*30f80*/  BSYNC B1 ;  /* 0x0000000000017941 */ /* 0x000fea0003800000 */
.L_x_940:
        /* <DEDUP_REMOVED lines=9> */
.L_x_943:
[----:B------:R-:W-:Y:S05]  /*31020*/  BSYNC B1 ;  /* 0x0000000000017941 */ /* 0x000fea0003800000 */
.L_x_942:
        /* <DEDUP_REMOVED lines=9> */
.L_x_945:
[----:B------:R-:W-:Y:S05]  /*310c0*/  BSYNC B1 ;  /* 0x0000000000017941 */ /* 0x000fea0003800000 */
.L_x_944:
        /* <DEDUP_REMOVED lines=9> */
.L_x_947:
[----:B------:R-:W-:Y:S05]  /*31160*/  BSYNC B1 ;  /* 0x0000000000017941 */ /* 0x000fea0003800000 */
.L_x_946:
        /* <DEDUP_REMOVED lines=9> */
.L_x_949:
[----:B------:R-:W-:Y:S05]  /*31200*/  BSYNC B1 ;  /* 0x0000000000017941 */ /* 0x000fea0003800000 */
.L_x_948:
        /* <DEDUP_REMOVED lines=9> */
.L_x_951:
[----:B------:R-:W-:Y:S05]  /*312a0*/  BSYNC B1 ;  /* 0x0000000000017941 */ /* 0x000fea0003800000 */
.L_x_950:
        /* <DEDUP_REMOVED lines=9> */
.L_x_953:
[----:B------:R-:W-:Y:S05]  /*31340*/  BSYNC B1 ;  /* 0x0000000000017941 */ /* 0x000fea0003800000 */
.L_x_952:
        /* <DEDUP_REMOVED lines=9> */
.L_x_955:
[----:B------:R-:W-:Y:S05]  /*313e0*/  BSYNC B1 ;  /* 0x0000000000017941 */ /* 0x000fea0003800000 */
.L_x_954:
        /* <DEDUP_REMOVED lines=9> */
.L_x_957:
[----:B------:R-:W-:Y:S05]  /*31480*/  BSYNC B1 ;  /* 0x0000000000017941 */ /* 0x000fea0003800000 */
.L_x_956:
        /* <DEDUP_REMOVED lines=9> */
.L_x_959:
[----:B------:R-:W-:Y:S05]  /*31520*/  BSYNC B1 ;  /* 0x0000000000017941 */ /* 0x000fea0003800000 */
.L_x_958:
        /* <DEDUP_REMOVED lines=9> */
.L_x_961:
[----:B------:R-:W-:Y:S05]  /*315c0*/  BSYNC B1 ;  /* 0x0000000000017941 */ /* 0x000fea0003800000 */
.L_x_960:
        /* <DEDUP_REMOVED lines=9> */
.L_x_963:
[----:B------:R-:W-:Y:S05]  /*31660*/  BSYNC B1 ;  /* 0x0000000000017941 */ /* 0x000fea0003800000 */
.L_x_962:
        /* <DEDUP_REMOVED lines=9> */
.L_x_965:
[----:B------:R-:W-:Y:S05]  /*31700*/  BSYNC B1 ;  /* 0x0000000000017941 */ /* 0x000fea0003800000 */
.L_x_964:
        /* <DEDUP_REMOVED lines=9> */
.L_x_967:
[----:B------:R-:W-:Y:S05]  /*317a0*/  BSYNC B1 ;  /* 0x0000000000017941 */ /* 0x000fea0003800000 */
.L_x_966:
        /* <DEDUP_REMOVED lines=9> */
.L_x_969:
[----:B------:R-:W-:Y:S05]  /*31840*/  BSYNC B1 ;  /* 0x0000000000017941 */ /* 0x000fea0003800000 */
.L_x_968:
        /* <DEDUP_REMOVED lines=9> */
.L_x_971:
[----:B------:R-:W-:Y:S05]  /*318e0*/  BSYNC B1 ;  /* 0x0000000000017941 */ /* 0x000fea0003800000 */
.L_x_970:
        /* <DEDUP_REMOVED lines=9> */
.L_x_973:
[----:B------:R-:W-:Y:S05]  /*31980*/  BSYNC B1 ;  /* 0x0000000000017941 */ /* 0x000fea0003800000 */
.L_x_972:
[----:B------:R-:W-:Y:S05]  /*31990*/  @!P0 BRA `(.L_x_974) ;  /* 0x0000009400448947 */ /* 0x000fea0003800000 */
[----:B-----5:R-:W-:-:S05]  /*319a0*/  HADD2.F32 R17, -RZ, R17.H0_H0 ;  /* 0x20000011ff117230 */ /* 0x020fca0000004100 */
[----:B------:R-:W-:-:S04]  /*319b0*/  FMUL R0, R17, R16 ;  /* 0x0000001011007220 */ /* 0x000fc80000400000 */
[----:B------:R-:W-:-:S05]  /*319c0*/  FFMA R0, R31, R2, R0 ;  /* 0x000000021f007223 */ /* 0x000fca0000000000 */
[----:B------:R-:W-:-:S05]  /*319d0*/  F2FP.F16.F32.PACK_AB R0, RZ, R0 ;  /* 0x00000000ff00723e */ /* 0x000fca00000000ff */
[----:B------:R0:W-:Y:S01]  /*319e0*/  STG.E.U16 desc[UR60][R22.64+0x1d2], R0 ;  /* 0x0001d20016007986 */ /* 0x0001e2000c10153c */
[----:B------:R-:W-:Y:S05]  /*319f0*/  BRA `(.L_x_974) ;  /* 0x00000094002c7947 */ /* 0x000fea0003800000 */
.L_x_29:
[----:B------:R-:W2:Y:S01]  /*31a00*/  LDL.LU R21, [R1+0x424] ;  /* 0x0004240001157983 */ /* 0x000ea20000300800 */
[----:B------:R-:W-:-:S03]  /*31a10*/  ULDC.64 UR4, c[0x0][0x5c0] ;  /* 0x0001700000047ab9 */ /* 0x000fc60000000a00 */
[----:B------:R-:W3:Y:S04]  /*31a20*/  LDL.LU R20, [R1+0x420] ;  /* 0x0004200001147983 */ /* 0x000ee80000300800 */
[----:B------:R-:W4:Y:S04]  /*31a30*/  LDL.LU R6, [R1+0x428] ;  /* 0x0004280001067983 */ /* 0x000f280000300800 */
[----:B------:R-:W5:Y:S04]  /*31a40*/  LDL.LU R19, [R1+0x42c] ;  /* 0x00042c0001137983 */ /* 0x000f680000300800 */
[----:B------:R-:W5:Y:S04]  /*31a50*/  LDL.LU R18, [R1+0x430] ;  /* 0x0004300001127983 */ /* 0x000f680000300800 */
[----:B------:R-:W5:Y:S04]  /*31a60*/  LDL.LU R17, [R1+0x434] ;  /* 0x0004340001117983 */ /* 0x000f680000300800 */
[----:B------:R-:W5:Y:S04]  /*31a70*/  LDL.LU R15, [R1+0x438] ;  /* 0x00043800010f7983 */ /* 0x000f680000300800 */
[----:B------:R-:W5:Y:S04]  /*31a80*/  LDL.LU R9, [R1+0x43c] ;  /* 0x00043c0001097983 */ /* 0x000f680000300800 */
[----:B------:R-:W5:Y:S04]  /*31a90*/  LDL.LU R235, [R1+0x400] ;  /* 0x0004000001eb7983 */ /* 0x000f680000300800 */
[----:B------:R-:W5:Y:S01]  /*31aa0*/  LDL.LU R234, [R1+0x404] ;  /* 0x0004040001ea7983 */ /* 0x000f620000300800 */
[----:B------:R-:W-:Y:S01]  /*31ab0*/  LEA R12, P2, R4, UR4, 0x1 ;  /* 0x00000004040c7c11 */ /* 0x000fe2000f8408ff */
[----:B------:R-:W-:Y:S01]  /*31ac0*/  USHF.L.U64.HI UR4, UR8, 0x4, UR9 ;  /* 0x0000000408047899 */ /* 0x000fe20008010209 */
[----:B------:R-:W-:Y:S01]  /*31ad0*/  ISETP.GT.AND P5, PT, R0, 0x8, P0 ;  /* 0x000000080000780c */ /* 0x000fe200007a4270 */
[----:B------:R-:W5:Y:S01]  /*31ae0*/  LDL.LU R22, [R1+0x408] ;  /* 0x0004080001167983 */ /* 0x000f620000300800 */
[----:B------:R-:W-:Y:S01]  /*31af0*/  LEA.HI.X R13, R4, UR5, R14, 0x1, P2 ;  /* 0x00000005040d7c11 */ /* 0x000fe200090f0c0e */
[----:B------:R-:W-:Y:S01]  /*31b00*/  USHF.L.U32 UR5, UR8, 0x4, URZ ;  /* 0x0000000408057899 */ /* 0x000fe2000800063f */
[----:B------:R-:W-:-:S04]  /*31b10*/  ISETP.GT.AND P2, PT, R3, 0x1, PT ;  /* 0x000000010300780c */ /* 0x000fc80003f44270 */
[----:B------:R-:W-:Y:S01]  /*31b20*/  ISETP.GT.AND P3, PT, R0, RZ, P2 ;  /* 0x000000ff0000720c */ /* 0x000fe20001764270 */
[-C--:B--2---:R-:W-:Y:S01]  /*31b30*/  FMUL R4, R21, R2.reuse ;  /* 0x0000000215047220 */ /* 0x084fe20000400000 */
[----:B---3--:R-:W-:-:S04]  /*31b40*/  FMUL R5, R20, R2 ;  /* 0x0000000214057220 */ /* 0x008fc80000400000 */
[----:B------:R-:W-:Y:S02]  /*31b50*/  F2FP.F16.F32.PACK_AB R4, RZ, R4 ;  /* 0x00000004ff04723e */ /* 0x000fe400000000ff */
[----:B------:R-:W-:Y:S01]  /*31b60*/  IADD3 R20, P4, R12, UR5, RZ ;  /* 0x000000050c147c10 */ /* 0x000fe2000ff9e0ff */
[----:B----4-:R-:W-:Y:S01]  /*31b70*/  FMUL R6, R6, R2 ;  /* 0x0000000206067220 */ /* 0x010fe20000400000 */
[----:B------:R-:W-:Y:S02]  /*31b80*/  F2FP.F16.F32.PACK_AB R5, RZ, R5 ;  /* 0x00000005ff05723e */ /* 0x000fe400000000ff */
[----:B------:R-:W-:Y:S02]  /*31b90*/  IADD3.X R21, R13, UR4, RZ, P4, !PT ;  /* 0x000000040d157c10 */ /* 0x000fe4000a7fe4ff */
[----:B------:R-:W-:Y:S02]  /*31ba0*/  PRMT R7, R5, 0x7610, R7 ;  /* 0x0000761005077816 */ /* 0x000fe40000000007 */
[----:B------:R-:W-:Y:S01]  /*31bb0*/  F2FP.F16.F32.PACK_AB R5, RZ, R6 ;  /* 0x00000006ff05723e */ /* 0x000fe200000000ff */
[----:B-----5:R-:W-:-:S02]  /*31bc0*/  FMUL R6, R19, R2 ;  /* 0x0000000213067220 */ /* 0x020fc40000400000 */
[----:B------:R-:W2:Y:S04]  /*31bd0*/  LDL.LU R19, [R1+0x40c] ;  /* 0x00040c0001137983 */ /* 0x000ea80000300800 */
[----:B------:R3:W-:Y:S01]  /*31be0*/  @P1 STG.E.U16 desc[UR60][R12.64], R7 ;  /* 0x000000070c001986 */ /* 0x0007e2000c10153c */
[----:B------:R-:W-:Y:S02]  /*31bf0*/  ISETP.GT.AND P1, PT, R0, 0x8, P2 ;  /* 0x000000080000780c */ /* 0x000fe40001724270 */
[----:B---3--:R-:W-:Y:S02]  /*31c00*/  PRMT R7, R4, 0x7610, R7 ;  /* 0x0000761004077816 */ /* 0x008fe40000000007 */
[----:B------:R-:W-:-:S03]  /*31c10*/  F2FP.F16.F32.PACK_AB R4, RZ, R6 ;  /* 0x00000006ff04723e */ /* 0x000fc600000000ff */
[----:B------:R-:W-:Y:S01]  /*31c20*/  @P3 STG.E.U16 desc[UR60][R12.64+0x2], R7 ;  /* 0x000002070c003986 */ /* 0x000fe2000c10153c */
[----:B------:R-:W-:-:S03]  /*31c30*/  ISETP.GT.AND P3, PT, R3, 0x8, PT ;  /* 0x000000080300780c */ /* 0x000fc60003f64270 */
[----:B------:R3:W-:Y:S01]  /*31c40*/  @P5 STG.E.U16 desc[UR60][R20.64], R5 ;  /* 0x0000000514005986 */ /* 0x0007e2000c10153c */
[----:B------:R-:W-:-:S03]  /*31c50*/  ISETP.GT.AND P4, PT, R0, RZ, P3 ;  /* 0x000000ff0000720c */ /* 0x000fc60001f84270 */
[----:B------:R4:W-:Y:S01]  /*31c60*/  @P1 STG.E.U16 desc[UR60][R20.64+0x2], R4 ;  /* 0x0000020414001986 */ /* 0x0009e2000c10153c */
[----:B------:R-:W-:-:S04]  /*31c70*/  ISETP.GT.AND P1, PT, R3, 0x9, PT ;  /* 0x000000090300780c */ /* 0x000fc80003f24270 */
[----:B------:R-:W-:Y:S01]  /*31c80*/  ISETP.GT.AND P5, PT, R0, RZ, P1 ;  /* 0x000000ff0000720c */ /* 0x000fe20000fa4270 */
[-C--:B---3--:R-:W-:Y:S02]  /*31c90*/  FMUL R5, R18, R2.reuse ;  /* 0x0000000212057220 */ /* 0x088fe40000400000 */
[----:B------:R-:W3:Y:S01]  /*31ca0*/  LDL.LU R18, [R1+0x410] ;  /* 0x0004100001127983 */ /* 0x000ee20000300800 */
[----:B----4-:R-:W-:Y:S02]  /*31cb0*/  FMUL R4, R17, R2 ;  /* 0x0000000211047220 */ /* 0x010fe40000400000 */
[----:B------:R-:W-:Y:S01]  /*31cc0*/  F2FP.F16.F32.PACK_AB R5, RZ, R5 ;  /* 0x00000005ff05723e */ /* 0x000fe200000000ff */
[----:B------:R-:W4:Y:S02]  /*31cd0*/  LDL.LU R17, [R1+0x414] ;  /* 0x0004140001117983 */ /* 0x000f240000300800 */
[----:B------:R-:W-:Y:S02]  /*31ce0*/  F2FP.F16.F32.PACK_AB R4, RZ, R4 ;  /* 0x00000004ff04723e */ /* 0x000fe400000000ff */
[----:B------:R5:W-:Y:S01]  /*31cf0*/  @P4 STG.E.U16 desc[UR60][R12.64+0x10], R5 ;  /* 0x000010050c004986 */ /* 0x000be2000c10153c */
[----:B------:R-:W-:-:S03]  /*31d00*/  ISETP.GT.AND P4, PT, R0, 0x8, P3 ;  /* 0x000000080000780c */ /* 0x000fc60001f84270 */
[----:B------:R0:W-:Y:S01]  /*31d10*/  @P5 STG.E.U16 desc[UR60][R12.64+0x12], R4 ;  /* 0x000012040c005986 */ /* 0x0001e2000c10153c */
[----:B------:R-:W-:Y:S01]  /*31d20*/  ISETP.GT.AND P5, PT, R0, 0x8, P1 ;  /* 0x000000080000780c */ /* 0x000fe20000fa4270 */
[-C--:B-----5:R-:W-:Y:S02]  /*31d30*/  FMUL R5, R15, R2.reuse ;  /* 0x000000020f057220 */ /* 0x0a0fe40000400000 */
[----:B------:R-:W5:Y:S01]  /*31d40*/  LDL.LU R15, [R1+0x418] ;  /* 0x00041800010f7983 */ /* 0x000f620000300800 */
[----:B0-----:R-:W-:Y:S02]  /*31d50*/  FMUL R4, R9, R2 ;  /* 0x0000000209047220 */ /* 0x001fe40000400000 */
[----:B------:R-:W-:Y:S01]  /*31d60*/  F2FP.F16.F32.PACK_AB R5, RZ, R5 ;  /* 0x00000005ff05723e */ /* 0x000fe200000000ff */
[----:B------:R-:W5:Y:S02]  /*31d70*/  LDL.LU R9, [R1+0x41c] ;  /* 0x00041c0001097983 */ /* 0x000f640000300800 */
[----:B------:R-:W-:-:S02]  /*31d80*/  F2FP.F16.F32.PACK_AB R4, RZ, R4 ;  /* 0x00000004ff04723e */ /* 0x000fc400000000ff */
[----:B------:R-:W-:Y:S01]  /*31d90*/  @P4 STG.E.U16 desc[UR60][R20.64+0x10], R5 ;  /* 0x0000100514004986 */ /* 0x000fe2000c10153c */
[----:B------:R-:W-:-:S03]  /*31da0*/  ISETP.GT.AND P4, PT, R0, 0x80, P0 ;  /* 0x000000800000780c */ /* 0x000fc60000784270 */
[----:B------:R0:W-:Y:S01]  /*31db0*/  @P5 STG.E.U16 desc[UR60][R20.64+0x12], R4 ;  /* 0x0000120414005986 */ /* 0x0001e2000c10153c */
[----:B------:R-:W-:Y:S01]  /*31dc0*/  UIMAD UR7, UR9, 0xf0, URZ ;  /* 0x000000f0090778a4 */ /* 0x000fe2000f8e023f */
[----:B------:R-:W-:Y:S02]  /*31dd0*/  FMUL R6, R235, R2 ;  /* 0x00000002eb067220 */ /* 0x000fe40000400000 */
[----:B------:R-:W5:Y:S01]  /*31de0*/  LDL.LU R233, [R1+0x3e0] ;  /* 0x0003e00001e97983 */ /* 0x000f620000300800 */
[----:B0-----:R-:W-:Y:S02]  /*31df0*/  IMAD.U32 R4, RZ, RZ, UR8 ;  /* 0x00000008ff047e24 */ /* 0x001fe4000f8e00ff */
[----:B------:R-:W-:Y:S01]  /*31e00*/  F2FP.F16.F32.PACK_AB R6, RZ, R6 ;  /* 0x00000006ff06723e */ /* 0x000fe200000000ff */
[----:B------:R-:W5:Y:S01]  /*31e10*/  LDL.LU R232, [R1+0x3e4] ;  /* 0x0003e40001e87983 */ /* 0x000f620000300800 */
[----:B------:R-:W-:-:S04]  /*31e20*/  IMAD.WIDE.U32 R4, R4, 0xf0, R20 ;  /* 0x000000f004047825 */ /* 0x000fc800078e0014 */
[----:B------:R-:W-:Y:S01]  /*31e30*/  FMUL R7, R22, R2 ;  /* 0x0000000216077220 */ /* 0x000fe20000400000 */
[----:B------:R-:W5:Y:S01]  /*31e40*/  LDL.LU R23, [R1+0x3e8] ;  /* 0x0003e80001177983 */ /* 0x000f620000300800 */
[----:B------:R-:W-:-:S05]  /*31e50*/  VIADD R5, R5, UR7 ;  /* 0x0000000705057c36 */ /* 0x000fca0008000000 */
[----:B------:R0:W-:Y:S01]  /*31e60*/  @P4 STG.E.U16 desc[UR60][R4.64], R6 ;  /* 0x0000000604004986 */ /* 0x0001e2000c10153c */
[C---:B------:R-:W-:Y:S02]  /*31e70*/  ISETP.GT.AND P4, PT, R0.reuse, 0x80, P2 ;  /* 0x000000800000780c */ /* 0x040fe40001784270 */
[----:B------:R-:W-:Y:S01]  /*31e80*/  ISETP.GT.AND P5, PT, R0, 0x88, P0 ;  /* 0x000000880000780c */ /* 0x000fe200007a4270 */
[----:B0-----:R-:W-:-:S05]  /*31e90*/  FMUL R6, R234, R2 ;  /* 0x00000002ea067220 */ /* 0x001fca0000400000 */
[----:B------:R-:W-:Y:S02]  /*31ea0*/  F2FP.F16.F32.PACK_AB R6, RZ, R6 ;  /* 0x00000006ff06723e */ /* 0x000fe400000000ff */
[----:B------:R-:W-:-:S03]  /*31eb0*/  F2FP.F16.F32.PACK_AB R7, RZ, R7 ;  /* 0x00000007ff07723e */ /* 0x000fc600000000ff */
[----:B------:R0:W-:Y:S01]  /*31ec0*/  @P4 STG.E.U16 desc[UR60][R4.64+0x2], R6 ;  /* 0x0000020604004986 */ /* 0x0001e2000c10153c */
[----:B-1----:R-:W-:Y:S02]  /*31ed0*/  PRMT R8, R7, 0x7610, R8 ;  /* 0x0000761007087816 */ /* 0x002fe40000000008 */
[----:B0-----:R-:W-:-:S04]  /*31ee0*/  IADD3 R6, P4, R4, UR5, RZ ;  /* 0x0000000504067c10 */ /* 0x001fc8000ff9e0ff */
[----:B------:R-:W-:Y:S02]  /*31ef0*/  IADD3.X R7, R5, UR4, RZ, P4, !PT ;  /* 0x0000000405077c10 */ /* 0x000fe4000a7fe4ff */
[----:B------:R-:W-:-:S03]  /*31f00*/  ISETP.GT.AND P4, PT, R0, 0x88, P2 ;  /* 0x000000880000780c */ /* 0x000fc60001784270 */
[----:B------:R2:W-:Y:S02]  /*31f10*/  @P5 STG.E.U16 desc[UR60][R6.64], R8 ;  /* 0x0000000806005986 */ /* 0x0005e4000c10153c */
[----:B--2---:R-:W-:Y:S02]  /*31f20*/  FMUL R8, R19, R2 ;  /* 0x0000000213087220 */ /* 0x004fe40000400000 */
[----:B------:R-:W2:Y:S03]  /*31f30*/  LDL.LU R19, [R1+0x3ec] ;  /* 0x0003ec0001137983 */ /* 0x000ea60000300800 */
[----:B------:R-:W-:-:S05]  /*31f40*/  F2FP.F16.F32.PACK_AB R8, RZ, R8 ;  /* 0x00000008ff08723e */ /* 0x000fca00000000ff */
[----:B------:R3:W-:Y:S01]  /*31f50*/  @P4 STG.E.U16 desc[UR60][R6.64+0x2], R8 ;  /* 0x0000020806004986 */ /* 0x0007e2000c10153c */
[----:B------:R-:W-:Y:S01]  /*31f60*/  ISETP.GT.AND P4, PT, R0, 0x80, P3 ;  /* 0x000000800000780c */ /* 0x000fe20001f84270 */
[----:B---3--:R-:W-:Y:S02]  /*31f70*/  FMUL R8, R18, R2 ;  /* 0x0000000212087220 */ /* 0x008fe40000400000 */
[----:B------:R-:W3:Y:S03]  /*31f80*/  LDL.LU R18, [R1+0x3f0] ;  /* 0x0003f00001127983 */ /* 0x000ee60000300800 */
[----:B------:R-:W-:-:S07]  /*31f90*/  F2FP.F16.F32.PACK_AB R8, RZ, R8 ;  /* 0x00000008ff08723e */ /* 0x000fce00000000ff */
[----:B------:R4:W-:Y:S02]  /*31fa0*/  @P4 STG.E.U16 desc[UR60][R4.64+0x10], R8 ;  /* 0x0000100804004986 */ /* 0x0009e4000c10153c */
[----:B----4-:R-:W-:Y:S02]  /*31fb0*/  FMUL R8, R17, R2 ;  /* 0x0000000211087220 */ /* 0x010fe40000400000 */
[----:B------:R-:W4:Y:S01]  /*31fc0*/  LDL.LU R17, [R1+0x3f4] ;  /* 0x0003f40001117983 */ /* 0x000f220000300800 */
[----:B------:R-:W-:Y:S02]  /*31fd0*/  ISETP.GT.AND P4, PT, R0, 0x80, P1 ;  /* 0x000000800000780c */ /* 0x000fe40000f84270 */
[----:B------:R-:W-:-:S11]  /*31fe0*/  F2FP.F16.F32.PACK_AB R8, RZ, R8 ;  /* 0x00000008ff08723e */ /* 0x000fd600000000ff */
[----:B------:R5:W-:Y:S01]  /*31ff0*/  @P4 STG.E.U16 desc[UR60][R4.64+0x12], R8 ;  /* 0x0000120804004986 */ /* 0x000be2000c10153c */
[----:B------:R-:W-:Y:S01]  /*32000*/  ISETP.GT.AND P4, PT, R0, 0x88, P3 ;  /* 0x000000880000780c */ /* 0x000fe20001f84270 */
[----:B-----5:R-:W-:Y:S02]  /*32010*/  FMUL R8, R15, R2 ;  /* 0x000000020f087220 */ /* 0x020fe40000400000 */
[----:B------:R-:W5:Y:S03]  /*32020*/  LDL.LU R15, [R1+0x3f8] ;  /* 0x0003f800010f7983 */ /* 0x000f660000300800 */
[----:B------:R-:W-:-:S07]  /*32030*/  F2FP.F16.F32.PACK_AB R8, RZ, R8 ;  /* 0x00000008ff08723e */ /* 0x000fce00000000ff */
[----:B------:R0:W-:Y:S01]  /*32040*/  @P4 STG.E.U16 desc[UR60][R6.64+0x10], R8 ;  /* 0x0000100806004986 */ /* 0x0001e2000c10153c */
[C---:B------:R-:W-:Y:S01]  /*32050*/  ISETP.GT.AND P4, PT, R0.reuse, 0x88, P1 ;  /* 0x000000880000780c */ /* 0x040fe20000f84270 */
[----:B------:R-:W-:Y:S01]  /*32060*/  USHF.L.U32 UR13, UR8, 0x8, URZ ;  /* 0x00000008080d7899 */ /* 0x000fe2000800063f */
[----:B------:R-:W-:Y:S01]  /*32070*/  ISETP.GT.AND P5, PT, R0, 0x100, P0 ;  /* 0x000001000000780c */ /* 0x000fe200007a4270 */
[----:B0-----:R-:W-:Y:S02]  /*32080*/  FMUL R8, R9, R2 ;  /* 0x0000000209087220 */ /* 0x001fe40000400000 */
[----:B------:R-:W5:Y:S03]  /*32090*/  LDL.LU R9, [R1+0x3fc] ;  /* 0x0003fc0001097983 */ /* 0x000f660000300800 */
[----:B------:R-:W-:Y:S01]  /*320a0*/  F2FP.F16.F32.PACK_AB R8, RZ, R8 ;  /* 0x00000008ff08723e */ /* 0x000fe200000000ff */
[----:B------:R-:W-:Y:S01]  /*320b0*/  USHF.L.U64.HI UR12, UR8, 0x8, UR9 ;  /* 0x00000008080c7899 */ /* 0x000fe20008010209 */
[----:B------:R-:W5:Y:S04]  /*320c0*/  LDL.LU R14, [R1+0x3c0] ;  /* 0x0003c000010e7983 */ /* 0x000f680000300800 */
[----:B------:R0:W-:Y:S01]  /*320d0*/  @P4 STG.E.U16 desc[UR60][R6.64+0x12], R8 ;  /* 0x0000120806004986 */ /* 0x0001e2000c10153c */
[----:B------:R-:W-:-:S03]  /*320e0*/  IADD3 R4, P4, R4, UR13, RZ ;  /* 0x0000000d04047c10 */ /* 0x000fc6000ff9e0ff */
[----:B------:R-:W5:Y:S01]  /*320f0*/  LDL.LU R235, [R1+0x3c4] ;  /* 0x0003c40001eb7983 */ /* 0x000f620000300800 */
[----:B------:R-:W-:Y:S01]  /*32100*/  IADD3.X R5, R5, UR12, RZ, P4, !PT ;  /* 0x0000000c05057c10 */ /* 0x000fe2000a7fe4ff */
[-C--:B0-----:R-:W-:Y:S01]  /*32110*/  FMUL R6, R233, R2.reuse ;  /* 0x00000002e9067220 */ /* 0x081fe20000400000 */
[----:B------:R-:W-:Y:S01]  /*32120*/  ISETP.GT.AND P4, PT, R0, 0x100, P2 ;  /* 0x000001000000780c */ /* 0x000fe20001784270 */
[----:B------:R-:W-:Y:S01]  /*32130*/  FMUL R7, R23, R2 ;  /* 0x0000000217077220 */ /* 0x000fe20000400000 */
[----:B------:R-:W5:Y:S02]  /*32140*/  LDL.LU R22, [R1+0x3c8] ;  /* 0x0003c80001167983 */ /* 0x000f640000300800 */
[----:B------:R-:W-:-:S05]  /*32150*/  F2FP.F16.F32.PACK_AB R6, RZ, R6 ;  /* 0x00000006ff06723e */ /* 0x000fca00000000ff */
[----:B------:R0:W-:Y:S01]  /*32160*/  @P5 STG.E.U16 desc[UR60][R4.64], R6 ;  /* 0x0000000604005986 */ /* 0x0001e2000c10153c */
[----:B------:R-:W-:Y:S01]  /*32170*/  ISETP.GT.AND P5, PT, R0, 0x108, P0 ;  /* 0x000001080000780c */ /* 0x000fe200007a4270 */
[----:B0-----:R-:W-:-:S05]  /*32180*/  FMUL R6, R232, R2 ;  /* 0x00000002e8067220 */ /* 0x001fca0000400000 */
[----:B------:R-:W-:Y:S02]  /*32190*/  F2FP.F16.F32.PACK_AB R6, RZ, R6 ;  /* 0x00000006ff06723e */ /* 0x000fe400000000ff */
[----:B------:R-:W-:-:S03]  /*321a0*/  F2FP.F16.F32.PACK_AB R7, RZ, R7 ;  /* 0x00000007ff07723e */ /* 0x000fc600000000ff */
[----:B------:R0:W-:Y:S01]  /*321b0*/  @P4 STG.E.U16 desc[UR60][R4.64+0x2], R6 ;  /* 0x0000020604004986 */ /* 0x0001e2000c10153c */
[----:B------:R-:W-:Y:S02]  /*321c0*/  PRMT R8, R7, 0x7610, R8 ;  /* 0x0000761007087816 */ /* 0x000fe40000000008 */
        /* <DEDUP_REMOVED lines=23> */
[C---:B------:R-:W-:Y:S02]  /*32340*/  ISETP.GT.AND P4, PT, R0.reuse, 0x108, P1 ;  /* 0x000001080000780c */ /* 0x040fe40000f84270 */
[----:B------:R-:W-:Y:S01]  /*32350*/  ISETP.GT.AND P5, PT, R0, 0x180, P0 ;  /* 0x000001800000780c */ /* 0x000fe200007a4270 */
[----:B0-----:R-:W-:Y:S02]  /*32360*/  FMUL R8, R9, R2 ;  /* 0x0000000209087220 */ /* 0x001fe40000400000 */
[----:B------:R-:W5:Y:S03]  /*32370*/  LDL.LU R9, [R1+0x3dc] ;  /* 0x0003dc0001097983 */ /* 0x000f660000300800 */
[----:B------:R-:W-:Y:S01]  /*32380*/  F2FP.F16.F32.PACK_AB R8, RZ, R8 ;  /* 0x00000008ff08723e */ /* 0x000fe200000000ff */
        /* <DEDUP_REMOVED lines=9> */
[----:B------:R-:W-:Y:S02]  /*32420*/  F2FP.F16.F32.PACK_AB R6, RZ, R6 ;  /* 0x00000006ff06723e */ /* 0x000fe400000000ff */
[----:B------:R-:W-:Y:S01]  /*32430*/  ISETP.GT.AND P0, PT, R0, 0x188, P0 ;  /* 0x000001880000780c */ /* 0x000fe20000704270 */
[----:B------:R-:W5:Y:S04]  /*32440*/  LDL.LU R23, [R1+0x3ac] ;  /* 0x0003ac0001177983 */ /* 0x000f680000300800 */
[----:B------:R0:W-:Y:S01]  /*32450*/  @P5 STG.E.U16 desc[UR60][R4.64], R6 ;  /* 0x0000000604005986 */ /* 0x0001e2000c10153c */
[----:B------:R-:W-:-:S02]  /*32460*/  F2FP.F16.F32.PACK_AB R7, RZ, R7 ;  /* 0x00000007ff07723e */ /* 0x000fc400000000ff */
[----:B------:R-:W-:Y:S01]  /*32470*/  ISETP.GT.AND P2, PT, R0, 0x188, P2 ;  /* 0x000001880000780c */ /* 0x000fe20001744270 */
[----:B------:R-:W5:Y:S01]  /*32480*/  LDL.LU R22, [R1+0x3b0] ;  /* 0x0003b00001167983 */ /* 0x000f620000300800 */
[----:B0-----:R-:W-:-:S05]  /*32490*/  FMUL R6, R235, R2 ;  /* 0x00000002eb067220 */ /* 0x001fca0000400000 */
[----:B------:R-:W-:-:S05]  /*324a0*/  F2FP.F16.F32.PACK_AB R6, RZ, R6 ;  /* 0x00000006ff06723e */ /* 0x000fca00000000ff */
[----:B------:R0:W-:Y:S01]  /*324b0*/  @P4 STG.E.U16 desc[UR60][R4.64+0x2], R6 ;  /* 0x0000020604004986 */ /* 0x0001e2000c10153c */
[----:B------:R-:W-:Y:S02]  /*324c0*/  PRMT R8, R7, 0x7610, R8 ;  /* 0x0000761007087816 */ /* 0x000fe40000000008 */
[----:B0-----:R-:W-:-:S04]  /*324d0*/  IADD3 R6, P4, R4, UR5, RZ ;  /* 0x0000000504067c10 */ /* 0x001fc8000ff9e0ff */
[----:B------:R-:W-:-:S05]  /*324e0*/  IADD3.X R7, R5, UR4, RZ, P4, !PT ;  /* 0x0000000405077c10 */ /* 0x000fca000a7fe4ff */
[----:B------:R2:W-:Y:S01]  /*324f0*/  @P0 STG.E.U16 desc[UR60][R6.64], R8 ;  /* 0x0000000806000986 */ /* 0x0005e2000c10153c */
[----:B------:R-:W-:Y:S01]  /*32500*/  ISETP.GT.AND P0, PT, R0, 0x180, P3 ;  /* 0x000001800000780c */ /* 0x000fe20001f04270 */
[----:B--2---:R-:W-:Y:S02]  /*32510*/  FMUL R8, R19, R2 ;  /* 0x0000000213087220 */ /* 0x004fe40000400000 */
[----:B------:R-:W2:Y:S03]  /*32520*/  LDL.LU R19, [R1+0x3b4] ;  /* 0x0003b40001137983 */ /* 0x000ea60000300800 */
[----:B------:R-:W-:-:S05]  /*32530*/  F2FP.F16.F32.PACK_AB R8, RZ, R8 ;  /* 0x00000008ff08723e */ /* 0x000fca00000000ff */
[----:B------:R3:W-:Y:S02]  /*32540*/  @P2 STG.E.U16 desc[UR60][R6.64+0x2], R8 ;  /* 0x0000020806002986 */ /* 0x0007e4000c10153c */
[----:B---3--:R-:W-:-:S05]  /*32550*/  FMUL R8, R18, R2 ;  /* 0x0000000212087220 */ /* 0x008fca0000400000 */
[----:B------:R-:W-:-:S05]  /*32560*/  F2FP.F16.F32.PACK_AB R8, RZ, R8 ;  /* 0x00000008ff08723e */ /* 0x000fca00000000ff */
[----:B------:R4:W-:Y:S02]  /*32570*/  @P0 STG.E.U16 desc[UR60][R4.64+0x10], R8 ;  /* 0x0000100804000986 */ /* 0x0009e4000c10153c */
[----:B----4-:R-:W-:Y:S02]  /*32580*/  FMUL R8, R17, R2 ;  /* 0x0000000211087220 */ /* 0x010fe40000400000 */
[----:B------:R-:W3:Y:S01]  /*32590*/  LDL.LU R17, [R1+0x3b8] ;  /* 0x0003b80001117983 */ /* 0x000ee20000300800 */
[C---:B------:R-:W-:Y:S02]  /*325a0*/  ISETP.GT.AND P0, PT, R0.reuse, 0x180, P1 ;  /* 0x000001800000780c */ /* 0x040fe40000f04270 */
[----:B------:R-:W-:Y:S02]  /*325b0*/  F2FP.F16.F32.PACK_AB R8, RZ, R8 ;  /* 0x00000008ff08723e */ /* 0x000fe400000000ff */
[----:B------:R-:W-:-:S09]  /*325c0*/  ISETP.GT.AND P3, PT, R0, 0x188, P3 ;  /* 0x000001880000780c */ /* 0x000fd20001f64270 */
[----:B------:R5:W-:Y:S02]  /*325d0*/  @P0 STG.E.U16 desc[UR60][R4.64+0x12], R8 ;  /* 0x0000120804000986 */ /* 0x000be4000c10153c */
[----:B-----5:R-:W-:Y:S02]  /*325e0*/  FMUL R4, R15, R2 ;  /* 0x000000020f047220 */ /* 0x020fe40000400000 */
[----:B------:R-:W4:Y:S03]  /*325f0*/  LDL.LU R15, [R1+0x3bc] ;  /* 0x0003bc00010f7983 */ /* 0x000f260000300800 */
[----:B------:R-:W-:Y:S01]  /*32600*/  F2FP.F16.F32.PACK_AB R4, RZ, R4 ;  /* 0x00000004ff04723e */ /* 0x000fe200000000ff */
[----:B------:R-:W-:Y:S01]  /*32610*/  @P3 IMAD.MOV.U32 R5, RZ, RZ, R7 ;  /* 0x000000ffff053224 */ /* 0x000fe200078e0007 */
[----:B------:R-:W-:Y:S01]  /*32620*/  ISETP.GT.AND P1, PT, R0, 0x188, P1 ;  /* 0x000001880000780c */ /* 0x000fe20000f24270 */
[----:B------:R-:W5:Y:S01]  /*32630*/  LDL.LU R18, [R1+0x380] ;  /* 0x0003800001127983 */ /* 0x000f620000300800 */
[----:B------:R-:W-:Y:S01]  /*32640*/  PRMT R8, R4, 0x7610, R8 ;  /* 0x0000761004087816 */ /* 0x000fe20000000008 */
[----:B------:R-:W-:-:S05]  /*32650*/  @P3 IMAD.MOV.U32 R4, RZ, RZ, R6 ;  /* 0x000000ffff043224 */ /* 0x000fca00078e0006 */
[----:B------:R0:W-:Y:S01]  /*32660*/  @P3 STG.E.U16 desc[UR60][R4.64+0x10], R8 ;  /* 0x0000100804003986 */ /* 0x0001e2000c10153c */
[C---:B------:R-:W-:Y:S02]  /*32670*/  ISETP.GT.AND P3, PT, R3.reuse, 0x10, PT ;  /* 0x000000100300780c */ /* 0x040fe40003f64270 */
[----:B------:R-:W-:Y:S01]  /*32680*/  ISETP.GT.AND P2, PT, R3, 0x11, PT ;  /* 0x000000110300780c */ /* 0x000fe20003f44270 */
[----:B0-----:R-:W-:Y:S02]  /*32690*/  FMUL R4, R9, R2 ;  /* 0x0000000209047220 */ /* 0x001fe40000400000 */
[----:B------:R-:W5:Y:S03]  /*326a0*/  LDL.LU R9, [R1+0x384] ;  /* 0x0003840001097983 */ /* 0x000f660000300800 */
[----:B------:R-:W-:Y:S02]  /*326b0*/  F2FP.F16.F32.PACK_AB R4, RZ, R4 ;  /* 0x00000004ff04723e */ /* 0x000fe400000000ff */
[----:B------:R-:W-:-:S03]  /*326c0*/  ISETP.GT.AND P4, PT, R0, RZ, P2 ;  /* 0x000000ff0000720c */ /* 0x000fc60001784270 */
[----:B------:R0:W-:Y:S01]  /*326d0*/  @P1 STG.E.U16 desc[UR60][R6.64+0x12], R4 ;  /* 0x0000120406001986 */ /* 0x0001e2000c10153c */
[C---:B------:R-:W-:Y:S02]  /*326e0*/  ISETP.GT.AND P1, PT, R0.reuse, RZ, P3 ;  /* 0x000000ff0000720c */ /* 0x040fe40001f24270 */
[----:B------:R-:W-:Y:S01]  /*326f0*/  ISETP.GT.AND P5, PT, R0, 0x8, P3 ;  /* 0x000000080000780c */ /* 0x000fe20001fa4270 */
[-C--:B0-----:R-:W-:Y:S01]  /*32700*/  FMUL R4, R234, R2.reuse ;  /* 0x00000002ea047220 */ /* 0x081fe20000400000 */
[-C--:B------:R-:W-:Y:S01]  /*32710*/  FMUL R6, R233, R2.reuse ;  /* 0x00000002e9067220 */ /* 0x080fe20000400000 */
[----:B------:R-:W-:-:S03]  /*32720*/  FMUL R5, R232, R2 ;  /* 0x00000002e8057220 */ /* 0x000fc60000400000 */
[----:B------:R-:W-:Y:S02]  /*32730*/  F2FP.F16.F32.PACK_AB R4, RZ, R4 ;  /* 0x00000004ff04723e */ /* 0x000fe400000000ff */
[----:B------:R-:W-:Y:S02]  /*32740*/  F2FP.F16.F32.PACK_AB R6, RZ, R6 ;  /* 0x00000006ff06723e */ /* 0x000fe400000000ff */
[----:B------:R-:W-:Y:S02]  /*32750*/  PRMT R8, R4, 0x7610, R8 ;  /* 0x0000761004087816 */ /* 0x000fe40000000008 */
[----:B------:R-:W-:Y:S01]  /*32760*/  F2FP.F16.F32.PACK_AB R5, RZ, R5 ;  /* 0x00000005ff05723e */ /* 0x000fe200000000ff */
[-C--:B------:R-:W-:Y:S01]  /*32770*/  FMUL R7, R23, R2.reuse ;  /* 0x0000000217077220 */ /* 0x080fe20000400000 */
[----:B------:R-:W-:Y:S04]  /*32780*/  @P4 STG.E.U16 desc[UR60][R12.64+0x22], R6 ;  /* 0x000022060c004986 */ /* 0x000fe8000c10153c */
[----:B------:R-:W5:Y:S04]  /*32790*/  LDL.LU R23, [R1+0x388] ;  /* 0x0003880001177983 */ /* 0x000f680000300800 */
[----:B------:R-:W-:Y:S04]  /*327a0*/  @P1 STG.E.U16 desc[UR60][R12.64+0x20], R8 ;  /* 0x000020080c001986 */ /* 0x000fe8000c10153c */
[----:B------:R0:W-:Y:S02]  /*327b0*/  @P5 STG.E.U16 desc[UR60][R20.64+0x20], R5 ;  /* 0x0000200514005986 */ /* 0x0001e4000c10153c */
[----:B0-----:R-:W-:-:S02]  /*327c0*/  FMUL R5, R22, R2 ;  /* 0x0000000216057220 */ /* 0x001fc40000400000 */
[----:B------:R-:W5:Y:S04]  /*327d0*/  LDL.LU R22, [R1+0x38c] ;  /* 0x00038c0001167983 */ /* 0x000f680000300800 */
[----:B------:R-:W5:Y:S04]  /*327e0*/  LDL.LU R234, [R1+0x390] ;  /* 0x0003900001ea7983 */ /* 0x000f680000300800 */
[----:B------:R-:W5:Y:S01]  /*327f0*/  LDL.LU R233, [R1+0x394] ;  /* 0x0003940001e97983 */ /* 0x000f620000300800 */
[----:B------:R-:W-:-:S03]  /*32800*/  F2FP.F16.F32.PACK_AB R5, RZ, R5 ;  /* 0x00000005ff05723e */ /* 0x000fc600000000ff */
[----:B------:R-:W5:Y:S01]  /*32810*/  LDL.LU R232, [R1+0x398] ;  /* 0x0003980001e87983 */ /* 0x000f620000300800 */
[----:B------:R-:W-:Y:S02]  /*32820*/  F2FP.F16.F32.PACK_AB R4, RZ, R7 ;  /* 0x00000007ff04723e */ /* 0x000fe400000000ff */
[----:B------:R-:W-:Y:S01]  /*32830*/  PRMT R7, R5, 0x7610, R7 ;  /* 0x0000761005077816 */ /* 0x000fe20000000007 */
[----:B---3--:R-:W-:Y:S02]  /*32840*/  FMUL R5, R17, R2 ;  /* 0x0000000211057220 */ /* 0x008fe40000400000 */
[----:B------:R-:W3:Y:S01]  /*32850*/  LDL.LU R17, [R1+0x39c] ;  /* 0x00039c0001117983 */ /* 0x000ee20000300800 */
[C---:B------:R-:W-:Y:S02]  /*32860*/  ISETP.GT.AND P0, PT, R0.reuse, 0x8, P2 ;  /* 0x000000080000780c */ /* 0x040fe40001704270 */
[----:B------:R-:W-:Y:S01]  /*32870*/  ISETP.GT.AND P1, PT, R3, 0x18, PT ;  /* 0x000000180300780c */ /* 0x000fe20003f24270 */
[----:B------:R-:W3:Y:S03]  /*32880*/  LDL.LU R14, [R1+0x364] ;  /* 0x00036400010e7983 */ /* 0x000ee60000300800 */
[----:B------:R-:W-:-:S07]  /*32890*/  ISETP.GT.AND P5, PT, R0, RZ, P1 ;  /* 0x000000ff0000720c */ /* 0x000fce0000fa4270 */
[----:B------:R2:W-:Y:S01]  /*328a0*/  @P0 STG.E.U16 desc[UR60][R20.64+0x22], R4 ;  /* 0x0000220414000986 */ /* 0x0005e2000c10153c */
[----:B------:R-:W-:-:S04]  /*328b0*/  ISETP.GT.AND P0, PT, R3, 0x19, PT ;  /* 0x000000190300780c */ /* 0x000fc80003f04270 */
[----:B------:R-:W-:Y:S01]  /*328c0*/  ISETP.GT.AND P4, PT, R0, RZ, P0 ;  /* 0x000000ff0000720c */ /* 0x000fe20000784270 */
[----:B--2---:R-:W-:-:S05]  /*328d0*/  FMUL R4, R19, R2 ;  /* 0x0000000213047220 */ /* 0x004fca0000400000 */
[----:B------:R-:W-:-:S04]  /*328e0*/  F2FP.F16.F32.PACK_AB R4, RZ, R4 ;  /* 0x00000004ff04723e */ /* 0x000fc800000000ff */
[----:B------:R-:W-:Y:S01]  /*328f0*/  PRMT R6, R4, 0x7610, R6 ;  /* 0x0000761004067816 */ /* 0x000fe20000000006 */
[----:B----4-:R-:W-:Y:S01]  /*32900*/  FMUL R4, R15, R2 ;  /* 0x000000020f047220 */ /* 0x010fe20000400000 */
[----:B------:R-:W-:Y:S01]  /*32910*/  @P5 STG.E.U16 desc[UR60][R12.64+0x30], R7 ;  /* 0x000030070c005986 */ /* 0x000fe2000c10153c */
[----:B------:R-:W-:-:S03]  /*32920*/  ISETP.GT.AND P5, PT, R0, 0x8, P1 ;  /* 0x000000080000780c */ /* 0x000fc60000fa4270 */
[----:B------:R0:W-:Y:S01]  /*32930*/  @P4 STG.E.U16 desc[UR60][R12.64+0x32], R6 ;  /* 0x000032060c004986 */ /* 0x0001e2000c10153c */
[----:B------:R-:W-:Y:S02]  /*32940*/  ISETP.GT.AND P4, PT, R0, 0x8, P0 ;  /* 0x000000080000780c */ /* 0x000fe40000784270 */
[----:B------:R-:W-:Y:S01]  /*32950*/  F2FP.F16.F32.PACK_AB R5, RZ, R5 ;  /* 0x00000005ff05723e */ /* 0x000fe200000000ff */
[----:B------:R-:W2:Y:S01]  /*32960*/  LDL.LU R15, [R1+0x368] ;  /* 0x00036800010f7983 */ /* 0x000ea20000300800 */
[----:B------:R-:W-:Y:S02]  /*32970*/  F2FP.F16.F32.PACK_AB R4, RZ, R4 ;  /* 0x00000004ff04723e */ /* 0x000fe400000000ff */
[----:B0-----:R-:W-:Y:S02]  /*32980*/  PRMT R6, R5, 0x7610, R6 ;  /* 0x0000761005067816 */ /* 0x001fe40000000006 */
[----:B------:R-:W-:Y:S01]  /*32990*/  PRMT R5, R4, 0x7610, R5 ;  /* 0x0000761004057816 */ /* 0x000fe20000000005 */
[----:B------:R-:W-:-:S02]  /*329a0*/  IMAD.U32 R4, RZ, RZ, UR8 ;  /* 0x00000008ff047e24 */ /* 0x000fc4000f8e00ff */
[----:B------:R0:W-:Y:S01]  /*329b0*/  @P5 STG.E.U16 desc[UR60][R20.64+0x30], R6 ;  /* 0x0000300614005986 */ /* 0x0001e2000c10153c */
[----:B------:R-:W-:-:S03]  /*329c0*/  ISETP.GT.AND P5, PT, R0, 0x80, P2 ;  /* 0x000000800000780c */ /* 0x000fc600017a4270 */
[----:B------:R1:W-:Y:S01]  /*329d0*/  @P4 STG.E.U16 desc[UR60][R20.64+0x32], R5 ;  /* 0x0000320514004986 */ /* 0x0003e2000c10153c */
[----:B------:R-:W-:Y:S01]  /*329e0*/  ISETP.GT.AND P4, PT, R0, 0x80, P3 ;  /* 0x000000800000780c */ /* 0x000fe20001f84270 */
[-C--:B-----5:R-:W-:Y:S01]  /*329f0*/  FMUL R7, R18, R2.reuse ;  /* 0x0000000212077220 */ /* 0x0a0fe20000400000 */
[----:B0-----:R-:W-:Y:S01]  /*32a00*/  FMUL R6, R9, R2 ;  /* 0x0000000209067220 */ /* 0x001fe20000400000 */
[----:B-1----:R-:W-:-:S03]  /*32a10*/  IMAD.WIDE.U32 R4, R4, 0xf0, R20 ;  /* 0x000000f004047825 */ /* 0x002fc600078e0014 */
[----:B------:R-:W-:Y:S02]  /*32a20*/  F2FP.F16.F32.PACK_AB R7, RZ, R7 ;  /* 0x00000007ff07723e */ /* 0x000fe400000000ff */
[----:B------:R-:W-:Y:S01]  /*32a30*/  F2FP.F16.F32.PACK_AB R6, RZ, R6 ;  /* 0x00000006ff06723e */ /* 0x000fe200000000ff */
[----:B------:R-:W-:Y:S02]  /*32a40*/  VIADD R9, R5, UR7 ;  /* 0x0000000705097c36 */ /* 0x000fe40008000000 */
[----:B------:R-:W-:-:S05]  /*32a50*/  IMAD.MOV.U32 R8, RZ, RZ, R4 ;  /* 0x000000ffff087224 */ /* 0x000fca00078e0004 */
[----:B------:R-:W-:Y:S01]  /*32a60*/  @P4 STG.E.U16 desc[UR60][R8.64+0x20], R7 ;  /* 0x0000200708004986 */ /* 0x000fe2000c10153c */
[----:B------:R-:W-:-:S03]  /*32a70*/  IADD3 R18, P4, R4, UR5, RZ ;  /* 0x0000000504127c10 */ /* 0x000fc6000ff9e0ff */
[----:B------:R0:W-:Y:S01]  /*32a80*/  @P5 STG.E.U16 desc[UR60][R8.64+0x22], R6 ;  /* 0x0000220608005986 */ /* 0x0001e2000c10153c */
[C---:B------:R-:W-:Y:S02]  /*32a90*/  ISETP.GT.AND P5, PT, R0.reuse, 0x88, P3 ;  /* 0x000000880000780c */ /* 0x040fe40001fa4270 */
[----:B------:R-:W-:Y:S02]  /*32aa0*/  IADD3.X R19, R9, UR4, RZ, P4, !PT ;  /* 0x0000000409137c10 */ /* 0x000fe4000a7fe4ff */
[----:B------:R-:W-:Y:S01]  /*32ab0*/  ISETP.GT.AND P4, PT, R0, 0x88, P2 ;  /* 0x000000880000780c */ /* 0x000fe20001784270 */
[----:B0-----:R-:W-:-:S05]  /*32ac0*/  FMUL R6, R23, R2 ;  /* 0x0000000217067220 */ /* 0x001fca0000400000 */
[----:B------:R-:W-:Y:S01]  /*32ad0*/  F2FP.F16.F32.PACK_AB R6, RZ, R6 ;  /* 0x00000006ff06723e */ /* 0x000fe200000000ff */
[----:B------:R-:W-:-:S04]  /*32ae0*/  FMUL R5, R22, R2 ;  /* 0x0000000216057220 */ /* 0x000fc80000400000 */
[----:B------:R0:W-:Y:S01]  /*32af0*/  @P5 STG.E.U16 desc[UR60][R18.64+0x20], R6 ;  /* 0x0000200612005986 */ /* 0x0001e2000c10153c */
[----:B------:R-:W-:Y:S01]  /*32b00*/  IADD3 R4, P5, R4, UR13, RZ ;  /* 0x0000000d04047c10 */ /* 0x000fe2000ffbe0ff */
[----:B------:R-:W-:Y:S01]  /*32b10*/  IMAD.U32 R22, RZ, RZ, UR5 ;  /* 0x00000005ff167e24 */ /* 0x000fe2000f8e00ff */
[----:B------:R-:W-:Y:S01]  /*32b20*/  F2FP.F16.F32.PACK_AB R5, RZ, R5 ;  /* 0x00000005ff05723e */ /* 0x000fe200000000ff */
[----:B------:R-:W-:-:S04]  /*32b30*/  FMUL R7, R234, R2 ;  /* 0x00000002ea077220 */ /* 0x000fc80000400000 */
[----:B------:R1:W-:Y:S01]  /*32b40*/  @P4 STG.E.U16 desc[UR60][R18.64+0x22], R5 ;  /* 0x0000220512004986 */ /* 0x0003e2000c10153c */
[----:B0-----:R-:W-:Y:S01]  /*32b50*/  IMAD.U32 R6, RZ, RZ, UR4 ;  /* 0x00000004ff067e24 */ /* 0x001fe2000f8e00ff */
[----:B------:R-:W-:Y:S02]  /*32b60*/  F2FP.F16.F32.PACK_AB R7, RZ, R7 ;  /* 0x00000007ff07723e */ /* 0x000fe400000000ff */
[----:B-1----:R-:W-:Y:S02]  /*32b70*/  IADD3.X R5, R9, UR12, RZ, P5, !PT ;  /* 0x0000000c09057c10 */ /* 0x002fe4000affe4ff */
[----:B------:R-:W-:-:S04]  /*32b80*/  IADD3 R22, P4, P5, R22, UR13, R4 ;  /* 0x0000000d16167c10 */ /* 0x000fc8000fd9e004 */
[----:B------:R-:W-:Y:S01]  /*32b90*/  IADD3.X R23, R6, UR12, R5, P4, P5 ;  /* 0x0000000c06177c10 */ /* 0x000fe2000a7ea405 */
[-C--:B------:R-:W-:Y:S01]  /*32ba0*/  FMUL R6, R233, R2.reuse ;  /* 0x00000002e9067220 */ /* 0x080fe20000400000 */
[----:B------:R-:W-:Y:S02]  /*32bb0*/  ISETP.GT.AND P5, PT, R0, 0x80, P0 ;  /* 0x000000800000780c */ /* 0x000fe400007a4270 */
[----:B------:R-:W-:Y:S01]  /*32bc0*/  PRMT R11, R7, 0x7610, R11 ;  /* 0x00007610070b7816 */ /* 0x000fe2000000000b */
[----:B------:R-:W-:Y:S01]  /*32bd0*/  FMUL R7, R232, R2 ;  /* 0x00000002e8077220 */ /* 0x000fe20000400000 */
[----:B------:R-:W-:-:S04]  /*32be0*/  F2FP.F16.F32.PACK_AB R6, RZ, R6 ;  /* 0x00000006ff06723e */ /* 0x000fc800000000ff */
[----:B------:R-:W-:Y:S02]  /*32bf0*/  PRMT R10, R6, 0x7610, R10 ;  /* 0x00007610060a7816 */ /* 0x000fe4000000000a */
[----:B------:R-:W-:-:S03]  /*32c00*/  F2FP.F16.F32.PACK_AB R7, RZ, R7 ;  /* 0x00000007ff07723e */ /* 0x000fc600000000ff */
[----:B------:R0:W-:Y:S02]  /*32c10*/  @P5 STG.E.U16 desc[UR60][R8.64+0x32], R10 ;  /* 0x0000320a08005986 */ /* 0x0001e4000c10153c */
[----:B0-----:R-:W-:Y:S01]  /*32c20*/  PRMT R10, R7, 0x7610, R10 ;  /* 0x00007610070a7816 */ /* 0x001fe2000000000a */
[----:B---3--:R-:W-:Y:S02]  /*32c30*/  FMUL R6, R17, R2 ;  /* 0x0000000211067220 */ /* 0x008fe40000400000 */
[----:B------:R-:W3:Y:S04]  /*32c40*/  LDL.LU R17, [R1+0x348] ;  /* 0x0003480001117983 */ /* 0x000ee80000300800 */
[----:B------:R-:W4:Y:S04]  /*32c50*/  LDL.LU R235, [R1+0x34c] ;  /* 0x00034c0001eb7983 */ /* 0x000f280000300800 */
[----:B------:R-:W5:Y:S04]  /*32c60*/  LDL.LU R234, [R1+0x350] ;  /* 0x0003500001ea7983 */ /* 0x000f680000300800 */
[----:B------:R-:W5:Y:S04]  /*32c70*/  LDL.LU R233, [R1+0x354] ;  /* 0x0003540001e97983 */ /* 0x000f680000300800 */
[----:B------:R-:W5:Y:S04]  /*32c80*/  LDL.LU R232, [R1+0x358] ;  /* 0x0003580001e87983 */ /* 0x000f680000300800 */
[----:B------:R-:W2:Y:S01]  /*32c90*/  LDL.LU R7, [R1+0x360] ;  /* 0x0003600001077983 */ /* 0x000ea20000300800 */
[----:B------:R-:W-:-:S13]  /*32ca0*/  ISETP.GT.AND P4, PT, R0, 0x80, P1 ;  /* 0x000000800000780c */ /* 0x000fda0000f84270 */
[----:B------:R-:W-:Y:S01]  /*32cb0*/  @P4 STG.E.U16 desc[UR60][R8.64+0x30], R11 ;  /* 0x0000300b08004986 */ /* 0x000fe2000c10153c */
[C---:B------:R-:W-:Y:S02]  /*32cc0*/  ISETP.GT.AND P4, PT, R0.reuse, 0x88, P1 ;  /* 0x000000880000780c */ /* 0x040fe40000f84270 */
[----:B------:R-:W-:Y:S02]  /*32cd0*/  ISETP.GT.AND P5, PT, R0, 0x88, P0 ;  /* 0x000000880000780c */ /* 0x000fe400007a4270 */
[----:B------:R-:W-:-:S09]  /*32ce0*/  F2FP.F16.F32.PACK_AB R6, RZ, R6 ;  /* 0x00000006ff06723e */ /* 0x000fd200000000ff */
[----:B------:R0:W-:Y:S01]  /*32cf0*/  @P4 STG.E.U16 desc[UR60][R18.64+0x30], R10 ;  /* 0x0000300a12004986 */ /* 0x0001e2000c10153c */
[----:B------:R-:W-:-:S03]  /*32d00*/  ISETP.GT.AND P4, PT, R0, 0x100, P3 ;  /* 0x000001000000780c */ /* 0x000fc60001f84270 */
[----:B------:R-:W-:Y:S01]  /*32d10*/  @P5 STG.E.U16 desc[UR60][R18.64+0x32], R6 ;  /* 0x0000320612005986 */ /* 0x000fe2000c10153c */
[----:B--2---:R-:W-:-:S05]  /*32d20*/  FMUL R7, R7, R2 ;  /* 0x0000000207077220 */ /* 0x004fca0000400000 */
[----:B------:R-:W-:-:S04]  /*32d30*/  F2FP.F16.F32.PACK_AB R7, RZ, R7 ;  /* 0x00000007ff07723e */ /* 0x000fc800000000ff */
[----:B0-----:R-:W-:-:S05]  /*32d40*/  PRMT R10, R7, 0x7610, R10 ;  /* 0x00007610070a7816 */ /* 0x001fca000000000a */
[----:B------:R0:W-:Y:S04]  /*32d50*/  @P4 STG.E.U16 desc[UR60][R4.64+0x20], R10 ;  /* 0x0000200a04004986 */ /* 0x0001e8000c10153c */
[----:B0-----:R-:W2:Y:S01]  /*32d60*/  LDL.LU R10, [R1+0x36c] ;  /* 0x00036c00010a7983 */ /* 0x001ea20000300800 */
[----:B------:R-:W-:Y:S01]  /*32d70*/  FMUL R6, R14, R2 ;  /* 0x000000020e067220 */ /* 0x000fe20000400000 */
[----:B------:R-:W-:-:S04]  /*32d80*/  ISETP.GT.AND P5, PT, R0, 0x100, P2 ;  /* 0x000001000000780c */ /* 0x000fc800017a4270 */
[----:B------:R-:W-:Y:S02]  /*32d90*/  F2FP.F16.F32.PACK_AB R6, RZ, R6 ;  /* 0x00000006ff06723e */ /* 0x000fe400000000ff */
[----:B------:R-:W-:Y:S02]  /*32da0*/  ISETP.GT.AND P4, PT, R0, 0x108, P3 ;  /* 0x000001080000780c */ /* 0x000fe40001f84270 */
[----:B------:R-:W-:Y:S01]  /*32db0*/  PRMT R7, R6, 0x7610, R7 ;  /* 0x0000761006077816 */ /* 0x000fe20000000007 */
[----:B------:R-:W-:-:S04]  /*32dc0*/  FMUL R6, R15, R2 ;  /* 0x000000020f067220 */ /* 0x000fc80000400000 */
[----:B------:R-:W-:Y:S01]  /*32dd0*/  @P5 STG.E.U16 desc[UR60][R4.64+0x22], R7 ;  /* 0x0000220704005986 */ /* 0x000fe2000c10153c */
[----:B------:R-:W-:Y:S02]  /*32de0*/  IADD3 R14, P5, R4, UR5, RZ ;  /* 0x00000005040e7c10 */ /* 0x000fe4000ffbe0ff */
[----:B------:R-:W-:Y:S02]  /*32df0*/  F2FP.F16.F32.PACK_AB R6, RZ, R6 ;  /* 0x00000006ff06723e */ /* 0x000fe400000000ff */
[----:B------:R-:W-:Y:S02]  /*32e00*/  IADD3.X R15, R5, UR4, RZ, P5, !PT ;  /* 0x00000004050f7c10 */ /* 0x000fe4000affe4ff */
[----:B------:R-:W-:-:S03]  /*32e10*/  ISETP.GT.AND P5, PT, R0, 0x108, P2 ;  /* 0x000001080000780c */ /* 0x000fc600017a4270 */
[----:B------:R0:W-:Y:S02]  /*32e20*/  @P4 STG.E.U16 desc[UR60][R14.64+0x20], R6 ;  /* 0x000020060e004986 */ /* 0x0001e4000c10153c */
[----:B0-----:R-:W-:-:S04]  /*32e30*/  IADD3 R6, P4, R4, UR5, RZ ;  /* 0x0000000504067c10 */ /* 0x001fc8000ff9e0ff */
[----:B------:R-:W-:Y:S01]  /*32e40*/  IADD3.X R7, R5, UR4, RZ, P4, !PT ;  /* 0x0000000405077c10 */ /* 0x000fe2000a7fe4ff */
[----:B--2---:R-:W-:-:S05]  /*32e50*/  FMUL R10, R10, R2 ;  /* 0x000000020a0a7220 */ /* 0x004fca0000400000 */
[----:B------:R-:W-:-:S04]  /*32e60*/  F2FP.F16.F32.PACK_AB R10, RZ, R10 ;  /* 0x0000000aff0a723e */ /* 0x000fc800000000ff */
[----:B------:R-:W-:Y:S02]  /*32e70*/  PRMT R11, R10, 0x7610, R11 ;  /* 0x000076100a0b7816 */ /* 0x000fe4000000000b */
[----:B------:R-:W2:Y:S04]  /*32e80*/  LDL.LU R10, [R1+0x370] ;  /* 0x00037000010a7983 */ /* 0x000ea80000300800 */
[----:B------:R0:W-:Y:S04]  /*32e90*/  @P5 STG.E.U16 desc[UR60][R6.64+0x22], R11 ;  /* 0x0000220b06005986 */ /* 0x0001e8000c10153c */
[----:B0-----:R-:W3:Y:S01]  /*32ea0*/  LDL.LU R6, [R1+0x374] ;  /* 0x0003740001067983 */ /* 0x001ee20000300800 */
[----:B------:R-:W-:-:S02]  /*32eb0*/  ISETP.GT.AND P4, PT, R0, 0x100, P1 ;  /* 0x000001000000780c */ /* 0x000fc40000f84270 */
[----:B------:R-:W-:Y:S01]  /*32ec0*/  ISETP.GT.AND P5, PT, R0, 0x100, P0 ;  /* 0x000001000000780c */ /* 0x000fe200007a4270 */
[----:B--2---:R-:W-:-:S05]  /*32ed0*/  FMUL R10, R10, R2 ;  /* 0x000000020a0a7220 */ /* 0x004fca0000400000 */
[----:B------:R-:W-:-:S04]  /*32ee0*/  F2FP.F16.F32.PACK_AB R7, RZ, R10 ;  /* 0x0000000aff07723e */ /* 0x000fc800000000ff */
[----:B------:R-:W-:Y:S02]  /*32ef0*/  PRMT R11, R7, 0x7610, R11 ;  /* 0x00007610070b7816 */ /* 0x000fe4000000000b */
[----:B------:R-:W2:Y:S01]  /*32f00*/  LDL.LU R7, [R1+0x378] ;  /* 0x0003780001077983 */ /* 0x000ea20000300800 */
[----:B---3--:R-:W-:-:S05]  /*32f10*/  FMUL R6, R6, R2 ;  /* 0x0000000206067220 */ /* 0x008fca0000400000 */
[----:B------:R-:W-:-:S04]  /*32f20*/  F2FP.F16.F32.PACK_AB R6, RZ, R6 ;  /* 0x00000006ff06723e */ /* 0x000fc800000000ff */
[----:B------:R-:W-:Y:S02]  /*32f30*/  PRMT R10, R6, 0x7610, R10 ;  /* 0x00007610060a7816 */ /* 0x000fe4000000000a */
[----:B------:R-:W3:Y:S04]  /*32f40*/  LDL.LU R6, [R1+0x37c] ;  /* 0x00037c0001067983 */ /* 0x000ee80000300800 */
[----:B------:R0:W-:Y:S04]  /*32f50*/  @P4 STG.E.U16 desc[UR60][R4.64+0x30], R11 ;  /* 0x0000300b04004986 */ /* 0x0001e8000c10153c */
[----:B------:R1:W-:Y:S04]  /*32f60*/  @P5 STG.E.U16 desc[UR60][R4.64+0x32], R10 ;  /* 0x0000320a04005986 */ /* 0x0003e8000c10153c */
[----:B0-----:R-:W3:Y:S04]  /*32f70*/  LDL.LU R11, [R1+0x344] ;  /* 0x00034400010b7983 */ /* 0x001ee80000300800 */
[----:B-1----:R-:W3:Y:S01]  /*32f80*/  LDL.LU R10, [R1+0x340] ;  /* 0x00034000010a7983 */ /* 0x002ee20000300800 */
[----:B------:R-:W-:-:S02]  /*32f90*/  ISETP.GT.AND P4, PT, R0, 0x108, P1 ;  /* 0x000001080000780c */ /* 0x000fc40000f84270 */
[----:B------:R-:W-:Y:S01]  /*32fa0*/  ISETP.GT.AND P5, PT, R0, 0x108, P0 ;  /* 0x000001080000780c */ /* 0x000fe200007a4270 */
[----:B------:R-:W-:-:S05]  /*32fb0*/  FMUL R17, R17, R2 ;  /* 0x0000000211117220 */ /* 0x000fca0000400000 */
[----:B------:R-:W-:-:S04]  /*32fc0*/  F2FP.F16.F32.PACK_AB R17, RZ, R17 ;  /* 0x00000011ff11723e */ /* 0x000fc800000000ff */
[----:B------:R-:W-:Y:S01]  /*32fd0*/  PRMT R236, R17, 0x7610, R236 ;  /* 0x0000761011ec7816 */ /* 0x000fe200000000ec */
[-C--:B----4-:R-:W-:Y:S01]  /*32fe0*/  FMUL R235, R235, R2.reuse ;  /* 0x00000002ebeb7220 */ /* 0x090fe20000400000 */
[----:B------:R-:W4:Y:S01]  /*32ff0*/  LDL.LU R17, [R1+0x35c] ;  /* 0x00035c0001117983 */ /* 0x000f220000300800 */
[-C--:B-----5:R-:W-:Y:S01]  /*33000*/  FMUL R234, R234, R2.reuse ;  /* 0x00000002eaea7220 */ /* 0x0a0fe20000400000 */
[-C--:B------:R-:W-:Y:S01]  /*33010*/  FMUL R233, R233, R2.reuse ;  /* 0x00000002e9e97220 */ /* 0x080fe20000400000 */
[----:B------:R-:W-:Y:S01]  /*33020*/  FMUL R232, R232, R2 ;  /* 0x00000002e8e87220 */ /* 0x000fe20000400000 */
[----:B------:R-:W-:Y:S02]  /*33030*/  F2FP.F16.F32.PACK_AB R235, RZ, R235 ;  /* 0x000000ebffeb723e */ /* 0x000fe400000000ff */
[----:B------:R-:W-:Y:S02]  /*33040*/  F2FP.F16.F32.PACK_AB R234, RZ, R234 ;  /* 0x000000eaffea723e */ /* 0x000fe400000000ff */
[----:B------:R-:W-:-:S02]  /*33050*/  F2FP.F16.F32.PACK_AB R233, RZ, R233 ;  /* 0x000000e9ffe9723e */ /* 0x000fc400000000ff */
[----:B------:R-:W-:Y:S01]  /*33060*/  F2FP.F16.F32.PACK_AB R232, RZ, R232 ;  /* 0x000000e8ffe8723e */ /* 0x000fe200000000ff */
[----:B--2---:R-:W-:-:S05]  /*33070*/  FMUL R7, R7, R2 ;  /* 0x0000000207077220 */ /* 0x004fca0000400000 */
[----:B------:R-:W-:-:S05]  /*33080*/  F2FP.F16.F32.PACK_AB R7, RZ, R7 ;  /* 0x00000007ff07723e */ /* 0x000fca00000000ff */
[----:B------:R-:W-:Y:S01]  /*33090*/  @P4 STG.E.U16 desc[UR60][R14.64+0x30], R7 ;  /* 0x000030070e004986 */ /* 0x000fe2000c10153c */
[----:B---3--:R-:W-:Y:S01]  /*330a0*/  FMUL R6, R6, R2 ;  /* 0x0000000206067220 */ /* 0x008fe20000400000 */
[----:B------:R-:W-:-:S04]  /*330b0*/  ISETP.GT.AND P4, PT, R0, 0x180, P3 ;  /* 0x000001800000780c */ /* 0x000fc80001f84270 */
[----:B------:R-:W-:-:S05]  /*330c0*/  F2FP.F16.F32.PACK_AB R6, RZ, R6 ;  /* 0x00000006ff06723e */ /* 0x000fca00000000ff */
[----:B------:R0:W-:Y:S01]  /*330d0*/  @P5 STG.E.U16 desc[UR60][R14.64+0x32], R6 ;  /* 0x000032060e005986 */ /* 0x0001e2000c10153c */
[----:B------:R-:W-:Y:S01]  /*330e0*/  FMUL R10, R10, R2 ;  /* 0x000000020a0a7220 */ /* 0x000fe20000400000 */
[----:B0-----:R-:W-:-:S04]  /*330f0*/  IADD3 R6, P5, R4, UR13, RZ ;  /* 0x0000000d04067c10 */ /* 0x001fc8000ffbe0ff */
[----:B------:R-:W-:Y:S02]  /*33100*/  F2FP.F16.F32.PACK_AB R10, RZ, R10 ;  /* 0x0000000aff0a723e */ /* 0x000fe400000000ff */
[----:B------:R-:W-:Y:S01]  /*33110*/  IADD3.X R7, R5, UR12, RZ, P5, !PT ;  /* 0x0000000c05077c10 */ /* 0x000fe2000affe4ff */
[----:B------:R-:W-:Y:S01]  /*33120*/  FMUL R11, R11, R2 ;  /* 0x000000020b0b7220 */ /* 0x000fe20000400000 */
[----:B------:R-:W-:-:S03]  /*33130*/  ISETP.GT.AND P3, PT, R0, 0x188, P3 ;  /* 0x000001880000780c */ /* 0x000fc60001f64270 */
[----:B------:R0:W-:Y:S01]  /*33140*/  @P4 STG.E.U16 desc[UR60][R6.64+0x20], R10 ;  /* 0x0000200a06004986 */ /* 0x0001e2000c10153c */
[----:B------:R-:W-:Y:S02]  /*33150*/  ISETP.GT.AND P4, PT, R0, 0x180, P2 ;  /* 0x000001800000780c */ /* 0x000fe40001784270 */
[----:B------:R-:W-:-:S04]  /*33160*/  F2FP.F16.F32.PACK_AB R11, RZ, R11 ;  /* 0x0000000bff0b723e */ /* 0x000fc800000000ff */
[----:B------:R-:W-:Y:S02]  /*33170*/  PRMT R237, R11, 0x7610, R237 ;  /* 0x000076100bed7816 */ /* 0x000fe400000000ed */
[----:B0-----:R-:W-:Y:S02]  /*33180*/  IADD3 R10, P5, R6, UR5, RZ ;  /* 0x00000005060a7c10 */ /* 0x001fe4000ffbe0ff */
[C---:B------:R-:W-:Y:S02]  /*33190*/  ISETP.GT.AND P2, PT, R0.reuse, 0x188, P2 ;  /* 0x000001880000780c */ /* 0x040fe40001744270 */
[----:B------:R-:W-:Y:S01]  /*331a0*/  IADD3.X R11, R7, UR4, RZ, P5, !PT ;  /* 0x00000004070b7c10 */ /* 0x000fe2000affe4ff */
[----:B------:R-:W-:Y:S01]  /*331b0*/  @P4 STG.E.U16 desc[UR60][R6.64+0x22], R237 ;  /* 0x000022ed06004986 */ /* 0x000fe2000c10153c */
[----:B------:R-:W-:-:S03]  /*331c0*/  ISETP.GT.AND P4, PT, R0, 0x180, P1 ;  /* 0x000001800000780c */ /* 0x000fc60000f84270 */
[----:B------:R-:W-:Y:S01]  /*331d0*/  @P3 STG.E.U16 desc[UR60][R10.64+0x20], R236 ;  /* 0x000020ec0a003986 */ /* 0x000fe2000c10153c */
[C---:B------:R-:W-:Y:S02]  /*331e0*/  ISETP.GT.AND P3, PT, R0.reuse, 0x180, P0 ;  /* 0x000001800000780c */ /* 0x040fe40000764270 */
[----:B------:R-:W-:-:S03]  /*331f0*/  ISETP.GT.AND P1, PT, R0, 0x188, P1 ;  /* 0x000001880000780c */ /* 0x000fc60000f24270 */
[----:B------:R0:W-:Y:S04]  /*33200*/  @P2 STG.E.U16 desc[UR60][R22.64+0x22], R235 ;  /* 0x000022eb16002986 */ /* 0x0001e8000c10153c */
[----:B------:R1:W-:Y:S04]  /*33210*/  @P4 STG.E.U16 desc[UR60][R6.64+0x30], R234 ;  /* 0x000030ea06004986 */ /* 0x0003e8000c10153c */
[----:B------:R2:W-:Y:S04]  /*33220*/  @P3 STG.E.U16 desc[UR60][R6.64+0x32], R233 ;  /* 0x000032e906003986 */ /* 0x0005e8000c10153c */
[----:B0-----:R-:W3:Y:S04]  /*33230*/  LDL.LU R23, [R1+0x324] ;  /* 0x0003240001177983 */ /* 0x001ee80000300800 */
[----:B------:R-:W5:Y:S04]  /*33240*/  LDL.LU R22, [R1+0x328] ;  /* 0x0003280001167983 */ /* 0x000f680000300800 */
[----:B------:R-:W5:Y:S04]  /*33250*/  LDL.LU R235, [R1+0x33c] ;  /* 0x00033c0001eb7983 */ /* 0x000f680000300800 */
[----:B-1----:R-:W5:Y:S04]  /*33260*/  LDL.LU R234, [R1+0x338] ;  /* 0x0003380001ea7983 */ /* 0x002f680000300800 */
[----:B--2---:R-:W2:Y:S04]  /*33270*/  LDL.LU R233, [R1+0x334] ;  /* 0x0003340001e97983 */ /* 0x004ea80000300800 */
[----:B------:R0:W-:Y:S04]  /*33280*/  @P1 STG.E.U16 desc[UR60][R10.64+0x30], R232 ;  /* 0x000030e80a001986 */ /* 0x0001e8000c10153c */
[----:B0-----:R-:W2:Y:S01]  /*33290*/  LDL.LU R232, [R1+0x320] ;  /* 0x0003200001e87983 */ /* 0x001ea20000300800 */
[----:B------:R-:W-:Y:S01]  /*332a0*/  ISETP.GT.AND P0, PT, R0, 0x188, P0 ;  /* 0x000001880000780c */ /* 0x000fe20000704270 */
[----:B----4-:R-:W-:Y:S01]  /*332b0*/  FMUL R17, R17, R2 ;  /* 0x0000000211117220 */ /* 0x010fe20000400000 */
[----:B------:R-:W-:-:S02]  /*332c0*/  ISETP.GT.AND P3, PT, R3, 0x20, PT ;  /* 0x000000200300780c */ /* 0x000fc40003f64270 */
[----:B------:R-:W-:Y:S02]  /*332d0*/  ISETP.GT.AND P2, PT, R3, 0x21, PT ;  /* 0x000000210300780c */ /* 0x000fe40003f44270 */
[----:B------:R-:W-:Y:S02]  /*332e0*/  F2FP.F16.F32.PACK_AB R17, RZ, R17 ;  /* 0x00000011ff11723e */ /* 0x000fe400000000ff */
[C---:B------:R-:W-:Y:S02]  /*332f0*/  ISETP.GT.AND P4, PT, R0.reuse, RZ, P2 ;  /* 0x000000ff0000720c */ /* 0x040fe40001784270 */
[----:B------:R-:W-:-:S03]  /*33300*/  ISETP.GT.AND P5, PT, R0, 0x8, P3 ;  /* 0x000000080000780c */ /* 0x000fc60001fa4270 */
[----:B------:R0:W-:Y:S01]  /*33310*/  @P0 STG.E.U16 desc[UR60][R10.64+0x32], R17 ;  /* 0x000032110a000986 */ /* 0x0001e2000c10153c */
[----:B------:R-:W-:-:S03]  /*33320*/  ISETP.GT.AND P0, PT, R0, RZ, P3 ;  /* 0x000000ff0000720c */ /* 0x000fc60001f04270 */
[----:B0-----:R-:W4:Y:S01]  /*33330*/  LDL.LU R17, [R1+0x32c] ;  /* 0x00032c0001117983 */ /* 0x001f220000300800 */
[-C--:B---3--:R-:W-:Y:S01]  /*33340*/  FMUL R23, R23, R2.reuse ;  /* 0x0000000217177220 */ /* 0x088fe20000400000 */
[----:B-----5:R-:W-:-:S04]  /*33350*/  FMUL R22, R22, R2 ;  /* 0x0000000216167220 */ /* 0x020fc80000400000 */
[----:B------:R-:W-:Y:S02]  /*33360*/  F2FP.F16.F32.PACK_AB R23, RZ, R23 ;  /* 0x00000017ff17723e */ /* 0x000fe400000000ff */
[----:B------:R-:W-:-:S03]  /*33370*/  F2FP.F16.F32.PACK_AB R22, RZ, R22 ;  /* 0x00000016ff16723e */ /* 0x000fc600000000ff */
[----:B------:R-:W-:Y:S01]  /*33380*/  @P4 STG.E.U16 desc[UR60][R12.64+0x42], R23 ;  /* 0x000042170c004986 */ /* 0x000fe2000c10153c */
[----:B--2---:R-:W-:-:S05]  /*33390*/  FMUL R232, R232, R2 ;  /* 0x00000002e8e87220 */ /* 0x004fca0000400000 */
[----:B------:R-:W-:-:S05]  /*333a0*/  F2FP.F16.F32.PACK_AB R232, RZ, R232 ;  /* 0x000000e8ffe8723e */ /* 0x000fca00000000ff */
[----:B------:R-:W-:Y:S04]  /*333b0*/  @P0 STG.E.U16 desc[UR60][R12.64+0x40], R232 ;  /* 0x000040e80c000986 */ /* 0x000fe8000c10153c */
[----:B------:R0:W-:Y:S04]  /*333c0*/  @P5 STG.E.U16 desc[UR60][R20.64+0x40], R22 ;  /* 0x0000401614005986 */ /* 0x0001e8000c10153c */
[----:B0-----:R-:W2:Y:S01]  /*333d0*/  LDL.LU R22, [R1+0x330] ;  /* 0x0003300001167983 */ /* 0x001ea20000300800 */
[----:B------:R-:W-:Y:S02]  /*333e0*/  ISETP.GT.AND P1, PT, R0, 0x8, P2 ;  /* 0x000000080000780c */ /* 0x000fe40001724270 */
[----:B------:R-:W-:Y:S01]  /*333f0*/  ISETP.GT.AND P0, PT, R3, 0x28, PT ;  /* 0x000000280300780c */ /* 0x000fe20003f04270 */
[----:B----4-:R-:W-:-:S03]  /*33400*/  FMUL R17, R17, R2 ;  /* 0x0000000211117220 */ /* 0x010fc60000400000 */
[----:B------:R-:W-:Y:S02]  /*33410*/  ISETP.GT.AND P5, PT, R0, RZ, P0 ;  /* 0x000000ff0000720c */ /* 0x000fe400007a4270 */
[----:B------:R-:W-:-:S05]  /*33420*/  F2FP.F16.F32.PACK_AB R17, RZ, R17 ;  /* 0x00000011ff11723e */ /* 0x000fca00000000ff */
[----:B------:R0:W-:Y:S01]  /*33430*/  @P1 STG.E.U16 desc[UR60][R20.64+0x42], R17 ;  /* 0x0000421114001986 */ /* 0x0001e2000c10153c */
[----:B------:R-:W-:-:S04]  /*33440*/  ISETP.GT.AND P1, PT, R3, 0x29, PT ;  /* 0x000000290300780c */ /* 0x000fc80003f24270 */
[----:B------:R-:W-:Y:S01]  /*33450*/  ISETP.GT.AND P4, PT, R0, RZ, P1 ;  /* 0x000000ff0000720c */ /* 0x000fe20000f84270 */
[----:B0-----:R-:W-:Y:S02]  /*33460*/  FMUL R17, R233, R2 ;  /* 0x00000002e9117220 */ /* 0x001fe40000400000 */
[----:B------:R-:W3:Y:S03]  /*33470*/  LDL.LU R233, [R1+0x314] ;  /* 0x0003140001e97983 */ /* 0x000ee60000300800 */
[----:B------:R-:W-:-:S04]  /*33480*/  F2FP.F16.F32.PACK_AB R17, RZ, R17 ;  /* 0x00000011ff11723e */ /* 0x000fc800000000ff */
[----:B------:R-:W-:Y:S01]  /*33490*/  PRMT R23, R17, 0x7610, R23 ;  /* 0x0000761011177816 */ /* 0x000fe20000000017 */
[----:B------:R-:W-:-:S04]  /*334a0*/  FMUL R17, R235, R2 ;  /* 0x00000002eb117220 */ /* 0x000fc80000400000 */
[----:B------:R-:W-:Y:S01]  /*334b0*/  @P4 STG.E.U16 desc[UR60][R12.64+0x52], R23 ;  /* 0x000052170c004986 */ /* 0x000fe2000c10153c */
[----:B--2---:R-:W-:-:S05]  /*334c0*/  FMUL R22, R22, R2 ;  /* 0x0000000216167220 */ /* 0x004fca0000400000 */
[----:B------:R-:W-:-:S04]  /*334d0*/  F2FP.F16.F32.PACK_AB R22, RZ, R22 ;  /* 0x00000016ff16723e */ /* 0x000fc800000000ff */
[----:B------:R-:W-:Y:S01]  /*334e0*/  PRMT R232, R22, 0x7610, R232 ;  /* 0x0000761016e87816 */ /* 0x000fe200000000e8 */
[----:B------:R-:W-:Y:S02]  /*334f0*/  FMUL R22, R234, R2 ;  /* 0x00000002ea167220 */ /* 0x000fe40000400000 */
[----:B------:R-:W2:Y:S04]  /*33500*/  LDL.LU R234, [R1+0x318] ;  /* 0x0003180001ea7983 */ /* 0x000ea80000300800 */
[----:B------:R-:W-:Y:S01]  /*33510*/  @P5 STG.E.U16 desc[UR60][R12.64+0x50], R232 ;  /* 0x000050e80c005986 */ /* 0x000fe2000c10153c */
[C---:B------:R-:W-:Y:S02]  /*33520*/  ISETP.GT.AND P5, PT, R0.reuse, 0x8, P0 ;  /* 0x000000080000780c */ /* 0x040fe400007a4270 */
[----:B------:R-:W-:Y:S01]  /*33530*/  F2FP.F16.F32.PACK_AB R22, RZ, R22 ;  /* 0x00000016ff16723e */ /* 0x000fe200000000ff */
[----:B------:R-:W4:Y:S10]  /*33540*/  LDL.LU R235, [R1+0x31c] ;  /* 0x00031c0001eb7983 */ /* 0x000f340000300800 */
[----:B------:R0:W-:Y:S04]  /*33550*/  @P5 STG.E.U16 desc[UR60][R20.64+0x50], R22 ;  /* 0x0000501614005986 */ /* 0x0001e8000c10153c */
[----:B0-----:R-:W5:Y:S01]  /*33560*/  LDL.LU R22, [R1+0x300] ;  /* 0x0003000001167983 */ /* 0x001f620000300800 */
[----:B------:R-:W-:-:S02]  /*33570*/  ISETP.GT.AND P4, PT, R0, 0x8, P1 ;  /* 0x000000080000780c */ /* 0x000fc40000f84270 */
[----:B------:R-:W-:-:S11]  /*33580*/  F2FP.F16.F32.PACK_AB R17, RZ, R17 ;  /* 0x00000011ff11723e */ /* 0x000fd600000000ff */
[----:B------:R0:W-:Y:S01]  /*33590*/  @P4 STG.E.U16 desc[UR60][R20.64+0x52], R17 ;  /* 0x0000521114004986 */ /* 0x0001e2000c10153c */
[----:B------:R-:W-:-:S03]  /*335a0*/  ISETP.GT.AND P4, PT, R0, 0x80, P3 ;  /* 0x000000800000780c */ /* 0x000fc60001f84270 */
[----:B0-----:R-:W3:Y:S01]  /*335b0*/  LDL.LU R17, [R1+0x304] ;  /* 0x0003040001117983 */ /* 0x001ee20000300800 */
[----:B-----5:R-:W-:-:S05]  /*335c0*/  FMUL R22, R22, R2 ;  /* 0x0000000216167220 */ /* 0x020fca0000400000 */
[----:B------:R-:W-:-:S05]  /*335d0*/  F2FP.F16.F32.PACK_AB R22, RZ, R22 ;  /* 0x00000016ff16723e */ /* 0x000fca00000000ff */
[----:B------:R0:W-:Y:S04]  /*335e0*/  @P4 STG.E.U16 desc[UR60][R8.64+0x40], R22 ;  /* 0x0000401608004986 */ /* 0x0001e8000c10153c */
[----:B0-----:R-:W5:Y:S01]  /*335f0*/  LDL.LU R22, [R1+0x308] ;  /* 0x0003080001167983 */ /* 0x001f620000300800 */
[C---:B------:R-:W-:Y:S01]  /*33600*/  ISETP.GT.AND P5, PT, R0.reuse, 0x80, P2 ;  /* 0x000000800000780c */ /* 0x040fe200017a4270 */
[----:B---3--:R-:W-:Y:S01]  /*33610*/  FMUL R17, R17, R2 ;  /* 0x0000000211117220 */ /* 0x008fe20000400000 */
[----:B------:R-:W-:-:S04]  /*33620*/  ISETP.GT.AND P4, PT, R0, 0x88, P3 ;  /* 0x000000880000780c */ /* 0x000fc80001f84270 */
[----:B------:R-:W-:-:S07]  /*33630*/  F2FP.F16.F32.PACK_AB R17, RZ, R17 ;  /* 0x00000011ff11723e */ /* 0x000fce00000000ff */
[----:B------:R0:W-:Y:S04]  /*33640*/  @P5 STG.E.U16 desc[UR60][R8.64+0x42], R17 ;  /* 0x0000421108005986 */ /* 0x0001e8000c10153c */
[----:B0-----:R-:W3:Y:S01]  /*33650*/  LDL.LU R17, [R1+0x30c] ;  /* 0x00030c0001117983 */ /* 0x001ee20000300800 */
[----:B-----5:R-:W-:-:S05]  /*33660*/  FMUL R22, R22, R2 ;  /* 0x0000000216167220 */ /* 0x020fca0000400000 */
[----:B------:R-:W-:-:S05]  /*33670*/  F2FP.F16.F32.PACK_AB R22, RZ, R22 ;  /* 0x00000016ff16723e */ /* 0x000fca00000000ff */
[----:B------:R0:W-:Y:S04]  /*33680*/  @P4 STG.E.U16 desc[UR60][R18.64+0x40], R22 ;  /* 0x0000401612004986 */ /* 0x0001e8000c10153c */
[----:B0-----:R-:W5:Y:S01]  /*33690*/  LDL.LU R22, [R1+0x310] ;  /* 0x0003100001167983 */ /* 0x001f620000300800 */
[----:B------:R-:W-:Y:S01]  /*336a0*/  ISETP.GT.AND P5, PT, R0, 0x88, P2 ;  /* 0x000000880000780c */ /* 0x000fe200017a4270 */
[----:B---3--:R-:W-:-:S05]  /*336b0*/  FMUL R17, R17, R2 ;  /* 0x0000000211117220 */ /* 0x008fca0000400000 */
[----:B------:R-:W-:-:S07]  /*336c0*/  F2FP.F16.F32.PACK_AB R17, RZ, R17 ;  /* 0x00000011ff11723e */ /* 0x000fce00000000ff */
[----:B------:R0:W-:Y:S01]  /*336d0*/  @P5 STG.E.U16 desc[UR60][R18.64+0x42], R17 ;  /* 0x0000421112005986 */ /* 0x0001e2000c10153c */
[C---:B------:R-:W-:Y:S02]  /*336e0*/  ISETP.GT.AND P5, PT, R0.reuse, 0x80, P0 ;  /* 0x000000800000780c */ /* 0x040fe400007a4270 */
[----:B------:R-:W-:Y:S01]  /*336f0*/  ISETP.GT.AND P4, PT, R0, 0x80, P1 ;  /* 0x000000800000780c */ /* 0x000fe20000f84270 */
[----:B0-----:R-:W-:-:S05]  /*33700*/  FMUL R17, R233, R2 ;  /* 0x00000002e9117220 */ /* 0x001fca0000400000 */
[----:B------:R-:W-:-:S04]  /*33710*/  F2FP.F16.F32.PACK_AB R17, RZ, R17 ;  /* 0x00000011ff11723e */ /* 0x000fc800000000ff */
[----:B------:R-:W-:Y:S01]  /*33720*/  PRMT R23, R17, 0x7610, R23 ;  /* 0x0000761011177816 */ /* 0x000fe20000000017 */
[-C--:B----4-:R-:W-:Y:S02]  /*33730*/  FMUL R17, R235, R2.reuse ;  /* 0x00000002eb117220 */ /* 0x090fe40000400000 */
[----:B------:R-:W3:Y:S04]  /*33740*/  LDL.LU R235, [R1+0x2cc] ;  /* 0x0002cc0001eb7983 */ /* 0x000ee80000300800 */
[----:B------:R-:W-:Y:S01]  /*33750*/  @P4 STG.E.U16 desc[UR60][R8.64+0x52], R23 ;  /* 0x0000521708004986 */ /* 0x000fe2000c10153c */
[----:B-----5:R-:W-:-:S05]  /*33760*/  FMUL R22, R22, R2 ;  /* 0x0000000216167220 */ /* 0x020fca0000400000 */
[----:B------:R-:W-:-:S04]  /*33770*/  F2FP.F16.F32.PACK_AB R22, RZ, R22 ;  /* 0x00000016ff16723e */ /* 0x000fc800000000ff */
[----:B------:R-:W-:Y:S01]  /*33780*/  PRMT R232, R22, 0x7610, R232 ;  /* 0x0000761016e87816 */ /* 0x000fe200000000e8 */
[----:B--2---:R-:W-:Y:S02]  /*33790*/  FMUL R22, R234, R2 ;  /* 0x00000002ea167220 */ /* 0x004fe40000400000 */
        /* <DEDUP_REMOVED lines=16> */
[----:B------:R-:W-:Y:S01]  /*338a0*/  ISETP.GT.AND P5, PT, R0, 0x100, P2 ;  /* 0x000001000000780c */ /* 0x000fe200017a4270 */
[----:B---3--:R-:W-:-:S05]  /*338b0*/  FMUL R17, R17, R2 ;  /* 0x0000000211117220 */ /* 0x008fca0000400000 */
[----:B------:R-:W-:Y:S02]  /*338c0*/  F2FP.F16.F32.PACK_AB R17, RZ, R17 ;  /* 0x00000011ff11723e */ /* 0x000fe400000000ff */
[----:B------:R-:W-:-:S05]  /*338d0*/  ISETP.GT.AND P4, PT, R0, 0x108, P3 ;  /* 0x000001080000780c */ /* 0x000fca0001f84270 */
        /* <DEDUP_REMOVED lines=9> */
[----:B------:R0:W-:Y:S04]  /*33970*/  @P5 STG.E.U16 desc[UR60][R14.64+0x42], R17 ;  /* 0x000042110e005986 */ /* 0x0001e8000c10153c */
[----:B0-----:R-:W3:Y:S01]  /*33980*/  LDL.LU R17, [R1+0x2f4] ;  /* 0x0002f40001117983 */ /* 0x001ee20000300800 */
[----:B-----5:R-:W-:-:S05]  /*33990*/  FMUL R22, R22, R2 ;  /* 0x0000000216167220 */ /* 0x020fca0000400000 */
[----:B------:R-:W-:-:S04]  /*339a0*/  F2FP.F16.F32.PACK_AB R22, RZ, R22 ;  /* 0x00000016ff16723e */ /* 0x000fc800000000ff */
[----:B------:R-:W-:Y:S02]  /*339b0*/  PRMT R232, R22, 0x7610, R232 ;  /* 0x0000761016e87816 */ /* 0x000fe400000000e8 */
[----:B------:R-:W5:Y:S01]  /*339c0*/  LDL.LU R22, [R1+0x2f8] ;  /* 0x0002f80001167983 */ /* 0x000f620000300800 */
[C---:B------:R-:W-:Y:S02]  /*339d0*/  ISETP.GT.AND P5, PT, R0.reuse, 0x100, P0 ;  /* 0x000001000000780c */ /* 0x040fe400007a4270 */
[----:B------:R-:W-:Y:S01]  /*339e0*/  ISETP.GT.AND P4, PT, R0, 0x100, P1 ;  /* 0x000001000000780c */ /* 0x000fe20000f84270 */
[----:B---3--:R-:W-:-:S05]  /*339f0*/  FMUL R17, R17, R2 ;  /* 0x0000000211117220 */ /* 0x008fca0000400000 */
[----:B------:R-:W-:-:S05]  /*33a00*/  F2FP.F16.F32.PACK_AB R17, RZ, R17 ;  /* 0x00000011ff11723e */ /* 0x000fca00000000ff */
[----:B------:R0:W-:Y:S01]  /*33a10*/  @P5 STG.E.U16 desc[UR60][R4.64+0x50], R232 ;  /* 0x000050e804005986 */ /* 0x0001e2000c10153c */
[----:B------:R-:W-:Y:S02]  /*33a20*/  ISETP.GT.AND P5, PT, R0, 0x108, P0 ;  /* 0x000001080000780c */ /* 0x000fe400007a4270 */
[----:B------:R-:W-:Y:S02]  /*33a30*/  PRMT R23, R17, 0x7610, R23 ;  /* 0x0000761011177816 */ /* 0x000fe40000000017 */
[----:B------:R-:W3:Y:S04]  /*33a40*/  LDL.LU R17, [R1+0x2fc] ;  /* 0x0002fc0001117983 */ /* 0x000ee80000300800 */
[----:B------:R1:W-:Y:S04]  /*33a50*/  @P4 STG.E.U16 desc[UR60][R4.64+0x52], R23 ;  /* 0x0000521704004986 */ /* 0x0003e8000c10153c */
[----:B0-----:R-:W4:Y:S04]  /*33a60*/  LDL.LU R232, [R1+0x2d0] ;  /* 0x0002d00001e87983 */ /* 0x001f280000300800 */
[----:B-1----:R-:W2:Y:S01]  /*33a70*/  LDL.LU R23, [R1+0x2c0] ;  /* 0x0002c00001177983 */ /* 0x002ea20000300800 */
        /* <DEDUP_REMOVED lines=8> */
[----:B--2---:R-:W-:-:S03]  /*33b00*/  FMUL R23, R23, R2 ;  /* 0x0000000217177220 */ /* 0x004fc60000400000 */
[----:B0-----:R-:W2:Y:S02]  /*33b10*/  LDL.LU R17, [R1+0x2c8] ;  /* 0x0002c80001117983 */ /* 0x001ea40000300800 */
[----:B------:R-:W-:-:S04]  /*33b20*/  F2FP.F16.F32.PACK_AB R23, RZ, R23 ;  /* 0x00000017ff17723e */ /* 0x000fc800000000ff */
[----:B------:R-:W-:Y:S01]  /*33b30*/  PRMT R236, R23, 0x7610, R236 ;  /* 0x0000761017ec7816 */ /* 0x000fe200000000ec */
[----:B-----5:R-:W-:-:S05]  /*33b40*/  FMUL R22, R22, R2 ;  /* 0x0000000216167220 */ /* 0x020fca0000400000 */
[----:B------:R-:W-:-:S04]  /*33b50*/  F2FP.F16.F32.PACK_AB R22, RZ, R22 ;  /* 0x00000016ff16723e */ /* 0x000fc800000000ff */
[----:B------:R-:W-:Y:S02]  /*33b60*/  PRMT R23, R22, 0x7610, R23 ;  /* 0x0000761016177816 */ /* 0x000fe40000000017 */
[----:B------:R-:W3:Y:S01]  /*33b70*/  LDL.LU R22, [R1+0x2d8] ;  /* 0x0002d80001167983 */ /* 0x000ee20000300800 */
[C---:B------:R-:W-:Y:S02]  /*33b80*/  ISETP.GT.AND P5, PT, R0.reuse, 0x180, P3 ;  /* 0x000001800000780c */ /* 0x040fe40001fa4270 */
[C---:B------:R-:W-:Y:S02]  /*33b90*/  ISETP.GT.AND P4, PT, R0.reuse, 0x180, P2 ;  /* 0x000001800000780c */ /* 0x040fe40001784270 */
[----:B------:R-:W-:Y:S01]  /*33ba0*/  ISETP.GT.AND P3, PT, R0, 0x188, P3 ;  /* 0x000001880000780c */ /* 0x000fe20001f64270 */
[-C--:B------:R-:W-:Y:S01]  /*33bb0*/  FMUL R235, R235, R2.reuse ;  /* 0x00000002ebeb7220 */ /* 0x080fe20000400000 */
[----:B--2---:R-:W-:-:S07]  /*33bc0*/  FMUL R17, R17, R2 ;  /* 0x0000000211117220 */ /* 0x004fce0000400000 */
[----:B------:R-:W-:Y:S01]  /*33bd0*/  @P5 STG.E.U16 desc[UR60][R6.64+0x40], R236 ;  /* 0x000040ec06005986 */ /* 0x000fe2000c10153c */
[----:B------:R-:W-:-:S03]  /*33be0*/  F2FP.F16.F32.PACK_AB R17, RZ, R17 ;  /* 0x00000011ff11723e */ /* 0x000fc600000000ff */
[----:B------:R0:W-:Y:S01]  /*33bf0*/  @P4 STG.E.U16 desc[UR60][R6.64+0x42], R23 ;  /* 0x0000421706004986 */ /* 0x0001e2000c10153c */
[----:B------:R-:W-:Y:S01]  /*33c00*/  ISETP.GT.AND P2, PT, R0, 0x188, P2 ;  /* 0x000001880000780c */ /* 0x000fe20001744270 */
[-C--:B------:R-:W-:Y:S01]  /*33c10*/  FMUL R234, R234, R2.reuse ;  /* 0x00000002eaea7220 */ /* 0x080fe20000400000 */
[C---:B------:R-:W-:Y:S01]  /*33c20*/  ISETP.GT.AND P4, PT, R0.reuse, 0x180, P0 ;  /* 0x000001800000780c */ /* 0x040fe20000784270 */
[----:B------:R1:W-:Y:S01]  /*33c30*/  @P3 STG.E.U16 desc[UR60][R10.64+0x40], R17 ;  /* 0x000040110a003986 */ /* 0x0003e2000c10153c */
[----:B------:R-:W-:Y:S01]  /*33c40*/  ISETP.GT.AND P3, PT, R0, 0x180, P1 ;  /* 0x000001800000780c */ /* 0x000fe20000f64270 */
[-C--:B----4-:R-:W-:Y:S01]  /*33c50*/  FMUL R232, R232, R2.reuse ;  /* 0x00000002e8e87220 */ /* 0x090fe20000400000 */
[----:B------:R-:W-:Y:S01]  /*33c60*/  ISETP.GT.AND P0, PT, R0, 0x188, P0 ;  /* 0x000001880000780c */ /* 0x000fe20000704270 */
[----:B------:R-:W-:Y:S01]  /*33c70*/  FMUL R233, R233, R2 ;  /* 0x00000002e9e97220 */ /* 0x000fe20000400000 */
[----:B0-----:R-:W-:Y:S02]  /*33c80*/  F2FP.F16.F32.PACK_AB R23, RZ, R234 ;  /* 0x000000eaff17723e */ /* 0x001fe400000000ff */
[----:B-1----:R-:W-:-:S02]  /*33c90*/  F2FP.F16.F32.PACK_AB R17, RZ, R235 ;  /* 0x000000ebff11723e */ /* 0x002fc400000000ff */
[----:B------:R-:W-:Y:S01]  /*33ca0*/  F2FP.F16.F32.PACK_AB R232, RZ, R232 ;  /* 0x000000e8ffe8723e */ /* 0x000fe200000000ff */
[----:B------:R-:W2:Y:S01]  /*33cb0*/  LDL.LU R235, [R1+0x2bc] ;  /* 0x0002bc0001eb7983 */ /* 0x000ea20000300800 */
[----:B------:R-:W-:Y:S02]  /*33cc0*/  PRMT R234, R17, 0x7610, R234 ;  /* 0x0000761011ea7816 */ /* 0x000fe400000000ea */
[----:B------:R-:W-:Y:S02]  /*33cd0*/  F2FP.F16.F32.PACK_AB R17, RZ, R233 ;  /* 0x000000e9ff11723e */ /* 0x000fe400000000ff */
[----:B------:R-:W4:Y:S04]  /*33ce0*/  LDL.LU R233, [R1+0x2b8] ;  /* 0x0002b80001e97983 */ /* 0x000f280000300800 */
[----:B------:R0:W-:Y:S04]  /*33cf0*/  @P2 STG.E.U16 desc[UR60][R10.64+0x42], R234 ;  /* 0x000042ea0a002986 */ /* 0x0001e8000c10153c */
[----:B------:R1:W-:Y:S04]  /*33d00*/  @P4 STG.E.U16 desc[UR60][R6.64+0x50], R232 ;  /* 0x000050e806004986 */ /* 0x0003e8000c10153c */
[----:B------:R5:W-:Y:S04]  /*33d10*/  @P3 STG.E.U16 desc[UR60][R6.64+0x52], R23 ;  /* 0x0000521706003986 */ /* 0x000be8000c10153c */
[----:B0-----:R-:W2:Y:S04]  /*33d20*/  LDL.LU R234, [R1+0x2b4] ;  /* 0x0002b40001ea7983 */ /* 0x001ea80000300800 */
[----:B-1----:R-:W4:Y:S04]  /*33d30*/  LDL.LU R232, [R1+0x2a0] ;  /* 0x0002a00001e87983 */ /* 0x002f280000300800 */
[----:B-----5:R-:W5:Y:S01]  /*33d40*/  LDL.LU R23, [R1+0x2a4] ;  /* 0x0002a40001177983 */ /* 0x020f620000300800 */
[----:B---3--:R-:W-:-:S05]  /*33d50*/  FMUL R22, R22, R2 ;  /* 0x0000000216167220 */ /* 0x008fca0000400000 */
[----:B------:R-:W-:-:S05]  /*33d60*/  F2FP.F16.F32.PACK_AB R22, RZ, R22 ;  /* 0x00000016ff16723e */ /* 0x000fca00000000ff */
[----:B------:R0:W-:Y:S04]  /*33d70*/  @P0 STG.E.U16 desc[UR60][R10.64+0x50], R22 ;  /* 0x000050160a000986 */ /* 0x0001e8000c10153c */
[----:B0-----:R-:W3:Y:S01]  /*33d80*/  LDL.LU R22, [R1+0x2a8] ;  /* 0x0002a80001167983 */ /* 0x001ee20000300800 */
[C---:B------:R-:W-:Y:S02]  /*33d90*/  ISETP.GT.AND P3, PT, R3.reuse, 0x30, PT ;  /* 0x000000300300780c */ /* 0x040fe40003f64270 */
[----:B------:R-:W-:Y:S02]  /*33da0*/  ISETP.GT.AND P2, PT, R3, 0x31, PT ;  /* 0x000000310300780c */ /* 0x000fe40003f44270 */
[C---:B------:R-:W-:Y:S02]  /*33db0*/  ISETP.GT.AND P1, PT, R0.reuse, 0x188, P1 ;  /* 0x000001880000780c */ /* 0x040fe40000f24270 */
[----:B------:R-:W-:-:S02]  /*33dc0*/  ISETP.GT.AND P0, PT, R0, RZ, P3 ;  /* 0x000000ff0000720c */ /* 0x000fc40001f04270 */
[C---:B------:R-:W-:Y:S02]  /*33dd0*/  ISETP.GT.AND P4, PT, R0.reuse, RZ, P2 ;  /* 0x000000ff0000720c */ /* 0x040fe40001784270 */
[----:B------:R-:W-:-:S07]  /*33de0*/  ISETP.GT.AND P5, PT, R0, 0x8, P3 ;  /* 0x000000080000780c */ /* 0x000fce0001fa4270 */
[----:B------:R0:W-:Y:S04]  /*33df0*/  @P1 STG.E.U16 desc[UR60][R10.64+0x52], R17 ;  /* 0x000052110a001986 */ /* 0x0001e8000c10153c */
[----:B0-----:R-:W2:Y:S01]  /*33e00*/  LDL.LU R17, [R1+0x2ac] ;  /* 0x0002ac0001117983 */ /* 0x001ea20000300800 */
[-C--:B----4-:R-:W-:Y:S01]  /*33e10*/  FMUL R232, R232, R2.reuse ;  /* 0x00000002e8e87220 */ /* 0x090fe20000400000 */
[----:B-----5:R-:W-:-:S04]  /*33e20*/  FMUL R23, R23, R2 ;  /* 0x0000000217177220 */ /* 0x020fc80000400000 */
[----:B------:R-:W-:Y:S02]  /*33e30*/  F2FP.F16.F32.PACK_AB R232, RZ, R232 ;  /* 0x000000e8ffe8723e */ /* 0x000fe400000000ff */
[----:B------:R-:W-:-:S03]  /*33e40*/  F2FP.F16.F32.PACK_AB R23, RZ, R23 ;  /* 0x00000017ff17723e */ /* 0x000fc600000000ff */
[----:B------:R-:W-:Y:S04]  /*33e50*/  @P0 STG.E.U16 desc[UR60][R12.64+0x60], R232 ;  /* 0x000060e80c000986 */ /* 0x000fe8000c10153c */
[----:B------:R-:W-:Y:S01]  /*33e60*/  @P4 STG.E.U16 desc[UR60][R12.64+0x62], R23 ;  /* 0x000062170c004986 */ /* 0x000fe2000c10153c */
[----:B---3--:R-:W-:-:S05]  /*33e70*/  FMUL R22, R22, R2 ;  /* 0x0000000216167220 */ /* 0x008fca0000400000 */
[----:B------:R-:W-:-:S05]  /*33e80*/  F2FP.F16.F32.PACK_AB R22, RZ, R22 ;  /* 0x00000016ff16723e */ /* 0x000fca00000000ff */
[----:B------:R0:W-:Y:S04]  /*33e90*/  @P5 STG.E.U16 desc[UR60][R20.64+0x60], R22 ;  /* 0x0000601614005986 */ /* 0x0001e8000c10153c */
[----:B0-----:R-:W3:Y:S01]  /*33ea0*/  LDL.LU R22, [R1+0x2b0] ;  /* 0x0002b00001167983 */ /* 0x001ee20000300800 */
[----:B------:R-:W-:Y:S02]  /*33eb0*/  ISETP.GT.AND P1, PT, R0, 0x8, P2 ;  /* 0x000000080000780c */ /* 0x000fe40001724270 */
[----:B------:R-:W-:Y:S01]  /*33ec0*/  ISETP.GT.AND P0, PT, R3, 0x38, PT ;  /* 0x000000380300780c */ /* 0x000fe20003f04270 */
[----:B--2---:R-:W-:-:S03]  /*33ed0*/  FMUL R17, R17, R2 ;  /* 0x0000000211117220 */ /* 0x004fc60000400000 */
[----:B------:R-:W-:Y:S02]  /*33ee0*/  ISETP.GT.AND P5, PT, R0, RZ, P0 ;  /* 0x000000ff0000720c */ /* 0x000fe400007a4270 */
[----:B------:R-:W-:-:S05]  /*33ef0*/  F2FP.F16.F32.PACK_AB R17, RZ, R17 ;  /* 0x00000011ff11723e */ /* 0x000fca00000000ff */
[----:B------:R0:W-:Y:S01]  /*33f00*/  @P1 STG.E.U16 desc[UR60][R20.64+0x62], R17 ;  /* 0x0000621114001986 */ /* 0x0001e2000c10153c */
[----:B------:R-:W-:-:S04]  /*33f10*/  ISETP.GT.AND P1, PT, R3, 0x39, PT ;  /* 0x000000390300780c */ /* 0x000fc80003f24270 */
[----:B------:R-:W-:Y:S01]  /*33f20*/  ISETP.GT.AND P4, PT, R0, RZ, P1 ;  /* 0x000000ff0000720c */ /* 0x000fe20000f84270 */
[----:B0-----:R-:W-:Y:S02]  /*33f30*/  FMUL R17, R234, R2 ;  /* 0x00000002ea117220 */ /* 0x001fe40000400000 */
[----:B------:R-:W2:Y:S03]  /*33f40*/  LDL.LU R234, [R1+0x294] ;  /* 0x0002940001ea7983 */ /* 0x000ea60000300800 */
[----:B------:R-:W-:-:S04]  /*33f50*/  F2FP.F16.F32.PACK_AB R17, RZ, R17 ;  /* 0x00000011ff11723e */ /* 0x000fc800000000ff */
[----:B------:R-:W-:Y:S01]  /*33f60*/  PRMT R23, R17, 0x7610, R23 ;  /* 0x0000761011177816 */ /* 0x000fe20000000017 */
[----:B------:R-:W-:-:S04]  /*33f70*/  FMUL R17, R235, R2 ;  /* 0x00000002eb117220 */ /* 0x000fc80000400000 */
[----:B------:R-:W-:Y:S01]  /*33f80*/  @P4 STG.E.U16 desc[UR60][R12.64+0x72], R23 ;  /* 0x000072170c004986 */ /* 0x000fe2000c10153c */
[----:B---3--:R-:W-:-:S05]  /*33f90*/  FMUL R22, R22, R2 ;  /* 0x0000000216167220 */ /* 0x008fca0000400000 */
[----:B------:R-:W-:-:S04]  /*33fa0*/  F2FP.F16.F32.PACK_AB R22, RZ, R22 ;  /* 0x00000016ff16723e */ /* 0x000fc800000000ff */
[----:B------:R-:W-:Y:S01]  /*33fb0*/  PRMT R232, R22, 0x7610, R232 ;  /* 0x0000761016e87816 */ /* 0x000fe200000000e8 */
[----:B------:R-:W-:Y:S02]  /*33fc0*/  FMUL R22, R233, R2 ;  /* 0x00000002e9167220 */ /* 0x000fe40000400000 */
[----:B------:R-:W3:Y:S04]  /*33fd0*/  LDL.LU R233, [R1+0x298] ;  /* 0x0002980001e97983 */ /* 0x000ee80000300800 */
        /* <DEDUP_REMOVED lines=10> */
[----:B0-----:R-:W2:Y:S01]  /*34080*/  LDL.LU R17, [R1+0x284] ;  /* 0x0002840001117983 */ /* 0x001ea20000300800 */
[----:B-----5:R-:W-:-:S05]  /*34090*/  FMUL R22, R22, R2 ;  /* 0x0000000216167220 */ /* 0x020fca0000400000 */
[----:B------:R-:W-:-:S05]  /*340a0*/  F2FP.F16.F32.PACK_AB R22, RZ, R22 ;  /* 0x00000016ff16723e */ /* 0x000fca00000000ff */
[----:B------:R0:W-:Y:S04]  /*340b0*/  @P4 STG.E.U16 desc[UR60][R8.64+0x60], R22 ;  /* 0x0000601608004986 */ /* 0x0001e8000c10153c */
[----:B0-----:R-:W5:Y:S01]  /*340c0*/  LDL.LU R22, [R1+0x288] ;  /* 0x0002880001167983 */ /* 0x001f620000300800 */
[C---:B------:R-:W-:Y:S01]  /*340d0*/  ISETP.GT.AND P5, PT, R0.reuse, 0x80, P2 ;  /* 0x000000800000780c */ /* 0x040fe200017a4270 */
[----:B--2---:R-:W-:Y:S01]  /*340e0*/  FMUL R17, R17, R2 ;  /* 0x0000000211117220 */ /* 0x004fe20000400000 */
[----:B------:R-:W-:-:S04]  /*340f0*/  ISETP.GT.AND P4, PT, R0, 0x88, P3 ;  /* 0x000000880000780c */ /* 0x000fc80001f84270 */
[----:B------:R-:W-:-:S07]  /*34100*/  F2FP.F16.F32.PACK_AB R17, RZ, R17 ;  /* 0x00000011ff11723e */ /* 0x000fce00000000ff */
[----:B------:R0:W-:Y:S04]  /*34110*/  @P5 STG.E.U16 desc[UR60][R8.64+0x62], R17 ;  /* 0x0000621108005986 */ /* 0x0001e8000c10153c */
[----:B0-----:R-:W2:Y:S01]  /*34120*/  LDL.LU R17, [R1+0x28c] ;  /* 0x00028c0001117983 */ /* 0x001ea20000300800 */
[----:B-----5:R-:W-:-:S05]  /*34130*/  FMUL R22, R22, R2 ;  /* 0x0000000216167220 */ /* 0x020fca0000400000 */
[----:B------:R-:W-:-:S05]  /*34140*/  F2FP.F16.F32.PACK_AB R22, RZ, R22 ;  /* 0x00000016ff16723e */ /* 0x000fca00000000ff */
[----:B------:R0:W-:Y:S04]  /*34150*/  @P4 STG.E.U16 desc[UR60][R18.64+0x60], R22 ;  /* 0x0000601612004986 */ /* 0x0001e8000c10153c */
[----:B0-----:R-:W5:Y:S01]  /*34160*/  LDL.LU R22, [R1+0x290] ;  /* 0x0002900001167983 */ /* 0x001f620000300800 */
[----:B------:R-:W-:Y:S01]  /*34170*/  ISETP.GT.AND P5, PT, R0, 0x88, P2 ;  /* 0x000000880000780c */ /* 0x000fe200017a4270 */
[----:B--2---:R-:W-:-:S05]  /*34180*/  FMUL R17, R17, R2 ;  /* 0x0000000211117220 */ /* 0x004fca0000400000 */
        /* <DEDUP_REMOVED lines=8> */
[----:B------:R-:W2:Y:S04]  /*34210*/  LDL.LU R235, [R1+0x24c] ;  /* 0x00024c0001eb7983 */ /* 0x000ea80000300800 */
[----:B------:R-:W4:Y:S04]  /*34220*/  LDL.LU R234, [R1+0x254] ;  /* 0x0002540001ea7983 */ /* 0x000f280000300800 */
[----:B------:R-:W-:Y:S01]  /*34230*/  @P4 STG.E.U16 desc[UR60][R8.64+0x72], R23 ;  /* 0x0000721708004986 */ /* 0x000fe2000c10153c */
[----:B-----5:R-:W-:-:S05]  /*34240*/  FMUL R22, R22, R2 ;  /* 0x0000000216167220 */ /* 0x020fca0000400000 */
[----:B------:R-:W-:-:S04]  /*34250*/  F2FP.F16.F32.PACK_AB R22, RZ, R22 ;  /* 0x00000016ff16723e */ /* 0x000fc800000000ff */
[----:B------:R-:W-:Y:S01]  /*34260*/  PRMT R232, R22, 0x7610, R232 ;  /* 0x0000761016e87816 */ /* 0x000fe200000000e8 */
[----:B---3--:R-:W-:Y:S02]  /*34270*/  FMUL R22, R233, R2 ;  /* 0x00000002e9167220 */ /* 0x008fe40000400000 */
[----:B------:R-:W3:Y:S04]  /*34280*/  LDL.LU R233, [R1+0x25c] ;  /* 0x00025c0001e97983 */ /* 0x000ee80000300800 */
[----:B------:R-:W-:Y:S01]  /*34290*/  @P5 STG.E.U16 desc[UR60][R8.64+0x70], R232 ;  /* 0x000070e808005986 */ /* 0x000fe2000c10153c */
[----:B------:R-:W-:Y:S02]  /*342a0*/  ISETP.GT.AND P5, PT, R0, 0x88, P0 ;  /* 0x000000880000780c */ /* 0x000fe400007a4270 */
[----:B------:R-:W-:-:S11]  /*342b0*/  F2FP.F16.F32.PACK_AB R22, RZ, R22 ;  /* 0x00000016ff16723e */ /* 0x000fd600000000ff */
[----:B------:R0:W-:Y:S04]  /*342c0*/  @P5 STG.E.U16 desc[UR60][R18.64+0x70], R22 ;  /* 0x0000701612005986 */ /* 0x0001e8000c10153c */
[----:B0-----:R-:W5:Y:S01]  /*342d0*/  LDL.LU R22, [R1+0x260] ;  /* 0x0002600001167983 */ /* 0x001f620000300800 */
[----:B------:R-:W-:Y:S02]  /*342e0*/  ISETP.GT.AND P4, PT, R0, 0x88, P1 ;  /* 0x000000880000780c */ /* 0x000fe40000f84270 */
        /* <DEDUP_REMOVED lines=8> */
[----:B------:R-:W-:Y:S01]  /*34370*/  ISETP.GT.AND P5, PT, R0, 0x100, P2 ;  /* 0x000001000000780c */ /* 0x000fe200017a4270 */
[----:B--2---:R-:W-:-:S05]  /*34380*/  FMUL R17, R17, R2 ;  /* 0x0000000211117220 */ /* 0x004fca0000400000 */
[----:B------:R-:W-:Y:S02]  /*34390*/  F2FP.F16.F32.PACK_AB R17, RZ, R17 ;  /* 0x00000011ff11723e */ /* 0x000fe400000000ff */
[----:B------:R-:W-:-:S05]  /*343a0*/  ISETP.GT.AND P4, PT, R0, 0x108, P3 ;  /* 0x000001080000780c */ /* 0x000fca0001f84270 */
        /* <DEDUP_REMOVED lines=9> */
[----:B------:R0:W-:Y:S04]  /*34440*/  @P5 STG.E.U16 desc[UR60][R14.64+0x62], R17 ;  /* 0x000062110e005986 */ /* 0x0001e8000c10153c */
[----:B0-----:R-:W2:Y:S01]  /*34450*/  LDL.LU R17, [R1+0x274] ;  /* 0x0002740001117983 */ /* 0x001ea20000300800 */
[----:B-----5:R-:W-:-:S05]  /*34460*/  FMUL R22, R22, R2 ;  /* 0x0000000216167220 */ /* 0x020fca0000400000 */
[----:B------:R-:W-:-:S04]  /*34470*/  F2FP.F16.F32.PACK_AB R22, RZ, R22 ;  /* 0x00000016ff16723e */ /* 0x000fc800000000ff */
[----:B------:R-:W-:Y:S02]  /*34480*/  PRMT R232, R22, 0x7610, R232 ;  /* 0x0000761016e87816 */ /* 0x000fe400000000e8 */
[----:B------:R-:W5:Y:S01]  /*34490*/  LDL.LU R22, [R1+0x278] ;  /* 0x0002780001167983 */ /* 0x000f620000300800 */
[C---:B------:R-:W-:Y:S02]  /*344a0*/  ISETP.GT.AND P5, PT, R0.reuse, 0x100, P0 ;  /* 0x000001000000780c */ /* 0x040fe400007a4270 */
[----:B------:R-:W-:Y:S01]  /*344b0*/  ISETP.GT.AND P4, PT, R0, 0x100, P1 ;  /* 0x000001000000780c */ /* 0x000fe20000f84270 */
[----:B--2---:R-:W-:-:S05]  /*344c0*/  FMUL R17, R17, R2 ;  /* 0x0000000211117220 */ /* 0x004fca0000400000 */
[----:B------:R-:W-:-:S05]  /*344d0*/  F2FP.F16.F32.PACK_AB R17, RZ, R17 ;  /* 0x00000011ff11723e */ /* 0x000fca00000000ff */
[----:B------:R0:W-:Y:S01]  /*344e0*/  @P5 STG.E.U16 desc[UR60][R4.64+0x70], R232 ;  /* 0x000070e804005986 */ /* 0x0001e2000c10153c */
[----:B------:R-:W-:Y:S02]  /*344f0*/  ISETP.GT.AND P5, PT, R0, 0x108, P0 ;  /* 0x000001080000780c */ /* 0x000fe400007a4270 */
[----:B------:R-:W-:Y:S02]  /*34500*/  PRMT R23, R17, 0x7610, R23 ;  /* 0x0000761011177816 */ /* 0x000fe40000000017 */
[----:B------:R-:W2:Y:S04]  /*34510*/  LDL.LU R17, [R1+0x27c] ;  /* 0x00027c0001117983 */ /* 0x000ea80000300800 */
[----:B------:R1:W-:Y:S04]  /*34520*/  @P4 STG.E.U16 desc[UR60][R4.64+0x72], R23 ;  /* 0x0000721704004986 */ /* 0x0003e8000c10153c */
[----:B0-----:R-:W3:Y:S04]  /*34530*/  LDL.LU R232, [R1+0x250] ;  /* 0x0002500001e87983 */ /* 0x001ee80000300800 */
[----:B-1----:R-:W4:Y:S01]  /*34540*/  LDL.LU R23, [R1+0x240] ;  /* 0x0002400001177983 */ /* 0x002f220000300800 */
        /* <DEDUP_REMOVED lines=8> */
[----:B----4-:R-:W-:-:S03]  /*345d0*/  FMUL R23, R23, R2 ;  /* 0x0000000217177220 */ /* 0x010fc60000400000 */
[----:B0-----:R-:W2:Y:S02]  /*345e0*/  LDL.LU R17, [R1+0x248] ;  /* 0x0002480001117983 */ /* 0x001ea40000300800 */
[----:B------:R-:W-:-:S04]  /*345f0*/  F2FP.F16.F32.PACK_AB R23, RZ, R23 ;  /* 0x00000017ff17723e */ /* 0x000fc800000000ff */
[----:B------:R-:W-:Y:S01]  /*34600*/  PRMT R236, R23, 0x7610, R236 ;  /* 0x0000761017ec7816 */ /* 0x000fe200000000ec */
[----:B-----5:R-:W-:-:S05]  /*34610*/  FMUL R22, R22, R2 ;  /* 0x0000000216167220 */ /* 0x020fca0000400000 */
[----:B------:R-:W-:-:S04]  /*34620*/  F2FP.F16.F32.PACK_AB R22, RZ, R22 ;  /* 0x00000016ff16723e */ /* 0x000fc800000000ff */
[----:B------:R-:W-:Y:S02]  /*34630*/  PRMT R23, R22, 0x7610, R23 ;  /* 0x0000761016177816 */ /* 0x000fe40000000017 */
[----:B------:R-:W4:Y:S01]  /*34640*/  LDL.LU R22, [R1+0x258] ;  /* 0x0002580001167983 */ /* 0x000f220000300800 */
        /* <DEDUP_REMOVED lines=13> */
[-C--:B---3--:R-:W-:Y:S01]  /*34720*/  FMUL R232, R232, R2.reuse ;  /* 0x00000002e8e87220 */ /* 0x088fe20000400000 */
        /* <DEDUP_REMOVED lines=8> */
[----:B------:R-:W3:Y:S04]  /*347b0*/  LDL.LU R233, [R1+0x238] ;  /* 0x0002380001e97983 */ /* 0x000ee80000300800 */
[----:B------:R0:W-:Y:S04]  /*347c0*/  @P2 STG.E.U16 desc[UR60][R10.64+0x62], R234 ;  /* 0x000062ea0a002986 */ /* 0x0001e8000c10153c */
[----:B------:R1:W-:Y:S04]  /*347d0*/  @P4 STG.E.U16 desc[UR60][R6.64+0x70], R232 ;  /* 0x000070e806004986 */ /* 0x0003e8000c10153c */
[----:B------:R5:W-:Y:S04]  /*347e0*/  @P3 STG.E.U16 desc[UR60][R6.64+0x72], R23 ;  /* 0x0000721706003986 */ /* 0x000be8000c10153c */
[----:B0-----:R-:W2:Y:S04]  /*347f0*/  LDL.LU R234, [R1+0x234] ;  /* 0x0002340001ea7983 */ /* 0x001ea80000300800 */
[----:B-1----:R-:W3:Y:S04]  /*34800*/  LDL.LU R232, [R1+0x220] ;  /* 0x0002200001e87983 */ /* 0x002ee80000300800 */
[----:B-----5:R-:W5:Y:S01]  /*34810*/  LDL.LU R23, [R1+0x224] ;  /* 0x0002240001177983 */ /* 0x020f620000300800 */
[----:B----4-:R-:W-:-:S05]  /*34820*/  FMUL R22, R22, R2 ;  /* 0x0000000216167220 */ /* 0x010fca0000400000 */
[----:B------:R-:W-:-:S05]  /*34830*/  F2FP.F16.F32.PACK_AB R22, RZ, R22 ;  /* 0x00000016ff16723e */ /* 0x000fca00000000ff */
[----:B------:R0:W-:Y:S04]  /*34840*/  @P0 STG.E.U16 desc[UR60][R10.64+0x70], R22 ;  /* 0x000070160a000986 */ /* 0x0001e8000c10153c */
[----:B0-----:R-:W4:Y:S01]  /*34850*/  LDL.LU R22, [R1+0x228] ;  /* 0x0002280001167983 */ /* 0x001f220000300800 */
        /* <DEDUP_REMOVED lines=8> */
[-C--:B---3--:R-:W-:Y:S01]  /*348e0*/  FMUL R232, R232, R2.reuse ;  /* 0x00000002e8e87220 */ /* 0x088fe20000400000 */
[----:B-----5:R-:W-:-:S04]  /*348f0*/  FMUL R23, R23, R2 ;  /* 0x0000000217177220 */ /* 0x020fc80000400000 */
[----:B------:R-:W-:Y:S02]  /*34900*/  F2FP.F16.F32.PACK_AB R232, RZ, R232 ;  /* 0x000000e8ffe8723e */ /* 0x000fe400000000ff */
[----:B------:R-:W-:-:S03]  /*34910*/  F2FP.F16.F32.PACK_AB R23, RZ, R23 ;  /* 0x00000017ff17723e */ /* 0x000fc600000000ff */
[----:B------:R-:W-:Y:S04]  /*34920*/  @P0 STG.E.U16 desc[UR60][R12.64+0x80], R232 ;  /* 0x000080e80c000986 */ /* 0x000fe8000c10153c */
[----:B------:R-:W-:Y:S01]  /*34930*/  @P4 STG.E.U16 desc[UR60][R12.64+0x82], R23 ;  /* 0x000082170c004986 */ /* 0x000fe2000c10153c */
[----:B----4-:R-:W-:-:S05]  /*34940*/  FMUL R22, R22, R2 ;  /* 0x0000000216167220 */ /* 0x010fca0000400000 */
        /* <DEDUP_REMOVED lines=504> */
[C---:B------:R-:W-:Y:S02]  /*368d0*/  ISETP.GT.AND P1, PT, R0.reuse, 0x188, P1 ;  /* 0x000001880000780c */ /* 0x040fe40000f24270 */
[C---:B------:R-:W-:Y:S02]  /*368e0*/  ISETP.GT.AND P2, PT, R3.reuse, 0x70, PT ;  /* 0x000000700300780c */ /* 0x040fe40003f44270 */
[----:B------:R-:W-:Y:S02]  /*368f0*/  ISETP.GT.AND P3, PT, R3, 0x71, PT ;  /* 0x000000710300780c */ /* 0x000fe40003f64270 */
[----:B------:R-:W-:-:S02]  /*36900*/  ISETP.GT.AND P5, PT, R0, 0x8, P2 ;  /* 0x000000080000780c */ /* 0x000fc400017a4270 */
[----:B------:R-:W-:-:S05]  /*36910*/  ISETP.GT.AND P4, PT, R0, RZ, P3 ;  /* 0x000000ff0000720c */ /* 0x000fca0001f84270 */
[----:B------:R0:W-:Y:S01]  /*36920*/  @P1 STG.E.U16 desc[UR60][R10.64+0xd2], R17 ;  /* 0x0000d2110a001986 */ /* 0x0001e2000c10153c */
[----:B------:R-:W-:-:S03]  /*36930*/  ISETP.GT.AND P1, PT, R0, RZ, P2 ;  /* 0x000000ff0000720c */ /* 0x000fc60001724270 */
        /* <DEDUP_REMOVED lines=108> */
[----:B--2---:R-:W-:-:S10]  /*37000*/  FMUL R17, R17, R2 ;  /* 0x0000000211117220 */ /* 0x004fd40000400000 */
[----:B------:R0:W-:Y:S01]  /*37010*/  @P4 STG.E.U16 desc[UR60][R4.64+0xf0], R232 ;  /* 0x0000f0e804004986 */ /* 0x0001e2000c10153c */
[----:B------:R-:W-:Y:S02]  /*37020*/  ISETP.GT.AND P4, PT, R0, 0x108, P1 ;  /* 0x000001080000780c */ /* 0x000fe40000f84270 */
[----:B------:R-:W-:-:S04]  /*37030*/  F2FP.F16.F32.PACK_AB R17, RZ, R17 ;  /* 0x00000011ff11723e */ /* 0x000fc800000000ff */
[----:B------:R-:W-:Y:S02]  /*37040*/  PRMT R23, R17, 0x7610, R23 ;  /* 0x0000761011177816 */ /* 0x000fe40000000017 */
[----:B------:R-:W2:Y:S04]  /*37050*/  LDL.LU R17, [R1+0x7c] ;  /* 0x00007c0001117983 */ /* 0x000ea80000300800 */
[----:B0-----:R-:W4:Y:S04]  /*37060*/  LDL.LU R232, [R1+0x50] ;  /* 0x0000500001e87983 */ /* 0x001f280000300800 */
[----:B------:R0:W-:Y:S04]  /*37070*/  @P5 STG.E.U16 desc[UR60][R4.64+0xf2], R23 ;  /* 0x0000f21704005986 */ /* 0x0001e8000c10153c */
[----:B0-----:R-:W3:Y:S01]  /*37080*/  LDL.LU R23, [R1+0x40] ;  /* 0x0000400001177983 */ /* 0x001ee20000300800 */
        /* <DEDUP_REMOVED lines=8> */
[----:B---3--:R-:W-:-:S03]  /*37110*/  FMUL R23, R23, R2 ;  /* 0x0000000217177220 */ /* 0x008fc60000400000 */
        /* <DEDUP_REMOVED lines=9> */
[C---:B------:R-:W-:Y:S01]  /*371b0*/  ISETP.GT.AND P2, PT, R0.reuse, 0x188, P2 ;  /* 0x000001880000780c */ /* 0x040fe20001744270 */
[-C--:B------:R-:W-:Y:S01]  /*371c0*/  FMUL R235, R235, R2.reuse ;  /* 0x00000002ebeb7220 */ /* 0x080fe20000400000 */
[----:B------:R-:W-:Y:S01]  /*371d0*/  ISETP.GT.AND P3, PT, R0, 0x188, P3 ;  /* 0x000001880000780c */ /* 0x000fe20001f64270 */
[-C--:B--2---:R-:W-:Y:S01]  /*371e0*/  FMUL R17, R17, R2.reuse ;  /* 0x0000000211117220 */ /* 0x084fe20000400000 */
[----:B----4-:R-:W-:-:S04]  /*371f0*/  FMUL R232, R232, R2 ;  /* 0x00000002e8e87220 */ /* 0x010fc80000400000 */
[----:B------:R-:W-:Y:S01]  /*37200*/  F2FP.F16.F32.PACK_AB R17, RZ, R17 ;  /* 0x00000011ff11723e */ /* 0x000fe200000000ff */
[----:B------:R-:W-:Y:S01]  /*37210*/  @P4 STG.E.U16 desc[UR60][R6.64+0xe0], R236 ;  /* 0x0000e0ec06004986 */ /* 0x000fe2000c10153c */
[-C--:B------:R-:W-:Y:S01]  /*37220*/  FMUL R234, R234, R2.reuse ;  /* 0x00000002eaea7220 */ /* 0x080fe20000400000 */
[----:B------:R-:W-:Y:S02]  /*37230*/  FMUL R233, R233, R2 ;  /* 0x00000002e9e97220 */ /* 0x000fe40000400000 */
[----:B------:R-:W-:Y:S01]  /*37240*/  @P5 STG.E.U16 desc[UR60][R6.64+0xe2], R23 ;  /* 0x0000e21706005986 */ /* 0x000fe2000c10153c */
[----:B------:R-:W-:-:S03]  /*37250*/  ISETP.GT.AND P4, PT, R0, 0x180, P1 ;  /* 0x000001800000780c */ /* 0x000fc60000f84270 */
[----:B------:R0:W-:Y:S01]  /*37260*/  @P2 STG.E.U16 desc[UR60][R10.64+0xe0], R17 ;  /* 0x0000e0110a002986 */ /* 0x0001e2000c10153c */
[C---:B------:R-:W-:Y:S02]  /*37270*/  ISETP.GT.AND P2, PT, R0.reuse, 0x180, P0 ;  /* 0x000001800000780c */ /* 0x040fe40000744270 */
[C---:B------:R-:W-:Y:S02]  /*37280*/  ISETP.GT.AND P1, PT, R0.reuse, 0x188, P1 ;  /* 0x000001880000780c */ /* 0x040fe40000f24270 */
[----:B------:R-:W-:Y:S02]  /*37290*/  ISETP.GT.AND P0, PT, R0, 0x188, P0 ;  /* 0x000001880000780c */ /* 0x000fe40000704270 */
[----:B------:R-:W-:Y:S02]  /*372a0*/  F2FP.F16.F32.PACK_AB R232, RZ, R232 ;  /* 0x000000e8ffe8723e */ /* 0x000fe400000000ff */
[----:B0-----:R-:W-:Y:S02]  /*372b0*/  F2FP.F16.F32.PACK_AB R17, RZ, R235 ;  /* 0x000000ebff11723e */ /* 0x001fe400000000ff */
[----:B------:R-:W-:-:S02]  /*372c0*/  F2FP.F16.F32.PACK_AB R23, RZ, R234 ;  /* 0x000000eaff17723e */ /* 0x000fc400000000ff */
[----:B------:R-:W-:Y:S01]  /*372d0*/  PRMT R235, R17, 0x7610, R235 ;  /* 0x0000761011eb7816 */ /* 0x000fe200000000eb */
[----:B------:R-:W2:Y:S01]  /*372e0*/  LDL.LU R234, [R1+0x3c] ;  /* 0x00003c0001ea7983 */ /* 0x000ea20000300800 */
[----:B------:R-:W-:Y:S02]  /*372f0*/  F2FP.F16.F32.PACK_AB R17, RZ, R233 ;  /* 0x000000e9ff11723e */ /* 0x000fe400000000ff */
[----:B------:R-:W-:Y:S01]  /*37300*/  PRMT R233, R232, 0x7610, R233 ;  /* 0x00007610e8e97816 */ /* 0x000fe200000000e9 */
[----:B------:R0:W-:Y:S01]  /*37310*/  @P3 STG.E.U16 desc[UR60][R10.64+0xe2], R235 ;  /* 0x0000e2eb0a003986 */ /* 0x0001e2000c10153c */
[----:B------:R-:W-:-:S03]  /*37320*/  PRMT R232, R23, 0x7610, R232 ;  /* 0x0000761017e87816 */ /* 0x000fc600000000e8 */
[----:B------:R-:W-:Y:S04]  /*37330*/  @P4 STG.E.U16 desc[UR60][R6.64+0xf0], R233 ;  /* 0x0000f0e906004986 */ /* 0x000fe8000c10153c */
[----:B------:R1:W-:Y:S04]  /*37340*/  @P2 STG.E.U16 desc[UR60][R6.64+0xf2], R232 ;  /* 0x0000f2e806002986 */ /* 0x0003e8000c10153c */
[----:B0-----:R-:W4:Y:S01]  /*37350*/  LDL.LU R235, [R1+0x38] ;  /* 0x0000380001eb7983 */ /* 0x001f220000300800 */
[----:B---3--:R-:W-:-:S05]  /*37360*/  FMUL R22, R22, R2 ;  /* 0x0000000216167220 */ /* 0x008fca0000400000 */
[----:B------:R-:W-:-:S04]  /*37370*/  F2FP.F16.F32.PACK_AB R22, RZ, R22 ;  /* 0x00000016ff16723e */ /* 0x000fc800000000ff */
[----:B------:R-:W-:Y:S02]  /*37380*/  PRMT R23, R22, 0x7610, R23 ;  /* 0x0000761016177816 */ /* 0x000fe40000000017 */
[----:B------:R-:W-:Y:S02]  /*37390*/  PRMT R22, R17, 0x7610, R22 ;  /* 0x0000761011167816 */ /* 0x000fe40000000016 */
[----:B------:R-:W3:Y:S04]  /*373a0*/  LDL.LU R17, [R1+0x20] ;  /* 0x0000200001117983 */ /* 0x000ee80000300800 */
[----:B-1----:R-:W5:Y:S04]  /*373b0*/  LDL.LU R232, [R1+0x2c] ;  /* 0x00002c0001e87983 */ /* 0x002f680000300800 */
[----:B------:R0:W-:Y:S04]  /*373c0*/  @P1 STG.E.U16 desc[UR60][R10.64+0xf0], R23 ;  /* 0x0000f0170a001986 */ /* 0x0001e8000c10153c */
[----:B------:R1:W-:Y:S04]  /*373d0*/  @P0 STG.E.U16 desc[UR60][R10.64+0xf2], R22 ;  /* 0x0000f2160a000986 */ /* 0x0003e8000c10153c */
[----:B0-----:R-:W2:Y:S04]  /*373e0*/  LDL.LU R23, [R1+0x24] ;  /* 0x0000240001177983 */ /* 0x001ea80000300800 */
[----:B-1----:R-:W4:Y:S01]  /*373f0*/  LDL.LU R22, [R1+0x28] ;  /* 0x0000280001167983 */ /* 0x002f220000300800 */
[----:B------:R-:W-:-:S02]  /*37400*/  ISETP.GT.AND P3, PT, R3, 0x80, PT ;  /* 0x000000800300780c */ /* 0x000fc40003f64270 */
[----:B------:R-:W-:Y:S02]  /*37410*/  ISETP.GT.AND P2, PT, R3, 0x81, PT ;  /* 0x000000810300780c */ /* 0x000fe40003f44270 */
[C---:B------:R-:W-:Y:S02]  /*37420*/  ISETP.GT.AND P0, PT, R0.reuse, RZ, P3 ;  /* 0x000000ff0000720c */ /* 0x040fe40001f04270 */
[C---:B------:R-:W-:Y:S02]  /*37430*/  ISETP.GT.AND P1, PT, R0.reuse, RZ, P2 ;  /* 0x000000ff0000720c */ /* 0x040fe40001724270 */
[----:B------:R-:W-:Y:S01]  /*37440*/  ISETP.GT.AND P5, PT, R0, 0x8, P3 ;  /* 0x000000080000780c */ /* 0x000fe20001fa4270 */
[----:B---3--:R-:W-:-:S05]  /*37450*/  FMUL R17, R17, R2 ;  /* 0x0000000211117220 */ /* 0x008fca0000400000 */
[----:B------:R-:W-:-:S04]  /*37460*/  F2FP.F16.F32.PACK_AB R17, RZ, R17 ;  /* 0x00000011ff11723e */ /* 0x000fc800000000ff */
[----:B------:R-:W-:Y:S01]  /*37470*/  PRMT R233, R17, 0x7610, R233 ;  /* 0x0000761011e97816 */ /* 0x000fe200000000e9 */
[-C--:B--2---:R-:W-:Y:S01]  /*37480*/  FMUL R23, R23, R2.reuse ;  /* 0x0000000217177220 */ /* 0x084fe20000400000 */
[----:B----4-:R-:W-:-:S04]  /*37490*/  FMUL R22, R22, R2 ;  /* 0x0000000216167220 */ /* 0x010fc80000400000 */
[----:B------:R-:W-:Y:S02]  /*374a0*/  F2FP.F16.F32.PACK_AB R23, RZ, R23 ;  /* 0x00000017ff17723e */ /* 0x000fe400000000ff */
[----:B------:R-:W-:Y:S01]  /*374b0*/  F2FP.F16.F32.PACK_AB R22, RZ, R22 ;  /* 0x00000016ff16723e */ /* 0x000fe200000000ff */
[----:B------:R0:W-:Y:S04]  /*374c0*/  @P0 STG.E.U16 desc[UR60][R12.64+0x100], R233 ;  /* 0x000100e90c000986 */ /* 0x0001e8000c10153c */
[----:B------:R-:W-:Y:S04]  /*374d0*/  @P1 STG.E.U16 desc[UR60][R12.64+0x102], R23 ;  /* 0x000102170c001986 */ /* 0x000fe8000c10153c */
[----:B------:R1:W-:Y:S04]  /*374e0*/  @P5 STG.E.U16 desc[UR60][R20.64+0x100], R22 ;  /* 0x0001001614005986 */ /* 0x0003e8000c10153c */
[----:B0-----:R-:W2:Y:S04]  /*374f0*/  LDL.LU R233, [R1+0x34] ;  /* 0x0000340001e97983 */ /* 0x001ea80000300800 */
[----:B-1----:R-:W3:Y:S01]  /*37500*/  LDL.LU R22, [R1+0x30] ;  /* 0x0000300001167983 */ /* 0x002ee20000300800 */
[----:B------:R-:W-:Y:S01]  /*37510*/  ISETP.GT.AND P4, PT, R0, 0x8, P2 ;  /* 0x000000080000780c */ /* 0x000fe20001784270 */
[----:B-----5:R-:W-:Y:S01]  /*37520*/  FMUL R232, R232, R2 ;  /* 0x00000002e8e87220 */ /* 0x020fe20000400000 */
[----:B------:R-:W-:-:S04]  /*37530*/  ISETP.GT.AND P0, PT, R3, 0x88, PT ;  /* 0x000000880300780c */ /* 0x000fc80003f04270 */
[----:B------:R-:W-:Y:S02]  /*37540*/  F2FP.F16.F32.PACK_AB R17, RZ, R232 ;  /* 0x000000e8ff11723e */ /* 0x000fe400000000ff */
[----:B------:R-:W-:Y:S02]  /*37550*/  ISETP.GT.AND P1, PT, R3, 0x89, PT ;  /* 0x000000890300780c */ /* 0x000fe40003f24270 */
[----:B------:R-:W-:-:S03]  /*37560*/  ISETP.GT.AND P5, PT, R0, RZ, P0 ;  /* 0x000000ff0000720c */ /* 0x000fc600007a4270 */
[----:B------:R2:W-:Y:S01]  /*37570*/  @P4 STG.E.U16 desc[UR60][R20.64+0x102], R17 ;  /* 0x0001021114004986 */ /* 0x0005e2000c10153c */
[----:B------:R-:W-:Y:S01]  /*37580*/  ISETP.GT.AND P4, PT, R0, RZ, P1 ;  /* 0x000000ff0000720c */ /* 0x000fe20000f84270 */
[-C--:B--2---:R-:W-:Y:S02]  /*37590*/  FMUL R17, R233, R2.reuse ;  /* 0x00000002e9117220 */ /* 0x084fe40000400000 */
[----:B------:R-:W2:Y:S01]  /*375a0*/  LDL.LU R233, [R1+0x14] ;  /* 0x0000140001e97983 */ /* 0x000ea20000300800 */
[----:B---3--:R-:W-:Y:S02]  /*375b0*/  FMUL R22, R22, R2 ;  /* 0x0000000216167220 */ /* 0x008fe40000400000 */
[----:B------:R-:W-:-:S03]  /*375c0*/  F2FP.F16.F32.PACK_AB R17, RZ, R17 ;  /* 0x00000011ff11723e */ /* 0x000fc600000000ff */
[----:B------:R-:W-:-:S04]  /*375d0*/  F2FP.F16.F32.PACK_AB R22, RZ, R22 ;  /* 0x00000016ff16723e */ /* 0x000fc800000000ff */
[----:B------:R-:W-:Y:S02]  /*375e0*/  PRMT R232, R22, 0x7610, R232 ;  /* 0x0000761016e87816 */ /* 0x000fe400000000e8 */
[----:B------:R-:W-:-:S03]  /*375f0*/  PRMT R23, R17, 0x7610, R23 ;  /* 0x0000761011177816 */ /* 0x000fc60000000017 */
[----:B------:R0:W-:Y:S01]  /*37600*/  @P5 STG.E.U16 desc[UR60][R12.64+0x110], R232 ;  /* 0x000110e80c005986 */ /* 0x0001e2000c10153c */
[C---:B------:R-:W-:Y:S01]  /*37610*/  ISETP.GT.AND P5, PT, R0.reuse, 0x8, P0 ;  /* 0x000000080000780c */ /* 0x040fe200007a4270 */
[-C--:B------:R-:W-:Y:S02]  /*37620*/  FMUL R22, R235, R2.reuse ;  /* 0x00000002eb167220 */ /* 0x080fe40000400000 */
[----:B------:R-:W-:Y:S01]  /*37630*/  @P4 STG.E.U16 desc[UR60][R12.64+0x112], R23 ;  /* 0x000112170c004986 */ /* 0x000fe2000c10153c */
[----:B------:R-:W-:Y:S01]  /*37640*/  ISETP.GT.AND P4, PT, R0, 0x8, P1 ;  /* 0x000000080000780c */ /* 0x000fe20000f84270 */
[----:B------:R-:W-:Y:S01]  /*37650*/  FMUL R17, R234, R2 ;  /* 0x00000002ea117220 */ /* 0x000fe20000400000 */
[----:B------:R-:W-:Y:S01]  /*37660*/  F2FP.F16.F32.PACK_AB R22, RZ, R22 ;  /* 0x00000016ff16723e */ /* 0x000fe200000000ff */
[----:B------:R-:W3:Y:S03]  /*37670*/  LDL.LU R235, [R1+0x18] ;  /* 0x0000180001eb7983 */ /* 0x000ee60000300800 */
[----:B------:R-:W-:Y:S01]  /*37680*/  F2FP.F16.F32.PACK_AB R17, RZ, R17 ;  /* 0x00000011ff11723e */ /* 0x000fe200000000ff */
[----:B------:R-:W4:Y:S04]  /*37690*/  LDL.LU R234, [R1+0x1c] ;  /* 0x00001c0001ea7983 */ /* 0x000f280000300800 */
[----:B0-----:R-:W5:Y:S04]  /*376a0*/  LDL.LU R232, [R1+0x10] ;  /* 0x0000100001e87983 */ /* 0x001f680000300800 */
[----:B------:R0:W-:Y:S04]  /*376b0*/  @P5 STG.E.U16 desc[UR60][R20.64+0x110], R22 ;  /* 0x0001101614005986 */ /* 0x0001e8000c10153c */
[----:B------:R1:W-:Y:S04]  /*376c0*/  @P4 STG.E.U16 desc[UR60][R20.64+0x112], R17 ;  /* 0x0001121114004986 */ /* 0x0003e8000c10153c */
[----:B0-----:R-:W2:Y:S04]  /*376d0*/  LDL.LU R22, [R1] ;  /* 0x0000000001167983 */ /* 0x001ea80000300800 */
[----:B-1----:R-:W3:Y:S01]  /*376e0*/  LDL.LU R17, [R1+0x4] ;  /* 0x0000040001117983 */ /* 0x002ee20000300800 */
[----:B------:R-:W-:Y:S01]  /*376f0*/  ISETP.GT.AND P4, PT, R0, 0x80, P3 ;  /* 0x000000800000780c */ /* 0x000fe20001f84270 */
[-C--:B--2---:R-:W-:Y:S01]  /*37700*/  FMUL R22, R22, R2.reuse ;  /* 0x0000000216167220 */ /* 0x084fe20000400000 */
[----:B---3--:R-:W-:-:S04]  /*37710*/  FMUL R17, R17, R2 ;  /* 0x0000000211117220 */ /* 0x008fc80000400000 */
[----:B------:R-:W-:Y:S02]  /*37720*/  F2FP.F16.F32.PACK_AB R22, RZ, R22 ;  /* 0x00000016ff16723e */ /* 0x000fe400000000ff */
[----:B------:R-:W-:Y:S02]  /*37730*/  F2FP.F16.F32.PACK_AB R17, RZ, R17 ;  /* 0x00000011ff11723e */ /* 0x000fe400000000ff */
[----:B------:R-:W-:Y:S02]  /*37740*/  PRMT R23, R22, 0x7610, R23 ;  /* 0x0000761016177816 */ /* 0x000fe40000000017 */
[----:B------:R-:W-:Y:S02]  /*37750*/  PRMT R22, R17, 0x7610, R22 ;  /* 0x0000761011167816 */ /* 0x000fe40000000016 */
[----:B------:R-:W2:Y:S04]  /*37760*/  LDL.LU R17, [R1+0x8] ;  /* 0x0000080001117983 */ /* 0x000ea80000300800 */
[----:B------:R0:W-:Y:S04]  /*37770*/  @P4 STG.E.U16 desc[UR60][R8.64+0x100], R23 ;  /* 0x0001001708004986 */ /* 0x0001e8000c10153c */
[----:B0-----:R-:W3:Y:S01]  /*37780*/  LDL.LU R23, [R1+0xc] ;  /* 0x00000c0001177983 */ /* 0x001ee20000300800 */
[----:B------:R-:W-:-:S02]  /*37790*/  ISETP.GT.AND P5, PT, R0, 0x80, P2 ;  /* 0x000000800000780c */ /* 0x000fc400017a4270 */
[----:B------:R-:W-:-:S11]  /*377a0*/  ISETP.GT.AND P4, PT, R0, 0x88, P3 ;  /* 0x000000880000780c */ /* 0x000fd60001f84270 */
[----:B------:R3:W-:Y:S01]  /*377b0*/  @P5 STG.E.U16 desc[UR60][R8.64+0x102], R22 ;  /* 0x0001021608005986 */ /* 0x0007e2000c10153c */
[----:B------:R-:W-:Y:S01]  /*377c0*/  ISETP.GT.AND P5, PT, R0, 0x88, P2 ;  /* 0x000000880000780c */ /* 0x000fe200017a4270 */
[-C--:B------:R-:W-:Y:S01]  /*377d0*/  FMUL R224, R224, R2.reuse ;  /* 0x00000002e0e07220 */ /* 0x080fe20000400000 */
[----:B------:R-:W-:-:S04]  /*377e0*/  FMUL R225, R225, R2 ;  /* 0x00000002e1e17220 */ /* 0x000fc80000400000 */
[----:B------:R-:W-:Y:S02]  /*377f0*/  F2FP.F16.F32.PACK_AB R224, RZ, R224 ;  /* 0x000000e0ffe0723e */ /* 0x000fe400000000ff */
[----:B------:R-:W-:Y:S01]  /*37800*/  F2FP.F16.F32.PACK_AB R225, RZ, R225 ;  /* 0x000000e1ffe1723e */ /* 0x000fe200000000ff */
        /* <DEDUP_REMOVED lines=17> */
[-C--:B------:R-:W-:Y:S01]  /*37920*/  FMUL R221, R221, R2.reuse ;  /* 0x00000002dddd7220 */ /* 0x080fe20000400000 */
[-C--:B------:R-:W-:Y:S01]  /*37930*/  FMUL R220, R220, R2.reuse ;  /* 0x00000002dcdc7220 */ /* 0x080fe20000400000 */
[-C--:B------:R-:W-:Y:S01]  /*37940*/  FMUL R222, R222, R2.reuse ;  /* 0x00000002dede7220 */ /* 0x080fe20000400000 */
[----:B------:R-:W-:Y:S01]  /*37950*/  FMUL R223, R223, R2 ;  /* 0x00000002dfdf7220 */ /* 0x000fe20000400000 */
[----:B------:R-:W-:Y:S02]  /*37960*/  F2FP.F16.F32.PACK_AB R219, RZ, R219 ;  /* 0x000000dbffdb723e */ /* 0x000fe400000000ff */
[----:B------:R-:W-:-:S02]  /*37970*/  F2FP.F16.F32.PACK_AB R221, RZ, R221 ;  /* 0x000000ddffdd723e */ /* 0x000fc400000000ff */
[----:B------:R-:W-:Y:S02]  /*37980*/  F2FP.F16.F32.PACK_AB R220, RZ, R220 ;  /* 0x000000dcffdc723e */ /* 0x000fe400000000ff */
[----:B------:R-:W-:Y:S02]  /*37990*/  F2FP.F16.F32.PACK_AB R222, RZ, R222 ;  /* 0x000000deffde723e */ /* 0x000fe400000000ff */
[----:B------:R-:W-:Y:S01]  /*379a0*/  F2FP.F16.F32.PACK_AB R223, RZ, R223 ;  /* 0x000000dfffdf723e */ /* 0x000fe200000000ff */
[-C--:B------:R-:W-:Y:S01]  /*379b0*/  FMUL R208, R208, R2.reuse ;  /* 0x00000002d0d07220 */ /* 0x080fe20000400000 */
[-C--:B------:R-:W-:Y:S01]  /*379c0*/  FMUL R209, R209, R2.reuse ;  /* 0x00000002d1d17220 */ /* 0x080fe20000400000 */
[-C--:B------:R-:W-:Y:S01]  /*379d0*/  FMUL R211, R211, R2.reuse ;  /* 0x00000002d3d37220 */ /* 0x080fe20000400000 */
[----:B------:R-:W-:Y:S02]  /*379e0*/  FMUL R210, R210, R2 ;  /* 0x00000002d2d27220 */ /* 0x000fe40000400000 */
[----:B------:R-:W-:-:S02]  /*379f0*/  F2FP.F16.F32.PACK_AB R208, RZ, R208 ;  /* 0x000000d0ffd0723e */ /* 0x000fc400000000ff */
[----:B------:R-:W-:Y:S02]  /*37a00*/  F2FP.F16.F32.PACK_AB R209, RZ, R209 ;  /* 0x000000d1ffd1723e */ /* 0x000fe400000000ff */
        /* <DEDUP_REMOVED lines=12> */
[----:B--2---:R-:W-:-:S05]  /*37ad0*/  FMUL R17, R17, R2 ;  /* 0x0000000211117220 */ /* 0x004fca0000400000 */
[----:B------:R-:W-:Y:S01]  /*37ae0*/  F2FP.F16.F32.PACK_AB R17, RZ, R17 ;  /* 0x00000011ff11723e */ /* 0x000fe200000000ff */
[----:B---3--:R-:W-:-:S05]  /*37af0*/  FMUL R22, R23, R2 ;  /* 0x0000000217167220 */ /* 0x008fca0000400000 */
[----:B------:R-:W-:Y:S01]  /*37b00*/  F2FP.F16.F32.PACK_AB R22, RZ, R22 ;  /* 0x00000016ff16723e */ /* 0x000fe200000000ff */
[----:B------:R5:W-:Y:S01]  /*37b10*/  @P4 STG.E.U16 desc[UR60][R18.64+0x100], R17 ;  /* 0x0001001112004986 */ /* 0x000be2000c10153c */
[----:B------:R-:W-:-:S03]  /*37b20*/  ISETP.GT.AND P4, PT, R0, 0x80, P1 ;  /* 0x000000800000780c */ /* 0x000fc60000f84270 */
[----:B------:R0:W-:Y:S01]  /*37b30*/  @P5 STG.E.U16 desc[UR60][R18.64+0x102], R22 ;  /* 0x0001021612005986 */ /* 0x0001e2000c10153c */
[----:B------:R-:W-:Y:S01]  /*37b40*/  ISETP.GT.AND P5, PT, R0, 0x80, P0 ;  /* 0x000000800000780c */ /* 0x000fe200007a4270 */
[-C--:B-----5:R-:W-:Y:S01]  /*37b50*/  FMUL R17, R232, R2.reuse ;  /* 0x00000002e8117220 */ /* 0x0a0fe20000400000 */
[----:B0-----:R-:W-:-:S04]  /*37b60*/  FMUL R22, R233, R2 ;  /* 0x00000002e9167220 */ /* 0x001fc80000400000 */
[----:B------:R-:W-:Y:S02]  /*37b70*/  F2FP.F16.F32.PACK_AB R17, RZ, R17 ;  /* 0x00000011ff11723e */ /* 0x000fe400000000ff */
[----:B------:R-:W-:-:S05]  /*37b80*/  F2FP.F16.F32.PACK_AB R22, RZ, R22 ;  /* 0x00000016ff16723e */ /* 0x000fca00000000ff */
[----:B------:R0:W-:Y:S01]  /*37b90*/  @P5 STG.E.U16 desc[UR60][R8.64+0x110], R17 ;  /* 0x0001101108005986 */ /* 0x0001e2000c10153c */
[----:B------:R-:W-:-:S03]  /*37ba0*/  ISETP.GT.AND P5, PT, R0, 0x88, P0 ;  /* 0x000000880000780c */ /* 0x000fc600007a4270 */
[----:B------:R1:W-:Y:S01]  /*37bb0*/  @P4 STG.E.U16 desc[UR60][R8.64+0x112], R22 ;  /* 0x0001121608004986 */ /* 0x0003e2000c10153c */
[----:B------:R-:W-:Y:S01]  /*37bc0*/  ISETP.GT.AND P4, PT, R0, 0x88, P1 ;  /* 0x000000880000780c */ /* 0x000fe20000f84270 */
[-C--:B------:R-:W-:Y:S01]  /*37bd0*/  FMUL R23, R235, R2.reuse ;  /* 0x00000002eb177220 */ /* 0x080fe20000400000 */
[----:B----4-:R-:W-:-:S04]  /*37be0*/  FMUL R232, R234, R2 ;  /* 0x00000002eae87220 */ /* 0x010fc80000400000 */
[----:B------:R-:W-:Y:S02]  /*37bf0*/  F2FP.F16.F32.PACK_AB R23, RZ, R23 ;  /* 0x00000017ff17723e */ /* 0x000fe400000000ff */
[----:B------:R-:W-:-:S03]  /*37c00*/  F2FP.F16.F32.PACK_AB R232, RZ, R232 ;  /* 0x000000e8ffe8723e */ /* 0x000fc600000000ff */
[----:B------:R1:W-:Y:S01]  /*37c10*/  @P5 STG.E.U16 desc[UR60][R18.64+0x110], R23 ;  /* 0x0001101712005986 */ /* 0x0003e2000c10153c */
[----:B------:R-:W-:-:S03]  /*37c20*/  ISETP.GT.AND P5, PT, R0, 0x100, P2 ;  /* 0x000001000000780c */ /* 0x000fc600017a4270 */
[----:B------:R1:W-:Y:S01]  /*37c30*/  @P4 STG.E.U16 desc[UR60][R18.64+0x112], R232 ;  /* 0x000112e812004986 */ /* 0x0003e2000c10153c */
[----:B------:R-:W-:-:S09]  /*37c40*/  ISETP.GT.AND P4, PT, R0, 0x100, P3 ;  /* 0x000001000000780c */ /* 0x000fd20001f84270 */
        /* <DEDUP_REMOVED lines=11> */
[----:B------:R-:W-:Y:S01]  /*37d00*/  ISETP.GT.AND P4, PT, R0, 0x108, P1 ;  /* 0x000001080000780c */ /* 0x000fe20000f84270 */
[----:B0-----:R-:W-:-:S08]  /*37d10*/  FMUL R17, R216, R2 ;  /* 0x00000002d8117220 */ /* 0x001fd00000400000 */
[----:B------:R1:W-:Y:S01]  /*37d20*/  @P5 STG.E.U16 desc[UR60][R14.64+0x110], R230 ;  /* 0x000110e60e005986 */ /* 0x0003e2000c10153c */
[----:B------:R-:W-:-:S03]  /*37d30*/  ISETP.GT.AND P5, PT, R0, 0x180, P3 ;  /* 0x000001800000780c */ /* 0x000fc60001fa4270 */
[----:B------:R1:W-:Y:S01]  /*37d40*/  @P4 STG.E.U16 desc[UR60][R14.64+0x112], R231 ;  /* 0x000112e70e004986 */ /* 0x0003e2000c10153c */
[C---:B------:R-:W-:Y:S02]  /*37d50*/  ISETP.GT.AND P4, PT, R0.reuse, 0x180, P2 ;  /* 0x000001800000780c */ /* 0x040fe40001784270 */
[C---:B------:R-:W-:Y:S02]  /*37d60*/  ISETP.GT.AND P3, PT, R0.reuse, 0x188, P3 ;  /* 0x000001880000780c */ /* 0x040fe40001f64270 */
[----:B------:R-:W-:Y:S02]  /*37d70*/  F2FP.F16.F32.PACK_AB R17, RZ, R17 ;  /* 0x00000011ff11723e */ /* 0x000fe400000000ff */
[----:B------:R-:W-:-:S03]  /*37d80*/  ISETP.GT.AND P2, PT, R0, 0x188, P2 ;  /* 0x000001880000780c */ /* 0x000fc60001744270 */
[----:B------:R1:W-:Y:S04]  /*37d90*/  @P5 STG.E.U16 desc[UR60][R6.64+0x100], R17 ;  /* 0x0001001106005986 */ /* 0x0003e8000c10153c */
[----:B------:R1:W-:Y:S04]  /*37da0*/  @P4 STG.E.U16 desc[UR60][R6.64+0x102], R217 ;  /* 0x000102d906004986 */ /* 0x0003e8000c10153c */
[----:B------:R1:W-:Y:S01]  /*37db0*/  @P3 STG.E.U16 desc[UR60][R10.64+0x100], R218 ;  /* 0x000100da0a003986 */ /* 0x0003e2000c10153c */
[C---:B------:R-:W-:Y:S02]  /*37dc0*/  ISETP.GT.AND P3, PT, R0.reuse, 0x180, P1 ;  /* 0x000001800000780c */ /* 0x040fe40000f64270 */
[----:B------:R-:W-:-:S02]  /*37dd0*/  ISETP.GT.AND P4, PT, R0, 0x180, P0 ;  /* 0x000001800000780c */ /* 0x000fc40000784270 */
[C---:B------:R-:W-:Y:S02]  /*37de0*/  ISETP.GT.AND P0, PT, R0.reuse, 0x188, P0 ;  /* 0x000001880000780c */ /* 0x040fe40000704270 */
[----:B------:R-:W-:Y:S01]  /*37df0*/  ISETP.GT.AND P1, PT, R0, 0x188, P1 ;  /* 0x000001880000780c */ /* 0x000fe20000f24270 */
[----:B------:R1:W-:Y:S01]  /*37e00*/  @P2 STG.E.U16 desc[UR60][R10.64+0x102], R219 ;  /* 0x000102db0a002986 */ /* 0x0003e2000c10153c */
[----:B------:R-:W-:-:S05]  /*37e10*/  ISETP.GT.AND P2, PT, R3, 0x91, PT ;  /* 0x000000910300780c */ /* 0x000fca0003f44270 */
[----:B------:R1:W-:Y:S01]  /*37e20*/  @P3 STG.E.U16 desc[UR60][R6.64+0x112], R221 ;  /* 0x000112dd06003986 */ /* 0x0003e2000c10153c */
[----:B------:R-:W-:-:S03]  /*37e30*/  ISETP.GT.AND P3, PT, R3, 0x90, PT ;  /* 0x000000900300780c */ /* 0x000fc60003f64270 */
[----:B------:R1:W-:Y:S01]  /*37e40*/  @P4 STG.E.U16 desc[UR60][R6.64+0x110], R220 ;  /* 0x000110dc06004986 */ /* 0x0003e2000c10153c */
[----:B------:R-:W-:-:S03]  /*37e50*/  ISETP.GT.AND P4, PT, R0, RZ, P2 ;  /* 0x000000ff0000720c */ /* 0x000fc60001784270 */
[----:B------:R1:W-:Y:S01]  /*37e60*/  @P0 STG.E.U16 desc[UR60][R10.64+0x110], R222 ;  /* 0x000110de0a000986 */ /* 0x0003e2000c10153c */
[----:B------:R-:W-:-:S03]  /*37e70*/  ISETP.GT.AND P0, PT, R0, RZ, P3 ;  /* 0x000000ff0000720c */ /* 0x000fc60001f04270 */
[----:B------:R1:W-:Y:S01]  /*37e80*/  @P1 STG.E.U16 desc[UR60][R10.64+0x112], R223 ;  /* 0x000112df0a001986 */ /* 0x0003e2000c10153c */
[C---:B------:R-:W-:Y:S02]  /*37e90*/  ISETP.GT.AND P1, PT, R0.reuse, 0x8, P2 ;  /* 0x000000080000780c */ /* 0x040fe40001724270 */
[----:B------:R-:W-:-:S03]  /*37ea0*/  ISETP.GT.AND P5, PT, R0, 0x8, P3 ;  /* 0x000000080000780c */ /* 0x000fc60001fa4270 */
[----:B------:R1:W-:Y:S04]  /*37eb0*/  @P4 STG.E.U16 desc[UR60][R12.64+0x122], R209 ;  /* 0x000122d10c004986 */ /* 0x0003e8000c10153c */
[----:B------:R1:W-:Y:S01]  /*37ec0*/  @P0 STG.E.U16 desc[UR60][R12.64+0x120], R208 ;  /* 0x000120d00c000986 */ /* 0x0003e2000c10153c */
[----:B------:R-:W-:-:S03]  /*37ed0*/  ISETP.GT.AND P0, PT, R3, 0x98, PT ;  /* 0x000000980300780c */ /* 0x000fc60003f04270 */
[----:B------:R1:W-:Y:S01]  /*37ee0*/  @P1 STG.E.U16 desc[UR60][R20.64+0x122], R211 ;  /* 0x000122d314001986 */ /* 0x0003e2000c10153c */
[----:B------:R-:W-:-:S03]  /*37ef0*/  ISETP.GT.AND P1, PT, R3, 0x99, PT ;  /* 0x000000990300780c */ /* 0x000fc60003f24270 */
[----:B------:R1:W-:Y:S01]  /*37f00*/  @P5 STG.E.U16 desc[UR60][R20.64+0x120], R210 ;  /* 0x000120d214005986 */ /* 0x0003e2000c10153c */
[C---:B------:R-:W-:Y:S02]  /*37f10*/  ISETP.GT.AND P5, PT, R0.reuse, RZ, P0 ;  /* 0x000000ff0000720c */ /* 0x040fe400007a4270 */
[----:B------:R-:W-:-:S11]  /*37f20*/  ISETP.GT.AND P4, PT, R0, RZ, P1 ;  /* 0x000000ff0000720c */ /* 0x000fd60000f84270 */
[----:B------:R1:W-:Y:S01]  /*37f30*/  @P5 STG.E.U16 desc[UR60][R12.64+0x130], R212 ;  /* 0x000130d40c005986 */ /* 0x0003e2000c10153c */
[----:B------:R-:W-:-:S03]  /*37f40*/  ISETP.GT.AND P5, PT, R0, 0x8, P0 ;  /* 0x000000080000780c */ /* 0x000fc600007a4270 */
[----:B------:R1:W-:Y:S01]  /*37f50*/  @P4 STG.E.U16 desc[UR60][R12.64+0x132], R213 ;  /* 0x000132d50c004986 */ /* 0x0003e2000c10153c */
[----:B------:R-:W-:-:S09]  /*37f60*/  ISETP.GT.AND P4, PT, R0, 0x8, P1 ;  /* 0x000000080000780c */ /* 0x000fd20000f84270 */
[----:B------:R1:W-:Y:S01]  /*37f70*/  @P5 STG.E.U16 desc[UR60][R20.64+0x130], R214 ;  /* 0x000130d614005986 */ /* 0x0003e2000c10153c */
[----:B------:R-:W-:-:S03]  /*37f80*/  ISETP.GT.AND P5, PT, R0, 0x80, P2 ;  /* 0x000000800000780c */ /* 0x000fc600017a4270 */
[----:B------:R1:W-:Y:S01]  /*37f90*/  @P4 STG.E.U16 desc[UR60][R20.64+0x132], R215 ;  /* 0x000132d714004986 */ /* 0x0003e2000c10153c */
[----:B------:R-:W-:Y:S02]  /*37fa0*/  ISETP.GT.AND P4, PT, R0, 0x80, P3 ;  /* 0x000000800000780c */ /* 0x000fe40001f84270 */
[----:B------:R-:W-:Y:S02]  /*37fb0*/  F2FP.F16.F32.PACK_AB R200, RZ, R200 ;  /* 0x000000c8ffc8723e */ /* 0x000fe400000000ff */
[----:B------:R-:W-:Y:S01]  /*37fc0*/  F2FP.F16.F32.PACK_AB R201, RZ, R201 ;  /* 0x000000c9ffc9723e */ /* 0x000fe200000000ff */
[----:B------:R-:W-:-:S04]  /*37fd0*/  FMUL R202, R202, R2 ;  /* 0x00000002caca7220 */ /* 0x000fc80000400000 */
[----:B------:R1:W-:Y:S01]  /*37fe0*/  @P5 STG.E.U16 desc[UR60][R8.64+0x122], R201 ;  /* 0x000122c908005986 */ /* 0x0003e2000c10153c */
[----:B------:R-:W-:-:S03]  /*37ff0*/  ISETP.GT.AND P5, PT, R0, 0x88, P2 ;  /* 0x000000880000780c */ /* 0x000fc600017a4270 */
[----:B------:R1:W-:Y:S01]  /*38000*/  @P4 STG.E.U16 desc[UR60][R8.64+0x120], R200 ;  /* 0x000120c808004986 */ /* 0x0003e2000c10153c */
[----:B------:R-:W-:Y:S01]  /*38010*/  ISETP.GT.AND P4, PT, R0, 0x88, P3 ;  /* 0x000000880000780c */ /* 0x000fe20001f84270 */
[----:B------:R-:W-:Y:S01]  /*38020*/  FMUL R203, R203, R2 ;  /* 0x00000002cbcb7220 */ /* 0x000fe20000400000 */
[----:B------:R-:W-:-:S04]  /*38030*/  F2FP.F16.F32.PACK_AB R202, RZ, R202 ;  /* 0x000000caffca723e */ /* 0x000fc800000000ff */
        /* <DEDUP_REMOVED lines=8> */
[----:B------:R-:W-:-:S03]  /*380c0*/  F2FP.F16.F32.PACK_AB R205, RZ, R205 ;  /* 0x000000cdffcd723e */ /* 0x000fc600000000ff */
[----:B------:R1:W-:Y:S01]  /*380d0*/  @P5 STG.E.U16 desc[UR60][R8.64+0x130], R204 ;  /* 0x000130cc08005986 */ /* 0x0003e2000c10153c */
[----:B------:R-:W-:-:S03]  /*380e0*/  ISETP.GT.AND P5, PT, R0, 0x88, P0 ;  /* 0x000000880000780c */ /* 0x000fc600007a4270 */
[----:B------:R1:W-:Y:S01]  /*380f0*/  @P4 STG.E.U16 desc[UR60][R8.64+0x132], R205 ;  /* 0x000132cd08004986 */ /* 0x0003e2000c10153c */
[----:B------:R-:W-:Y:S01]  /*38100*/  ISETP.GT.AND P4, PT, R0, 0x88, P1 ;  /* 0x000000880000780c */ /* 0x000fe20000f84270 */
[-C--:B------:R-:W-:Y:S01]  /*38110*/  FMUL R206, R206, R2.reuse ;  /* 0x00000002cece7220 */ /* 0x080fe20000400000 */
[----:B------:R-:W-:-:S04]  /*38120*/  FMUL R207, R207, R2 ;  /* 0x00000002cfcf7220 */ /* 0x000fc80000400000 */
[----:B------:R-:W-:Y:S02]  /*38130*/  F2FP.F16.F32.PACK_AB R206, RZ, R206 ;  /* 0x000000ceffce723e */ /* 0x000fe400000000ff */
        /* <DEDUP_REMOVED lines=36> */
[C---:B------:R-:W-:Y:S02]  /*38380*/  ISETP.GT.AND P4, PT, R0.reuse, 0x180, P2 ;  /* 0x000001800000780c */ /* 0x040fe40001784270 */
[----:B------:R-:W-:Y:S01]  /*38390*/  ISETP.GT.AND P3, PT, R0, 0x188, P3 ;  /* 0x000001880000780c */ /* 0x000fe20001f64270 */
[-C--:B------:R-:W-:Y:S01]  /*383a0*/  FMUL R184, R184, R2.reuse ;  /* 0x00000002b8b87220 */ /* 0x080fe20000400000 */
[-C--:B------:R-:W-:Y:S01]  /*383b0*/  FMUL R185, R185, R2.reuse ;  /* 0x00000002b9b97220 */ /* 0x080fe20000400000 */
[----:B------:R-:W-:-:S03]  /*383c0*/  FMUL R186, R186, R2 ;  /* 0x00000002baba7220 */ /* 0x000fc60000400000 */
[----:B------:R-:W-:Y:S02]  /*383d0*/  F2FP.F16.F32.PACK_AB R184, RZ, R184 ;  /* 0x000000b8ffb8723e */ /* 0x000fe400000000ff */
[----:B------:R-:W-:Y:S02]  /*383e0*/  F2FP.F16.F32.PACK_AB R185, RZ, R185 ;  /* 0x000000b9ffb9723e */ /* 0x000fe400000000ff */
[----:B------:R-:W-:Y:S01]  /*383f0*/  F2FP.F16.F32.PACK_AB R186, RZ, R186 ;  /* 0x000000baffba723e */ /* 0x000fe200000000ff */
[----:B------:R1:W-:Y:S01]  /*38400*/  @P5 STG.E.U16 desc[UR60][R6.64+0x120], R184 ;  /* 0x000120b806005986 */ /* 0x0003e2000c10153c */
[----:B------:R-:W-:-:S03]  /*38410*/  ISETP.GT.AND P2, PT, R0, 0x188, P2 ;  /* 0x000001880000780c */ /* 0x000fc60001744270 */
[----:B------:R1:W-:Y:S01]  /*38420*/  @P4 STG.E.U16 desc[UR60][R6.64+0x122], R185 ;  /* 0x000122b906004986 */ /* 0x0003e2000c10153c */
[----:B------:R-:W-:-:S03]  /*38430*/  FMUL R187, R187, R2 ;  /* 0x00000002bbbb7220 */ /* 0x000fc60000400000 */
[----:B------:R1:W-:Y:S01]  /*38440*/  @P3 STG.E.U16 desc[UR60][R10.64+0x120], R186 ;  /* 0x000120ba0a003986 */ /* 0x0003e2000c10153c */
[C---:B------:R-:W-:Y:S01]  /*38450*/  ISETP.GT.AND P3, PT, R0.reuse, 0x180, P1 ;  /* 0x000001800000780c */ /* 0x040fe20000f64270 */
[-C--:B------:R-:W-:Y:S01]  /*38460*/  FMUL R189, R189, R2.reuse ;  /* 0x00000002bdbd7220 */ /* 0x080fe20000400000 */
[C---:B------:R-:W-:Y:S02]  /*38470*/  ISETP.GT.AND P4, PT, R0.reuse, 0x180, P0 ;  /* 0x000001800000780c */ /* 0x040fe40000784270 */
[----:B------:R-:W-:Y:S01]  /*38480*/  ISETP.GT.AND P0, PT, R0, 0x188, P0 ;  /* 0x000001880000780c */ /* 0x000fe20000704270 */
[-C--:B------:R-:W-:Y:S01]  /*38490*/  FMUL R188, R188, R2.reuse ;  /* 0x00000002bcbc7220 */ /* 0x080fe20000400000 */
[----:B------:R-:W-:Y:S01]  /*384a0*/  ISETP.GT.AND P1, PT, R0, 0x188, P1 ;  /* 0x000001880000780c */ /* 0x000fe20000f24270 */
[-C--:B------:R-:W-:Y:S01]  /*384b0*/  FMUL R190, R190, R2.reuse ;  /* 0x00000002bebe7220 */ /* 0x080fe20000400000 */
[----:B------:R-:W-:Y:S01]  /*384c0*/  F2FP.F16.F32.PACK_AB R187, RZ, R187 ;  /* 0x000000bbffbb723e */ /* 0x000fe200000000ff */
[----:B------:R-:W-:Y:S01]  /*384d0*/  FMUL R191, R191, R2 ;  /* 0x00000002bfbf7220 */ /* 0x000fe20000400000 */
[----:B------:R-:W-:-:S02]  /*384e0*/  F2FP.F16.F32.PACK_AB R189, RZ, R189 ;  /* 0x000000bdffbd723e */ /* 0x000fc400000000ff */
[----:B------:R-:W-:Y:S01]  /*384f0*/  F2FP.F16.F32.PACK_AB R188, RZ, R188 ;  /* 0x000000bcffbc723e */ /* 0x000fe200000000ff */
[----:B------:R1:W-:Y:S01]  /*38500*/  @P2 STG.E.U16 desc[UR60][R10.64+0x122], R187 ;  /* 0x000122bb0a002986 */ /* 0x0003e2000c10153c */
[----:B------:R-:W-:Y:S02]  /*38510*/  F2FP.F16.F32.PACK_AB R190, RZ, R190 ;  /* 0x000000beffbe723e */ /* 0x000fe400000000ff */
[----:B------:R-:W-:Y:S01]  /*38520*/  F2FP.F16.F32.PACK_AB R191, RZ, R191 ;  /* 0x000000bfffbf723e */ /* 0x000fe200000000ff */
[----:B------:R1:W-:Y:S01]  /*38530*/  @P3 STG.E.U16 desc[UR60][R6.64+0x132], R189 ;  /* 0x000132bd06003986 */ /* 0x0003e2000c10153c */
[C---:B------:R-:W-:Y:S02]  /*38540*/  ISETP.GT.AND P3, PT, R3.reuse, 0xa0, PT ;  /* 0x000000a00300780c */ /* 0x040fe40003f64270 */
[----:B------:R-:W-:Y:S01]  /*38550*/  ISETP.GT.AND P2, PT, R3, 0xa1, PT ;  /* 0x000000a10300780c */ /* 0x000fe20003f44270 */
[----:B------:R1:W-:Y:S03]  /*38560*/  @P4 STG.E.U16 desc[UR60][R6.64+0x130], R188 ;  /* 0x000130bc06004986 */ /* 0x0003e6000c10153c */
[C---:B------:R-:W-:Y:S01]  /*38570*/  ISETP.GT.AND P4, PT, R0.reuse, RZ, P2 ;  /* 0x000000ff0000720c */ /* 0x040fe20001784270 */
[----:B------:R1:W-:Y:S01]  /*38580*/  @P0 STG.E.U16 desc[UR60][R10.64+0x130], R190 ;  /* 0x000130be0a000986 */ /* 0x0003e2000c10153c */
[----:B------:R-:W-:-:S03]  /*38590*/  ISETP.GT.AND P0, PT, R0, RZ, P3 ;  /* 0x000000ff0000720c */ /* 0x000fc60001f04270 */
[----:B------:R1:W-:Y:S01]  /*385a0*/  @P1 STG.E.U16 desc[UR60][R10.64+0x132], R191 ;  /* 0x000132bf0a001986 */ /* 0x0003e2000c10153c */
[----:B------:R-:W-:Y:S01]  /*385b0*/  ISETP.GT.AND P1, PT, R0, 0x8, P2 ;  /* 0x000000080000780c */ /* 0x000fe20001724270 */
[-C--:B------:R-:W-:Y:S01]  /*385c0*/  FMUL R176, R176, R2.reuse ;  /* 0x00000002b0b07220 */ /* 0x080fe20000400000 */
[-C--:B------:R-:W-:Y:S01]  /*385d0*/  FMUL R177, R177, R2.reuse ;  /* 0x00000002b1b17220 */ /* 0x080fe20000400000 */
[-C--:B------:R-:W-:Y:S01]  /*385e0*/  FMUL R179, R179, R2.reuse ;  /* 0x00000002b3b37220 */ /* 0x080fe20000400000 */
[----:B------:R-:W-:Y:S01]  /*385f0*/  ISETP.GT.AND P5, PT, R0, 0x8, P3 ;  /* 0x000000080000780c */ /* 0x000fe20001fa4270 */
[----:B------:R-:W-:Y:S01]  /*38600*/  FMUL R178, R178, R2 ;  /* 0x00000002b2b27220 */ /* 0x000fe20000400000 */
[----:B------:R-:W-:Y:S02]  /*38610*/  F2FP.F16.F32.PACK_AB R176, RZ, R176 ;  /* 0x000000b0ffb0723e */ /* 0x000fe400000000ff */
[----:B------:R-:W-:Y:S02]  /*38620*/  F2FP.F16.F32.PACK_AB R177, RZ, R177 ;  /* 0x000000b1ffb1723e */ /* 0x000fe400000000ff */
[----:B------:R-:W-:Y:S01]  /*38630*/  F2FP.F16.F32.PACK_AB R179, RZ, R179 ;  /* 0x000000b3ffb3723e */ /* 0x000fe200000000ff */
[----:B------:R1:W-:Y:S01]  /*38640*/  @P0 STG.E.U16 desc[UR60][R12.64+0x140], R176 ;  /* 0x000140b00c000986 */ /* 0x0003e2000c10153c */
[----:B------:R-:W-:-:S03]  /*38650*/  F2FP.F16.F32.PACK_AB R178, RZ, R178 ;  /* 0x000000b2ffb2723e */ /* 0x000fc600000000ff */
[----:B------:R1:W-:Y:S01]  /*38660*/  @P4 STG.E.U16 desc[UR60][R12.64+0x142], R177 ;  /* 0x000142b10c004986 */ /* 0x0003e2000c10153c */
[----:B------:R-:W-:-:S03]  /*38670*/  ISETP.GT.AND P0, PT, R3, 0xa8, PT ;  /* 0x000000a80300780c */ /* 0x000fc60003f04270 */
[----:B------:R1:W-:Y:S01]  /*38680*/  @P1 STG.E.U16 desc[UR60][R20.64+0x142], R179 ;  /* 0x000142b314001986 */ /* 0x0003e2000c10153c */
[----:B------:R-:W-:-:S03]  /*38690*/  ISETP.GT.AND P1, PT, R3, 0xa9, PT ;  /* 0x000000a90300780c */ /* 0x000fc60003f24270 */
[----:B------:R1:W-:Y:S01]  /*386a0*/  @P5 STG.E.U16 desc[UR60][R20.64+0x140], R178 ;  /* 0x000140b214005986 */ /* 0x0003e2000c10153c */
[C---:B------:R-:W-:Y:S02]  /*386b0*/  ISETP.GT.AND P5, PT, R0.reuse, RZ, P0 ;  /* 0x000000ff0000720c */ /* 0x040fe400007a4270 */
[----:B------:R-:W-:Y:S01]  /*386c0*/  ISETP.GT.AND P4, PT, R0, RZ, P1 ;  /* 0x000000ff0000720c */ /* 0x000fe20000f84270 */
        /* <DEDUP_REMOVED lines=505> */
[----:B------:R1:W-:Y:S04]  /*3a660*/  @P4 STG.E.U16 desc[UR60][R6.64+0x1b0], R60 ;  /* 0x0001b03c06004986 */ /* 0x0003e8000c10153c */
[----:B------:R1:W-:Y:S01]  /*3a670*/  @P1 STG.E.U16 desc[UR60][R10.64+0x1b2], R63 ;  /* 0x0001b23f0a001986 */ /* 0x0003e2000c10153c */
[----:B------:R-:W-:-:S03]  /*3a680*/  ISETP.GT.AND P1, PT, R0, RZ, P3 ;  /* 0x000000ff0000720c */ /* 0x000fc60001f24270 */
[----:B------:R1:W-:Y:S01]  /*3a690*/  @P0 STG.E.U16 desc[UR60][R10.64+0x1b0], R62 ;  /* 0x0001b03e0a000986 */ /* 0x0003e2000c10153c */
[----:B------:R-:W-:Y:S01]  /*3a6a0*/  ISETP.GT.AND P0, PT, R0, RZ, P2 ;  /* 0x000000ff0000720c */ /* 0x000fe20001704270 */
[-C--:B------:R-:W-:Y:S01]  /*3a6b0*/  FMUL R49, R49, R2.reuse ;  /* 0x0000000231317220 */ /* 0x080fe20000400000 */
[-C--:B------:R-:W-:Y:S01]  /*3a6c0*/  FMUL R48, R48, R2.reuse ;  /* 0x0000000230307220 */ /* 0x080fe20000400000 */
[C---:B------:R-:W-:Y:S02]  /*3a6d0*/  ISETP.GT.AND P5, PT, R0.reuse, 0x8, P3 ;  /* 0x000000080000780c */ /* 0x040fe40001fa4270 */
        /* <DEDUP_REMOVED lines=8> */
[C---:B------:R-:W-:Y:S01]  /*3a760*/  ISETP.GT.AND P1, PT, R3.reuse, 0xe8, PT ;  /* 0x000000e80300780c */ /* 0x040fe20003f24270 */
[----:B------:R1:W-:Y:S01]  /*3a770*/  @P0 STG.E.U16 desc[UR60][R12.64+0x1c0], R48 ;  /* 0x0001c0300c000986 */ /* 0x0003e2000c10153c */
[----:B------:R-:W-:-:S03]  /*3a780*/  ISETP.GT.AND P0, PT, R3, 0xe9, PT ;  /* 0x000000e90300780c */ /* 0x000fc60003f04270 */
[----:B------:R1:W-:Y:S01]  /*3a790*/  @P5 STG.E.U16 desc[UR60][R20.64+0x1c2], R51 ;  /* 0x0001c23314005986 */ /* 0x0003e2000c10153c */
[----:B------:R-:W-:-:S03]  /*3a7a0*/  ISETP.GT.AND P5, PT, R0, RZ, P1 ;  /* 0x000000ff0000720c */ /* 0x000fc60000fa4270 */
[----:B------:R1:W-:Y:S01]  /*3a7b0*/  @P4 STG.E.U16 desc[UR60][R20.64+0x1c0], R50 ;  /* 0x0001c03214004986 */ /* 0x0003e2000c10153c */
        /* <DEDUP_REMOVED lines=84> */
[----:B------:R-:W-:Y:S02]  /*3ad00*/  F2FP.F16.F32.PACK_AB R25, RZ, R25 ;  /* 0x00000019ff19723e */ /* 0x000fe400000000ff */
[C---:B------:R-:W-:Y:S02]  /*3ad10*/  ISETP.GT.AND P2, PT, R0.reuse, 0x188, P2 ;  /* 0x000001880000780c */ /* 0x040fe40001744270 */
[C---:B------:R-:W-:Y:S01]  /*3ad20*/  ISETP.GT.AND P3, PT, R0.reuse, 0x188, P3 ;  /* 0x000001880000780c */ /* 0x040fe20001f64270 */
[----:B------:R1:W-:Y:S01]  /*3ad30*/  @P4 STG.E.U16 desc[UR60][R6.64+0x1c0], R24 ;  /* 0x0001c01806004986 */ /* 0x0003e2000c10153c */
[----:B------:R-:W-:-:S03]  /*3ad40*/  ISETP.GT.AND P4, PT, R0, 0x180, P0 ;  /* 0x000001800000780c */ /* 0x000fc60000784270 */
[----:B------:R1:W-:Y:S01]  /*3ad50*/  @P5 STG.E.U16 desc[UR60][R6.64+0x1c2], R25 ;  /* 0x0001c21906005986 */ /* 0x0003e2000c10153c */
[----:B------:R-:W-:Y:S01]  /*3ad60*/  ISETP.GT.AND P5, PT, R0, 0x180, P1 ;  /* 0x000001800000780c */ /* 0x000fe20000fa4270 */
[-C--:B------:R-:W-:Y:S01]  /*3ad70*/  FMUL R26, R26, R2.reuse ;  /* 0x000000021a1a7220 */ /* 0x080fe20000400000 */
[C---:B------:R-:W-:Y:S01]  /*3ad80*/  ISETP.GT.AND P1, PT, R0.reuse, 0x188, P1 ;  /* 0x000001880000780c */ /* 0x040fe20000f24270 */
[-C--:B------:R-:W-:Y:S01]  /*3ad90*/  FMUL R27, R27, R2.reuse ;  /* 0x000000021b1b7220 */ /* 0x080fe20000400000 */
[----:B------:R-:W-:Y:S01]  /*3ada0*/  ISETP.GT.AND P0, PT, R0, 0x188, P0 ;  /* 0x000001880000780c */ /* 0x000fe20000704270 */
[-C--:B------:R-:W-:Y:S01]  /*3adb0*/  FMUL R28, R28, R2.reuse ;  /* 0x000000021c1c7220 */ /* 0x080fe20000400000 */
[-C--:B------:R-:W-:Y:S01]  /*3adc0*/  FMUL R29, R29, R2.reuse ;  /* 0x000000021d1d7220 */ /* 0x080fe20000400000 */
[-C--:B------:R-:W-:Y:S01]  /*3add0*/  FMUL R30, R30, R2.reuse ;  /* 0x000000021e1e7220 */ /* 0x080fe20000400000 */
[----:B------:R-:W-:Y:S01]  /*3ade0*/  FMUL R31, R31, R2 ;  /* 0x000000021f1f7220 */ /* 0x000fe20000400000 */
[----:B------:R-:W-:-:S02]  /*3adf0*/  F2FP.F16.F32.PACK_AB R26, RZ, R26 ;  /* 0x0000001aff1a723e */ /* 0x000fc400000000ff */
[----:B------:R-:W-:Y:S02]  /*3ae00*/  F2FP.F16.F32.PACK_AB R27, RZ, R27 ;  /* 0x0000001bff1b723e */ /* 0x000fe400000000ff */
[----:B------:R-:W-:Y:S02]  /*3ae10*/  F2FP.F16.F32.PACK_AB R28, RZ, R28 ;  /* 0x0000001cff1c723e */ /* 0x000fe400000000ff */
[----:B------:R-:W-:Y:S02]  /*3ae20*/  F2FP.F16.F32.PACK_AB R29, RZ, R29 ;  /* 0x0000001dff1d723e */ /* 0x000fe400000000ff */
[----:B------:R-:W-:Y:S02]  /*3ae30*/  F2FP.F16.F32.PACK_AB R30, RZ, R30 ;  /* 0x0000001eff1e723e */ /* 0x000fe400000000ff */
[----:B------:R-:W-:Y:S01]  /*3ae40*/  F2FP.F16.F32.PACK_AB R31, RZ, R31 ;  /* 0x0000001fff1f723e */ /* 0x000fe200000000ff */
[----:B------:R1:W-:Y:S04]  /*3ae50*/  @P2 STG.E.U16 desc[UR60][R10.64+0x1c0], R26 ;  /* 0x0001c01a0a002986 */ /* 0x0003e8000c10153c */
[----:B------:R1:W-:Y:S04]  /*3ae60*/  @P3 STG.E.U16 desc[UR60][R10.64+0x1c2], R27 ;  /* 0x0001c21b0a003986 */ /* 0x0003e8000c10153c */
[----:B------:R1:W-:Y:S04]  /*3ae70*/  @P5 STG.E.U16 desc[UR60][R6.64+0x1d0], R28 ;  /* 0x0001d01c06005986 */ /* 0x0003e8000c10153c */
[----:B------:R1:W-:Y:S04]  /*3ae80*/  @P4 STG.E.U16 desc[UR60][R6.64+0x1d2], R29 ;  /* 0x0001d21d06004986 */ /* 0x0003e8000c10153c */
[----:B------:R1:W-:Y:S04]  /*3ae90*/  @P1 STG.E.U16 desc[UR60][R10.64+0x1d0], R30 ;  /* 0x0001d01e0a001986 */ /* 0x0003e8000c10153c */
[----:B------:R1:W-:Y:S02]  /*3aea0*/  @P0 STG.E.U16 desc[UR60][R10.64+0x1d2], R31 ;  /* 0x0001d21f0a000986 */ /* 0x0003e4000c10153c */
.L_x_974:
[----:B------:R-:W-:Y:S05]  /*3aeb0*/  BSYNC B0 ;  /* 0x0000000000007941 */ /* 0x000fea0003800000 */
.L_x_28:
[----:B-1----:R-:W2:Y:S04]  /*3aec0*/  LDL.LU R5, [R1+0x46c] ;  /* 0x00046c0001057983 */ /* 0x002ea80000300800 */
[----:B0-----:R-:W2:Y:S01]  /*3aed0*/  LDL.LU R4, [R1+0x484] ;  /* 0x0004840001047983 */ /* 0x001ea20000300800 */
[----:B------:R-:W-:Y:S01]  /*3aee0*/  ULDC UR4, c[0x0][0xc] ;  /* 0x0000030000047ab9 */ /* 0x000fe20000000800 */
[----:B------:R-:W-:Y:S01]  /*3aef0*/  ULDC UR5, c[0x0][0x10] ;  /* 0x0000040000057ab9 */ /* 0x000fe20000000800 */
[----:B------:R-:W2:Y:S01]  /*3af00*/  LDC R3, c[0x0][0x14] ;  /* 0x00000500ff037b82 */ /* 0x000ea20000000800 */
[----:B------:R-:W-:Y:S01]  /*3af10*/  UIMAD.WIDE.U32 UR4, UR4, UR5, URZ ;  /* 0x00000005040472a5 */ /* 0x000fe2000f8e003f */
[----:B------:R-:W-:-:S05]  /*3af20*/  PRMT R0, RZ, 0x7610, R0 ;  /* 0x00007610ff007816 */ /* 0x000fca0000000000 */
[----:B--2---:R-:W-:-:S04]  /*3af30*/  IMAD.WIDE.U32 R4, R3, UR4, R4 ;  /* 0x0000000403047c25 */ /* 0x004fc8000f8e0004 */
[----:B------:R-:W-:Y:S01]  /*3af40*/  IMAD R3, R3, UR5, RZ ;  /* 0x0000000503037c24 */ /* 0x000fe2000f8e02ff */
[----:B------:R-:W-:Y:S01]  /*3af50*/  ULDC.64 UR4, c[0x0][0x650] ;  /* 0x0001940000047ab9 */ /* 0x000fe20000000a00 */
[----:B------:R-:W-:Y:S01]  /*3af60*/  IMAD.MOV.U32 R21, RZ, RZ, R4 ;  /* 0x000000ffff157224 */ /* 0x000fe200078e0004 */
[----:B------:R-:W-:Y:S01]  /*3af70*/  ISETP.GE.U32.AND P0, PT, R4, UR4, PT ;  /* 0x0000000404007c0c */ /* 0x000fe2000bf06070 */
[----:B------:R-:W-:Y:S01]  /*3af80*/  IMAD.IADD R23, R5, 0x1, R3 ;  /* 0x0000000105177824 */ /* 0x000fe200078e0203 */
[----:B------:R-:W-:Y:S02]  /*3af90*/  UMOV UR4, 0xffffffff ;  /* 0xffffffff00047882 */ /* 0x000fe40000000000 */
[----:B------:R-:W-:Y:S02]  /*3afa0*/  IMAD.U32 R3, RZ, RZ, UR4 ;  /* 0x00000004ff037e24 */ /* 0x000fe4000f8e00ff */
[----:B------:R0:W-:Y:S01]  /*3afb0*/  STL [R1+0x46c], R23 ;  /* 0x00046c1701007387 */ /* 0x0001e20000100800 */
[----:B------:R-:W-:Y:S01]  /*3afc0*/  ISETP.GE.U32.AND.EX P0, PT, R23, UR5, PT, P0 ;  /* 0x0000000517007c0c */ /* 0x000fe2000bf06100 */
[----:B------:R-:W-:-:S02]  /*3afd0*/  UMOV UR5, 0xffffffff ;  /* 0xffffffff00057882 */ /* 0x000fc40000000000 */
[----:B------:R0:W-:Y:S01]  /*3afe0*/  STL [R1+0x484], R21 ;  /* 0x0004841501007387 */ /* 0x0001e20000100800 */
[----:B------:R-:W-:-:S03]  /*3aff0*/  IMAD.U32 R18, RZ, RZ, UR5 ;  /* 0x00000005ff127e24 */ /* 0x000fc6000f8e00ff */
[----:B------:R0:W-:Y:S06]  /*3b000*/  STL [R1+0x45c], R3 ;  /* 0x00045c0301007387 */ /* 0x0001ec0000100800 */
[----:B------:R-:W-:Y:S05]  /*3b010*/  @P0 BRA `(.L_x_975) ;  /* 0x0000000400840947 */ /* 0x000fea0003800000 */
[----:B-----5:R-:W1:Y:S01]  /*3b020*/  S2R R17, SR_CTAID.X ;  /* 0x0000000000117919 */ /* 0x020e620000002500 */
[----:B------:R-:W2:Y:S01]  /*3b030*/  LDC.64 R10, c[0x0][0x628] ;  /* 0x00018a00ff0a7b82 */ /* 0x000ea20000000a00 */
[----:B------:R-:W-:Y:S01]  /*3b040*/  ULDC UR4, c[0x0][0x150] ;  /* 0x0000540000047ab9 */ /* 0x000fe20000000800 */
[----:B------:R-:W-:Y:S01]  /*3b050*/  IMAD.MOV.U32 R8, RZ, RZ, R21 ;  /* 0x000000ffff087224 */ /* 0x000fe200078e0015 */
[----:B------:R-:W0:Y:S01]  /*3b060*/  S2R R19, SR_CTAID.Y ;  /* 0x0000000000137919 */ /* 0x000e220000002600 */
[----:B------:R-:W-:-:S04]  /*3b070*/  IMAD.MOV.U32 R9, RZ, RZ, R23 ;  /* 0x000000ffff097224 */ /* 0x000fc800078e0017 */
[----:B------:R-:W0:Y:S08]  /*3b080*/  LDC R20, c[0x0][0x144] ;  /* 0x00005100ff147b82 */ /* 0x000e300000000800 */
[----:B------:R-:W0:Y:S08]  /*3b090*/  LDC R12, c[0x0][0x630] ;  /* 0x00018c00ff0c7b82 */ /* 0x000e300000000800 */
[----:B------:R-:W0:Y:S01]  /*3b0a0*/  LDC.64 R14, c[0x0][0x620] ;  /* 0x00018800ff0e7b82 */ /* 0x000e220000000a00 */
[----:B--2---:R-:W-:-:S04]  /*3b0b0*/  ISETP.NE.U32.AND P0, PT, R10, RZ, PT ;  /* 0x000000ff0a00720c */ /* 0x004fc80003f05070 */
[----:B------:R-:W-:Y:S02]  /*3b0c0*/  ISETP.NE.AND.EX P0, PT, R11, RZ, PT, P0 ;  /* 0x000000ff0b00720c */ /* 0x000fe40003f05300 */
[----:B-1----:R-:W-:-:S05]  /*3b0d0*/  I2FP.F32.U32 R0, R17 ;  /* 0x0000001100007245 */ /* 0x002fca0000201000 */
[----:B------:R-:W-:-:S04]  /*3b0e0*/  FMUL R0, R0, UR4 ;  /* 0x0000000400007c20 */ /* 0x000fc80008400000 */
[----:B------:R1:W2:Y:S02]  /*3b0f0*/  F2I.U32.TRUNC.NTZ R18, R0 ;  /* 0x0000000000127305 */ /* 0x0002a4000020f000 */
[----:B------:R-:W-:Y:S05]  /*3b100*/  @!P0 BRA `(.L_x_976) ;  /* 0x0000000000288947 */ /* 0x000fea0003800000 */
[----:B-1----:R-:W0:Y:S02]  /*3b110*/  LDC R0, c[0x0][0x634] ;  /* 0x00018d00ff007b82 */ /* 0x002e240000000800 */
        /* <DEDUP_REMOVED lines=9> */
.L_x_976:
[-CC-:B0-----:R-:W-:Y:S01]  /*3b1b0*/  SHF.R.U64 R27, R8, R12.reuse, R9.reuse ;  /* 0x0000000c081b7219 */ /* 0x181fe20000001209 */
[----:B------:R-:W0:Y:S01]  /*3b1c0*/  LDC.64 R24, c[0x0][0x640] ;  /* 0x00019000ff187b82 */ /* 0x000e220000000a00 */
[----:B-1----:R-:W-:Y:S01]  /*3b1d0*/  SHF.R.U32.HI R0, RZ, R12, R9 ;  /* 0x0000000cff007219 */ /* 0x002fe20000011609 */
[----:B------:R-:W-:Y:S01]  /*3b1e0*/  IMAD.MOV.U32 R4, RZ, RZ, R21 ;  /* 0x000000ffff047224 */ /* 0x000fe200078e0015 */
[----:B------:R-:W-:Y:S01]  /*3b1f0*/  IADD3 R3, P0, RZ, -R27, RZ ;  /* 0x8000001bff037210 */ /* 0x000fe20007f1e0ff */
[----:B--2---:R-:W-:Y:S01]  /*3b200*/  IMAD.MOV R18, RZ, RZ, -R18 ;  /* 0x000000ffff127224 */ /* 0x004fe200078e0a12 */
[----:B------:R-:W-:Y:S01]  /*3b210*/  ULDC UR4, c[0x0][0x154] ;  /* 0x0000550000047ab9 */ /* 0x000fe20000000800 */
[----:B------:R-:W-:Y:S02]  /*3b220*/  IMAD.MOV.U32 R7, RZ, RZ, 0x1 ;  /* 0x00000001ff077424 */ /* 0x000fe400078e00ff */
[----:B------:R-:W1:Y:S01]  /*3b230*/  LDC R6, c[0x0][0x618] ;  /* 0x00018600ff067b82 */ /* 0x000e620000000800 */
[----:B------:R-:W-:-:S02]  /*3b240*/  IMAD.X R5, RZ, RZ, ~R0, P0 ;  /* 0x000000ffff057224 */ /* 0x000fc400000e0e00 */
[----:B------:R-:W-:Y:S02]  /*3b250*/  IMAD R17, R20, R18, R17 ;  /* 0x0000001214117224 */ /* 0x000fe400078e0211 */
[-C--:B------:R-:W-:Y:S02]  /*3b260*/  IMAD R0, R5, R14.reuse, RZ ;  /* 0x0000000e05007224 */ /* 0x080fe400078e02ff */
[----:B------:R-:W-:Y:S01]  /*3b270*/  IMAD.MOV.U32 R5, RZ, RZ, R23 ;  /* 0x000000ffff057224 */ /* 0x000fe200078e0017 */
[----:B------:R-:W2:Y:S01]  /*3b280*/  LDC R8, c[0x0][0x608] ;  /* 0x00018200ff087b82 */ /* 0x000ea20000000800 */
[----:B------:R-:W-:-:S04]  /*3b290*/  IMAD.WIDE.U32 R4, R3, R14, R4 ;  /* 0x0000000e03047225 */ /* 0x000fc800078e0004 */
[----:B------:R-:W-:-:S03]  /*3b2a0*/  IMAD R3, R3, R15, R0 ;  /* 0x0000000f03037224 */ /* 0x000fc600078e0200 */
[----:B------:R-:W5:Y:S01]  /*3b2b0*/  LDC R22, c[0x0][0x658] ;  /* 0x00019600ff167b82 */ /* 0x000f620000000800 */
[----:B------:R-:W-:Y:S01]  /*3b2c0*/  I2FP.F32.U32 R0, R19 ;  /* 0x0000001300007245 */ /* 0x000fe20000201000 */
[----:B------:R-:W-:Y:S01]  /*3b2d0*/  IMAD.IADD R3, R5, 0x1, R3 ;  /* 0x0000000105037824 */ /* 0x000fe200078e0203 */
[----:B0-----:R-:W-:Y:S01]  /*3b2e0*/  ISETP.NE.U32.AND P0, PT, R24, RZ, PT ;  /* 0x000000ff1800720c */ /* 0x001fe20003f05070 */
[----:B------:R-:W-:Y:S02]  /*3b2f0*/  IMAD.MOV.U32 R5, RZ, RZ, -0x1 ;  /* 0xffffffffff057424 */ /* 0x000fe400078e00ff */
[----:B------:R-:W-:Y:S02]  /*3b300*/  FMUL R0, R0, UR4 ;  /* 0x0000000400007c20 */ /* 0x000fe40008400000 */
[----:B------:R-:W0:Y:S01]  /*3b310*/  LDC R18, c[0x0][0x148] ;  /* 0x00005200ff127b82 */ /* 0x000e220000000800 */
[----:B-1----:R-:W-:Y:S01]  /*3b320*/  SHF.R.U64 R12, R4, R6, R3 ;  /* 0x00000006040c7219 */ /* 0x002fe20000001203 */
[----:B------:R1:W0:Y:S01]  /*3b330*/  F2I.U32.TRUNC.NTZ R13, R0 ;  /* 0x00000000000d7305 */ /* 0x000222000020f000 */
[----:B------:R-:W-:-:S02]  /*3b340*/  ISETP.NE.AND.EX P0, PT, R25, RZ, PT, P0 ;  /* 0x000000ff1900720c */ /* 0x000fc40003f05300 */
[----:B------:R-:W-:-:S03]  /*3b350*/  SHF.R.U32.HI R3, RZ, R6, R3 ;  /* 0x00000006ff037219 */ /* 0x000fc60000011603 */
[----:B------:R-:W0:Y:S01]  /*3b360*/  LDC R15, c[0x0][0x600] ;  /* 0x00018000ff0f7b82 */ /* 0x000e220000000800 */
[-CC-:B--2---:R-:W-:Y:S02]  /*3b370*/  SHF.R.U64 R10, R12, R8.reuse, R3.reuse ;  /* 0x000000080c0a7219 */ /* 0x184fe40000001203 */
[----:B------:R-:W-:-:S05]  /*3b380*/  SHF.R.U32.HI R3, RZ, R8, R3 ;  /* 0x00000008ff037219 */ /* 0x000fca0000011603 */
[----:B------:R-:W2:Y:S01]  /*3b390*/  LDC R20, c[0x0][0x648] ;  /* 0x00019200ff147b82 */ /* 0x000ea20000000800 */
[-C--:B-----5:R-:W-:Y:S02]  /*3b3a0*/  SHF.L.U32 R4, R5, R22.reuse, RZ ;  /* 0x0000001605047219 */ /* 0x0a0fe400000006ff */
[-CC-:B------:R-:W-:Y:S02]  /*3b3b0*/  SHF.R.U64 R14, R10, R22.reuse, R3.reuse ;  /* 0x000000160a0e7219 */ /* 0x180fe40000001203 */
[----:B------:R-:W-:Y:S02]  /*3b3c0*/  SHF.R.U32.HI R5, RZ, R22, R3 ;  /* 0x00000016ff057219 */ /* 0x000fe40000011603 */
[----:B------:R-:W-:Y:S01]  /*3b3d0*/  LOP3.LUT R21, RZ, R4, RZ, 0x33, !PT ;  /* 0x00000004ff157212 */ /* 0x000fe200078e33ff */
[----:B------:R-:W0:Y:S01]  /*3b3e0*/  LDC R23, c[0x0][0x638] ;  /* 0x00018e00ff177b82 */ /* 0x000e220000000800 */
[----:B------:R-:W-:Y:S01]  /*3b3f0*/  SHF.L.U32 R22, R7, R22, RZ ;  /* 0x0000001607167219 */ /* 0x000fe200000006ff */
[----:B------:R-:W-:-:S06]  /*3b400*/  IMAD.MOV.U32 R4, RZ, RZ, R14 ;  /* 0x000000ffff047224 */ /* 0x000fcc00078e000e */
[----:B------:R-:W0:Y:S01]  /*3b410*/  LDC R26, c[0x0][0x610] ;  /* 0x00018400ff1a7b82 */ /* 0x000e220000000800 */
[----:B-1----:R-:W-:Y:S05]  /*3b420*/  @!P0 BRA `(.L_x_977) ;  /* 0x0000000000288947 */ /* 0x002fea0003800000 */
[----:B------:R-:W1:Y:S02]  /*3b430*/  LDC R3, c[0x0][0x64c] ;  /* 0x00019300ff037b82 */ /* 0x000e640000000800 */
[----:B-1----:R-:W-:-:S05]  /*3b440*/  IADD3 R3, P0, R14, R3, RZ ;  /* 0x000000030e037210 */ /* 0x002fca0007f1e0ff */
        /* <DEDUP_REMOVED lines=8> */
.L_x_977:
[----:B------:R-:W1:Y:S01]  /*3b4d0*/  LDC R3, c[0x0][0x65c] ;  /* 0x00019700ff037b82 */ /* 0x000e620000000800 */
[----:B--2---:R-:W-:Y:S01]  /*3b4e0*/  SHF.R.U64 R0, R4, R20, R5 ;  /* 0x0000001404007219 */ /* 0x004fe20000001205 */
[----:B0-----:R-:W-:Y:S01]  /*3b4f0*/  VIADD R7, R15, 0xffffffff ;  /* 0xffffffff0f077836 */ /* 0x001fe20000000000 */
[----:B------:R-:W-:Y:S01]  /*3b500*/  LOP3.LUT R5, R10, R21, RZ, 0xc0, !PT ;  /* 0x000000150a057212 */ /* 0x000fe200078ec0ff */
[----:B------:R-:W-:Y:S01]  /*3b510*/  IMAD.MOV R13, RZ, RZ, -R13 ;  /* 0x000000ffff0d7224 */ /* 0x000fe200078e0a0d */
[----:B------:R-:W-:Y:S02]  /*3b520*/  R2UR UR5, R27 ;  /* 0x000000001b0572ca */ /* 0x000fe400000e0000 */
[----:B------:R-:W-:Y:S02]  /*3b530*/  LOP3.LUT R12, R12, R7, RZ, 0xc0, !PT ;  /* 0x000000070c0c7212 */ /* 0x000fe400078ec0ff */
[----:B-1----:R-:W-:Y:S01]  /*3b540*/  ISETP.NE.AND P0, PT, R3, 0x1, PT ;  /* 0x000000010300780c */ /* 0x002fe20003f05270 */
[----:B------:R-:W-:-:S02]  /*3b550*/  IMAD.MOV R3, RZ, RZ, -R0 ;  /* 0x000000ffff037224 */ /* 0x000fc400078e0a00 */
[----:B------:R-:W-:Y:S02]  /*3b560*/  IMAD R0, R22, R0, R5 ;  /* 0x0000000016007224 */ /* 0x000fe400078e0205 */
[----:B------:R-:W-:-:S04]  /*3b570*/  IMAD R3, R3, R23, R14 ;  /* 0x0000001703037224 */ /* 0x000fc800078e020e */
[----:B------:R-:W-:-:S04]  /*3b580*/  IMAD R3, R3, R15, R12 ;  /* 0x0000000f03037224 */ /* 0x000fc800078e020c */
[----:B------:R-:W-:-:S04]  /*3b590*/  @P0 IMAD R17, R18, R13, R19 ;  /* 0x0000000d12110224 */ /* 0x000fc800078e0213 */
[----:B------:R-:W-:-:S05]  /*3b5a0*/  IMAD R0, R0, R26, R17 ;  /* 0x0000001a00007224 */ /* 0x000fca00078e0211 */
[----:B------:R-:W-:Y:S02]  /*3b5b0*/  SEL R4, R3, R0, !P0 ;  /* 0x0000000003047207 */ /* 0x000fe40004000000 */
[----:B------:R-:W-:Y:S01]  /*3b5c0*/  SEL R0, R0, R3, !P0 ;  /* 0x0000000300007207 */ /* 0x000fe20004000000 */
[----:B------:R-:W-:Y:S01]  /*3b5d0*/  IMAD.U32 R3, RZ, RZ, UR5 ;  /* 0x00000005ff037e24 */ /* 0x000fe2000f8e00ff */
[----:B------:R-:W-:Y:S02]  /*3b5e0*/  R2UR UR4, R4 ;  /* 0x00000000040472ca */ /* 0x000fe400000e0000 */
[----:B------:R-:W-:Y:S01]  /*3b5f0*/  R2UR UR6, R0 ;  /* 0x00000000000672ca */ /* 0x000fe200000e0000 */
[----:B------:R-:W-:Y:S01]  /*3b600*/  IMAD.MOV.U32 R0, RZ, RZ, 0x1 ;  /* 0x00000001ff007424 */ /* 0x000fe200078e00ff */
[----:B------:R1:W-:Y:S09]  /*3b610*/  STL [R1+0x45c], R3 ;  /* 0x00045c0301007387 */ /* 0x0003f20000100800 */
[----:B------:R-:W-:-:S07]  /*3b620*/  IMAD.U32 R18, RZ, RZ, UR4 ;  /* 0x00000004ff127e24 */ /* 0x000fce000f8e00ff */
.L_x_975:
[----:B------:R-:W-:Y:S01]  /*3b630*/  LOP3.LUT P0, RZ, R0, 0xff, RZ, 0xc0, !PT ;  /* 0x000000ff00ff7812 */ /* 0x000fe2000780c0ff */
[----:B------:R-:W-:-:S12]  /*3b640*/  IMAD.U32 R19, RZ, RZ, UR6 ;  /* 0x00000006ff137e24 */ /* 0x000fd8000f8e00ff */
[----:B------:R-:W-:Y:S05]  /*3b650*/  @P0 BRA `(.L_x_978) ;  /* 0xfffffc58009c0947 */ /* 0x000fea000383ffff */
[----:B------:R-:W-:Y:S05]  /*3b660*/  EXIT ;  /* 0x000000000000794d */ /* 0x000fea0003800000 */
.L_x_3:
[----:B------:R-:W2:Y:S01]  /*3b670*/  LDL R17, [R1+0x484] ;  /* 0x0004840001117983 */ /* 0x000ea20000100800 */
[----:B------:R-:W-:-:S03]  /*3b680*/  ULDC.64 UR4, c[0x0][0x650] ;  /* 0x0001940000047ab9 */ /* 0x000fc60000000a00 */
[----:B------:R-:W3:Y:S01]  /*3b690*/  LDL R18, [R1+0x46c] ;  /* 0x00046c0001127983 */ /* 0x000ee20000100800 */
[----:B------:R-:W-:Y:S01]  /*3b6a0*/  PRMT R6, RZ, 0x7610, R6 ;  /* 0x00007610ff067816 */ /* 0x000fe20000000006 */
[----:B------:R-:W-:Y:S02]  /*3b6b0*/  IMAD.MOV.U32 R2, RZ, RZ, -0x1 ;  /* 0xffffffffff027424 */ /* 0x000fe400078e00ff */
[----:B------:R-:W-:Y:S02]  /*3b6c0*/  IMAD.MOV.U32 R3, RZ, RZ, -0x1 ;  /* 0xffffffffff037424 */ /* 0x000fe400078e00ff */
[----:B------:R-:W-:Y:S01]  /*3b6d0*/  IMAD.MOV.U32 R10, RZ, RZ, -0x1 ;  /* 0xffffffffff0a7424 */ /* 0x000fe200078e00ff */
[----:B--2---:R-:W-:-:S04]  /*3b6e0*/  ISETP.GE.U32.AND P0, PT, R17, UR4, PT ;  /* 0x0000000411007c0c */ /* 0x004fc8000bf06070 */
[----:B---3--:R-:W-:-:S13]  /*3b6f0*/  ISETP.GE.U32.AND.EX P0, PT, R18, UR5, PT, P0 ;  /* 0x0000000512007c0c */ /* 0x008fda000bf06100 */
[----:B------:R-:W-:Y:S05]  /*3b700*/  @P0 BRA `(.L_x_979) ;  /* 0x0000000400640947 */ /* 0x000fea0003800000 */
[----:B------:R-:W0:Y:S01]  /*3b710*/  LDC.64 R10, c[0x0][0x628] ;  /* 0x00018a00ff0a7b82 */ /* 0x000e220000000a00 */
[----:B------:R-:W-:Y:S02]  /*3b720*/  IMAD.MOV.U32 R8, RZ, RZ, R17 ;  /* 0x000000ffff087224 */ /* 0x000fe400078e0011 */
[----:B------:R-:W-:-:S05]  /*3b730*/  IMAD.MOV.U32 R9, RZ, RZ, R18 ;  /* 0x000000ffff097224 */ /* 0x000fca00078e0012 */
[----:B------:R-:W1:Y:S08]  /*3b740*/  LDC R12, c[0x0][0x630] ;  /* 0x00018c00ff0c7b82 */ /* 0x000e700000000800 */
[----:B------:R-:W2:Y:S01]  /*3b750*/  LDC.64 R14, c[0x0][0x620] ;  /* 0x00018800ff0e7b82 */ /* 0x000ea20000000a00 */
[----:B0-----:R-:W-:-:S04]  /*3b760*/  ISETP.NE.U32.AND P0, PT, R10, RZ, PT ;  /* 0x000000ff0a00720c */ /* 0x001fc80003f05070 */
[----:B------:R-:W-:-:S13]  /*3b770*/  ISETP.NE.AND.EX P0, PT, R11, RZ, PT, P0 ;  /* 0x000000ff0b00720c */ /* 0x000fda0003f05300 */
[----:B-12---:R-:W-:Y:S05]  /*3b780*/  @!P0 BRA `(.L_x_980) ;  /* 0x0000000000288947 */ /* 0x006fea0003800000 */
        /* <DEDUP_REMOVED lines=10> */
.L_x_980:
[--C-:B------:R-:W-:Y:S01]  /*3b830*/  SHF.R.U64 R10, R8, R12, R9.reuse ;  /* 0x0000000c080a7219 */ /* 0x100fe20000001209 */
[----:B------:R-:W-:Y:S01]  /*3b840*/  IMAD.MOV.U32 R3, RZ, RZ, R18 ;  /* 0x000000ffff037224 */ /* 0x000fe200078e0012 */
[----:B------:R-:W-:Y:S01]  /*3b850*/  I2FP.F32.U32 R6, R4 ;  /* 0x0000000400067245 */ /* 0x000fe20000201000 */
[----:B------:R-:W0:Y:S01]  /*3b860*/  LDC R16, c[0x0][0x618] ;  /* 0x00018600ff107b82 */ /* 0x000e220000000800 */
[----:B------:R-:W-:Y:S01]  /*3b870*/  SHF.R.U32.HI R2, RZ, R12, R9 ;  /* 0x0000000cff027219 */ /* 0x000fe20000011609 */
[----:B------:R-:W-:Y:S01]  /*3b880*/  ULDC UR4, c[0x0][0x150] ;  /* 0x0000540000047ab9 */ /* 0x000fe20000000800 */
[----:B------:R-:W-:Y:S01]  /*3b890*/  IADD3 R5, P0, RZ, -R10, RZ ;  /* 0x8000000aff057210 */ /* 0x000fe20007f1e0ff */
[----:B------:R-:W-:Y:S01]  /*3b8a0*/  FMUL R9, R6, UR4 ;  /* 0x0000000406097c20 */ /* 0x000fe20008400000 */
[----:B------:R-:W-:-:S03]  /*3b8b0*/  ULDC UR4, c[0x0][0x154] ;  /* 0x0000550000047ab9 */ /* 0x000fc60000000800 */
[----:B------:R-:W1:Y:S01]  /*3b8c0*/  LDC.64 R18, c[0x0][0x640] ;  /* 0x00019000ff127b82 */ /* 0x000e620000000a00 */
[----:B------:R-:W-:Y:S01]  /*3b8d0*/  IMAD.X R7, RZ, RZ, ~R2, P0 ;  /* 0x000000ffff077224 */ /* 0x000fe200000e0e02 */
[----:B------:R-:W2:Y:S01]  /*3b8e0*/  F2I.U32.TRUNC.NTZ R9, R9 ;  /* 0x0000000900097305 */ /* 0x000ea2000020f000 */
[----:B------:R-:W-:Y:S02]  /*3b8f0*/  IMAD.MOV.U32 R2, RZ, RZ, R17 ;  /* 0x000000ffff027224 */ /* 0x000fe400078e0011 */
[-C--:B------:R-:W-:Y:S02]  /*3b900*/  IMAD R6, R7, R14.reuse, RZ ;  /* 0x0000000e07067224 */ /* 0x080fe400078e02ff */
[C---:B------:R-:W-:Y:S01]  /*3b910*/  IMAD.WIDE.U32 R2, R5.reuse, R14, R2 ;  /* 0x0000000e05027225 */ /* 0x040fe200078e0002 */
[----:B------:R-:W3:Y:S03]  /*3b920*/  LDC R11, c[0x0][0x144] ;  /* 0x00005100ff0b7b82 */ /* 0x000ee60000000800 */
[----:B------:R-:W-:-:S02]  /*3b930*/  IMAD R5, R5, R15, R6 ;  /* 0x0000000f05057224 */ /* 0x000fc400078e0206 */
[----:B------:R-:W-:Y:S02]  /*3b940*/  IMAD.MOV.U32 R6, RZ, RZ, -0x1 ;  /* 0xffffffffff067424 */ /* 0x000fe400078e00ff */
[----:B------:R-:W-:Y:S01]  /*3b950*/  IMAD.IADD R3, R3, 0x1, R5 ;  /* 0x0000000103037824 */ /* 0x000fe200078e0205 */
[----:B------:R-:W4:Y:S01]  /*3b960*/  LDC R12, c[0x0][0x608] ;  /* 0x00018200ff0c7b82 */ /* 0x000f220000000800 */
[----:B------:R-:W-:-:S03]  /*3b970*/  I2FP.F32.U32 R5, R0 ;  /* 0x0000000000057245 */ /* 0x000fc60000201000 */
[-C--:B0-----:R-:W-:Y:S01]  /*3b980*/  SHF.R.U64 R8, R2, R16.reuse, R3 ;  /* 0x0000001002087219 */ /* 0x081fe20000001203 */
[----:B--2---:R-:W-:Y:S01]  /*3b990*/  IMAD.MOV R2, RZ, RZ, -R9 ;  /* 0x000000ffff027224 */ /* 0x004fe200078e0a09 */
[----:B------:R-:W-:Y:S01]  /*3b9a0*/  SHF.R.U32.HI R3, RZ, R16, R3 ;  /* 0x00000010ff037219 */ /* 0x000fe20000011603 */
[----:B------:R-:W-:Y:S01]  /*3b9b0*/  FMUL R5, R5, UR4 ;  /* 0x0000000405057c20 */ /* 0x000fe20008400000 */
[----:B------:R-:W0:Y:S01]  /*3b9c0*/  LDC R7, c[0x0][0x658] ;  /* 0x00019600ff077b82 */ /* 0x000e220000000800 */
[----:B-1----:R-:W-:-:S04]  /*3b9d0*/  ISETP.NE.U32.AND P0, PT, R18, RZ, PT ;  /* 0x000000ff1200720c */ /* 0x002fc80003f05070 */
[----:B------:R-:W-:-:S03]  /*3b9e0*/  ISETP.NE.AND.EX P0, PT, R19, RZ, PT, P0 ;  /* 0x000000ff1300720c */ /* 0x000fc60003f05300 */
[----:B------:R-:W1:Y:S01]  /*3b9f0*/  LDC R15, c[0x0][0x148] ;  /* 0x00005200ff0f7b82 */ /* 0x000e620000000800 */
[----:B---3--:R-:W-:Y:S02]  /*3ba00*/  IMAD R17, R11, R2, R4 ;  /* 0x000000020b117224 */ /* 0x008fe400078e0204 */
[----:B------:R-:W-:-:S05]  /*3ba10*/  IMAD.MOV.U32 R4, RZ, RZ, 0x1 ;  /* 0x00000001ff047424 */ /* 0x000fca00078e00ff */
[----:B------:R-:W2:Y:S01]  /*3ba20*/  LDC R14, c[0x0][0x600] ;  /* 0x00018000ff0e7b82 */ /* 0x000ea20000000800 */
[-CC-:B----4-:R-:W-:Y:S02]  /*3ba30*/  SHF.R.U64 R11, R8, R12.reuse, R3.reuse ;  /* 0x0000000c080b7219 */ /* 0x190fe40000001203 */
[----:B------:R-:W-:Y:S02]  /*3ba40*/  SHF.R.U32.HI R2, RZ, R12, R3 ;  /* 0x0000000cff027219 */ /* 0x000fe40000011603 */
[----:B------:R3:W4:Y:S03]  /*3ba50*/  F2I.U32.TRUNC.NTZ R12, R5 ;  /* 0x00000005000c7305 */ /* 0x000726000020f000 */
[----:B------:R-:W1:Y:S01]  /*3ba60*/  LDC R20, c[0x0][0x648] ;  /* 0x00019200ff147b82 */ /* 0x000e620000000800 */
[-C--:B0-----:R-:W-:Y:S02]  /*3ba70*/  SHF.R.U64 R13, R11, R7.reuse, R2 ;  /* 0x000000070b0d7219 */ /* 0x081fe40000001202 */
[----:B------:R-:W-:-:S02]  /*3ba80*/  SHF.L.U32 R6, R6, R7, RZ ;  /* 0x0000000706067219 */ /* 0x000fc400000006ff */
[-C--:B------:R-:W-:Y:S01]  /*3ba90*/  SHF.R.U32.HI R3, RZ, R7.reuse, R2 ;  /* 0x00000007ff037219 */ /* 0x080fe20000011602 */
[----:B------:R-:W-:Y:S01]  /*3baa0*/  IMAD.MOV.U32 R2, RZ, RZ, R13 ;  /* 0x000000ffff027224 */ /* 0x000fe200078e000d */
[----:B------:R-:W-:Y:S01]  /*3bab0*/  SHF.L.U32 R16, R4, R7, RZ ;  /* 0x0000000704107219 */ /* 0x000fe200000006ff */
[----:B------:R-:W0:Y:S01]  /*3bac0*/  LDC R21, c[0x0][0x638] ;  /* 0x00018e00ff157b82 */ /* 0x000e220000000800 */
[----:B------:R-:W-:-:S07]  /*3bad0*/  LOP3.LUT R22, RZ, R6, RZ, 0x33, !PT ;  /* 0x00000006ff167212 */ /* 0x000fce00078e33ff */
[----:B------:R-:W0:Y:S01]  /*3bae0*/  LDC R23, c[0x0][0x610] ;  /* 0x00018400ff177b82 */ /* 0x000e220000000800 */
[----:B---34-:R-:W-:Y:S05]  /*3baf0*/  @!P0 BRA `(.L_x_981) ;  /* 0x0000000000288947 */ /* 0x018fea0003800000 */
        /* <DEDUP_REMOVED lines=10> */
.L_x_981:
[----:B------:R-:W3:Y:S01]  /*3bba0*/  LDC R4, c[0x0][0x65c] ;  /* 0x00019700ff047b82 */ /* 0x000ee20000000800 */
[----:B-1----:R-:W-:Y:S01]  /*3bbb0*/  SHF.R.U64 R3, R2, R20, R3 ;  /* 0x0000001402037219 */ /* 0x002fe20000001203 */
[----:B--2---:R-:W-:Y:S01]  /*3bbc0*/  VIADD R5, R14, 0xffffffff ;  /* 0xffffffff0e057836 */ /* 0x004fe20000000000 */
[----:B------:R-:W-:Y:S01]  /*3bbd0*/  LOP3.LUT R2, R11, R22, RZ, 0xc0, !PT ;  /* 0x000000160b027212 */ /* 0x000fe200078ec0ff */
[----:B------:R-:W-:Y:S02]  /*3bbe0*/  IMAD.MOV R12, RZ, RZ, -R12 ;  /* 0x000000ffff0c7224 */ /* 0x000fe400078e0a0c */
[----:B------:R-:W-:Y:S01]  /*3bbf0*/  IMAD.MOV.U32 R6, RZ, RZ, 0x1 ;  /* 0x00000001ff067424 */ /* 0x000fe200078e00ff */
[----:B------:R-:W-:Y:S01]  /*3bc00*/  LOP3.LUT R5, R8, R5, RZ, 0xc0, !PT ;  /* 0x0000000508057212 */ /* 0x000fe200078ec0ff */
[----:B------:R-:W-:Y:S01]  /*3bc10*/  IMAD R2, R16, R3, R2 ;  /* 0x0000000310027224 */ /* 0x000fe200078e0202 */
[----:B---3--:R-:W-:Y:S01]  /*3bc20*/  ISETP.NE.AND P0, PT, R4, 0x1, PT ;  /* 0x000000010400780c */ /* 0x008fe20003f05270 */
[----:B------:R-:W-:-:S12]  /*3bc30*/  IMAD.MOV R4, RZ, RZ, -R3 ;  /* 0x000000ffff047224 */ /* 0x000fd800078e0a03 */
[----:B------:R-:W-:Y:S02]  /*3bc40*/  @P0 IMAD R17, R15, R12, R0 ;  /* 0x0000000c0f110224 */ /* 0x000fe400078e0200 */
[----:B0-----:R-:W-:Y:S02]  /*3bc50*/  IMAD R0, R4, R21, R13 ;  /* 0x0000001504007224 */ /* 0x001fe400078e020d */
[----:B------:R-:W-:Y:S02]  /*3bc60*/  IMAD R2, R2, R23, R17 ;  /* 0x0000001702027224 */ /* 0x000fe400078e0211 */
[----:B------:R-:W-:-:S05]  /*3bc70*/  IMAD R5, R0, R14, R5 ;  /* 0x0000000e00057224 */ /* 0x000fca00078e0205 */
[----:B------:R-:W-:Y:S02]  /*3bc80*/  SEL R3, R5, R2, !P0 ;  /* 0x0000000205037207 */ /* 0x000fe40004000000 */
[----:B------:R-:W-:-:S07]  /*3bc90*/  SEL R2, R2, R5, !P0 ;  /* 0x0000000502027207 */ /* 0x000fce0004000000 */
.L_x_979:
[----:B------:R-:W-:-:S08]  /*3bca0*/  NOP ;  /* 0x0000000000007918 */ /* 0x000fd00000000000 */
[----:B------:R-:W0:-:S00]  /*3bcb0*/  USETMAXREG.DEALLOC.CTAPOOL 0x18 ;  /* 0x00000018000079c8 */ /* 0x000e0000080e0500 */
[----:B------:R-:W-:-:S13]  /*3bcc0*/  ISETP.NE.AND P0, PT, RZ, UR8, PT ;  /* 0x00000008ff007c0c */ /* 0x000fda000bf05270 */
[----:B------:R-:W-:Y:S05]  /*3bcd0*/  @P0 EXIT ;  /* 0x000000000000094d */ /* 0x000fea0003800000 */
[----:B0-----:R-:W-:Y:S01]  /*3bce0*/  LOP3.LUT P0, RZ, R6, 0xff, RZ, 0xc0, !PT ;  /* 0x000000ff06ff7812 */ /* 0x001fe2000780c0ff */
[----:B------:R-:W-:Y:S02]  /*3bcf0*/  IMAD.MOV.U32 R7, RZ, RZ, 0x1 ;  /* 0x00000001ff077424 */ /* 0x000fe400078e00ff */
[----:B------:R-:W-:-:S10]  /*3bd00*/  IMAD.MOV.U32 R6, RZ, RZ, RZ ;  /* 0x000000ffff067224 */ /* 0x000fd400078e00ff */
[----:B------:R-:W-:Y:S05]  /*3bd10*/  @!P0 BRA `(.L_x_982) ;  /* 0x0000000c00608947 */ /* 0x000fea0003800000 */
[----:B------:R-:W2:Y:S01]  /*3bd20*/  LDL R0, [R1+0x458] ;  /* 0x0004580001007983 */ /* 0x000ea20000100800 */
[----:B------:R-:W-:Y:S01]  /*3bd30*/  ULDC UR5, c[0x0][0x658] ;  /* 0x0001960000057ab9 */ /* 0x000fe20000000800 */
[----:B------:R-:W-:Y:S01]  /*3bd40*/  UMOV UR7, 0xffffffff ;  /* 0xffffffff00077882 */ /* 0x000fe20000000000 */
[----:B------:R-:W-:Y:S01]  /*3bd50*/  ULDC UR6, c[0x0][0xc] ;  /* 0x0000030000067ab9 */ /* 0x000fe20000000800 */
[----:B------:R-:W0:Y:S01]  /*3bd60*/  S2R R4, SR_TID.X ;  /* 0x0000000000047919 */ /* 0x000e220000002100 */
[----:B------:R-:W-:Y:S01]  /*3bd70*/  UMOV UR9, 0x1 ;  /* 0x0000000100097882 */ /* 0x000fe20000000000 */
[----:B------:R-:W-:Y:S01]  /*3bd80*/  BSSY B0, `(.L_x_982) ;  /* 0x00000d1000007945 */ /* 0x000fe20003800000 */
[----:B------:R-:W-:Y:S01]  /*3bd90*/  USHF.L.U32 UR18, UR9, UR5, URZ ;  /* 0x0000000509127299 */ /* 0x000fe2000800063f */
[----:B------:R-:W-:Y:S01]  /*3bda0*/  IMAD.MOV.U32 R9, RZ, RZ, 0x1 ;  /* 0x00000001ff097424 */ /* 0x000fe200078e00ff */
[----:B------:R-:W-:Y:S01]  /*3bdb0*/  ULDC UR4, c[0x0][0x600] ;  /* 0x0001800000047ab9 */ /* 0x000fe20000000800 */
[----:B------:R-:W-:Y:S01]  /*3bdc0*/  IMAD.MOV.U32 R7, RZ, RZ, 0x1 ;  /* 0x00000001ff077424 */ /* 0x000fe200078e00ff */
[----:B------:R-:W-:Y:S01]  /*3bdd0*/  UIADD3 UR4, UR4, -0x1, URZ ;  /* 0xffffffff04047890 */ /* 0x000fe2000fffe03f */
[----:B------:R-:W-:Y:S01]  /*3bde0*/  IMAD.MOV.U32 R6, RZ, RZ, RZ ;  /* 0x000000ffff067224 */ /* 0x000fe200078e00ff */
[----:B------:R-:W-:Y:S01]  /*3bdf0*/  ULDC.64 UR22, c[0x0][0x198] ;  /* 0x0000660000167ab9 */ /* 0x000fe20000000a00 */
[----:B0-----:R-:W-:-:S02]  /*3be00*/  LOP3.LUT P2, RZ, R4, 0x7f, RZ, 0xc0, !PT ;  /* 0x0000007f04ff7812 */ /* 0x001fc4000784c0ff */
[----:B------:R-:W-:-:S04]  /*3be10*/  LOP3.LUT P0, RZ, R4, 0x1f, RZ, 0xc0, !PT ;  /* 0x0000001f04ff7812 */ /* 0x000fc8000780c0ff */
[----:B------:R-:W-:Y:S02]  /*3be20*/  PLOP3.LUT P0, PT, P0, P2, PT, 0x8a, 0x0 ;  /* 0x000000000000781c */ /* 0x000fe40000705172 */
[----:B--2---:R-:W-:Y:S02]  /*3be30*/  R2UR UR8, R0 ;  /* 0x00000000000872ca */ /* 0x004fe400000e0000 */
[----:B------:R-:W0:Y:S11]  /*3be40*/  LDC R0, c[0x0][0x28c] ;  /* 0x0000a300ff007b82 */ /* 0x000e360000000800 */
[----:B------:R-:W-:-:S02]  /*3be50*/  ULOP3.LUT UR24, UR8, 0x2, URZ, 0xfc, !UPT ;  /* 0x0000000208187892 */ /* 0x000fc4000f8efc3f */
[----:B------:R-:W-:-:S03]  /*3be60*/  USHF.L.U32 UR8, UR7, UR5, URZ ;  /* 0x0000000507087299 */ /* 0x000fc6000800063f */
[----:B------:R-:W-:Y:S01]  /*3be70*/  ULDC UR7, c[0x0][0x10] ;  /* 0x0000040000077ab9 */ /* 0x000fe20000000800 */
[----:B------:R-:W-:Y:S01]  /*3be80*/  ULDC UR5, c[0x0][0x14] ;  /* 0x0000050000057ab9 */ /* 0x000fe20000000800 */
[----:B------:R-:W-:Y:S02]  /*3be90*/  UIMAD.WIDE.U32 UR6, UR6, UR7, URZ ;  /* 0x00000007060672a5 */ /* 0x000fe4000f8e003f */
[----:B------:R-:W-:Y:S02]  /*3bea0*/  ULOP3.LUT UR17, URZ, UR8, URZ, 0x33, !UPT ;  /* 0x000000083f117292 */ /* 0x000fe4000f8e333f */
[----:B------:R-:W-:Y:S01]  /*3beb0*/  UIMAD.WIDE.U32 UR20, UR6, UR5, URZ ;  /* 0x00000005061472a5 */ /* 0x000fe2000f8e003f */
[----:B0-----:R-:W-:Y:S01]  /*3bec0*/  VIADD R0, R0, 0x1f ;  /* 0x0000001f00007836 */ /* 0x001fe20000000000 */
[----:B------:R-:W-:-:S04]  /*3bed0*/  UIMAD UR13, UR7, UR5, URZ ;  /* 0x00000005070d72a4 */ /* 0x000fc8000f8e023f */
[----:B------:R-:W-:Y:S01]  /*3bee0*/  SHF.R.S32.HI R5, RZ, 0x1f, R0 ;  /* 0x0000001fff057819 */ /* 0x000fe20000011400 */
[----:B------:R-:W-:-:S03]  /*3bef0*/  UIADD3 UR13, UR21, UR13, URZ ;  /* 0x0000000d150d7290 */ /* 0x000fc6000fffe03f */
[----:B------:R-:W-:-:S04]  /*3bf00*/  LEA.HI R0, R5, R0, RZ, 0x5 ;  /* 0x0000000005007211 */ /* 0x000fc800078f28ff */
[----:B------:R-:W-:-:S05]  /*3bf10*/  SHF.R.S32.HI R0, RZ, 0x5, R0 ;  /* 0x00000005ff007819 */ /* 0x000fca0000011400 */
[----:B------:R-:W-:-:S07]  /*3bf20*/  VIADD R16, R0, 0x1 ;  /* 0x0000000100107836 */ /* 0x000fce0000000000 */
.L_x_994:
[----:B------:R-:W-:-:S03]  /*3bf30*/  UMOV UR5, 0xffffffff ;  /* 0xffffffff00057882 */ /* 0x000fc60000000000 */
[----:B------:R-:W-:Y:S05]  /*3bf40*/  BRA.DIV UR5, `(.L_x_983) ;  /* 0x0000000e05cc7947 */ /* 0x000fea000b800000 */
[----:B------:R-:W-:-:S13]  /*3bf50*/  ELECT P6, URZ, PT ;  /* 0x00000000003f782f */ /* 0x000fda00038c0000 */
.L_x_1005:
[----:B------:R-:W0:Y:S01]  /*3bf60*/  LDC R4, c[0x0][0x28c] ;  /* 0x0000a300ff047b82 */ /* 0x000e220000000800 */
[----:B------:R-:W-:Y:S01]  /*3bf70*/  BSSY B1, `(.L_x_984) ;  /* 0x0000038000017945 */ /* 0x000fe20003800000 */
[----:B0-----:R-:W-:-:S13]  /*3bf80*/  ISETP.LT.OR P6, PT, R4, 0x1, !P6 ;  /* 0x000000010400780c */ /* 0x001fda00077c1670 */
[----:B------:R-:W-:Y:S05]  /*3bf90*/  @P6 BRA `(.L_x_985) ;  /* 0x0000000000d46947 */ /* 0x000fea0003800000 */
[----:B------:R-:W-:Y:S02]  /*3bfa0*/  IMAD R3, R3, 0xf0, RZ ;  /* 0x000000f003037824 */ /* 0x000fe400078e02ff */
[----:B------:R-:W-:Y:S02]  /*3bfb0*/  IMAD.SHL.U32 R2, R2, 0x200, RZ ;  /* 0x0000020002027824 */ /* 0x000fe400078e00ff */
[----:B------:R-:W-:Y:S02]  /*3bfc0*/  IMAD.MOV.U32 R13, RZ, RZ, RZ ;  /* 0x000000ffff0d7224 */ /* 0x000fe400078e00ff */
[----:B------:R-:W-:Y:S02]  /*3bfd0*/  IMAD.MOV.U32 R4, RZ, RZ, R16 ;  /* 0x000000ffff047224 */ /* 0x000fe400078e0010 */
[----:B------:R-:W-:Y:S02]  /*3bfe0*/  IMAD.MOV.U32 R5, RZ, RZ, R7 ;  /* 0x000000ffff057224 */ /* 0x000fe400078e0007 */
[----:B------:R-:W-:-:S07]  /*3bff0*/  IMAD.MOV.U32 R8, RZ, RZ, R6 ;  /* 0x000000ffff087224 */ /* 0x000fce00078e0006 */
.L_x_989:
[----:B------:R-:W0:Y:S01]  /*3c000*/  S2R R12, SR_CgaCtaId ;  /* 0x00000000000c7919 */ /* 0x000e220000008800 */
[----:B------:R-:W-:Y:S01]  /*3c010*/  MOV R11, 0x400 ;  /* 0x00000400000b7802 */ /* 0x000fe20000000f00 */
[----:B------:R-:W1:Y:S03]  /*3c020*/  @!P2 LDC R14, c[0x0][0x500] ;  /* 0x00014000ff0eab82 */ /* 0x000e660000000800 */
[----:B0-----:R-:W-:Y:S02]  /*3c030*/  LEA R15, R12, R11, 0x18 ;  /* 0x0000000b0c0f7211 */ /* 0x001fe400078ec0ff */
[----:B------:R-:W-:-:S03]  /*3c040*/  SHF.L.U32 R12, R5, 0x1f, RZ ;  /* 0x0000001f050c7819 */ /* 0x000fc600000006ff */
[----:B------:R-:W-:-:S04]  /*3c050*/  IMAD R11, R8, 0x8, R15 ;  /* 0x00000008080b7824 */ /* 0x000fc800078e020f */
[----:B------:R-:W0:Y:S02]  /*3c060*/  SYNCS.PHASECHK.TRANS64.TRYWAIT P1, [R11+URZ+0x20], R12 ;  /* 0x0000200c0b0075a7 */ /* 0x000e24000802017f */
[----:B01----:R-:W-:Y:S05]  /*3c070*/  @!P1 BRA `(.L_x_986) ;  /* 0x0000000c00a09947 */ /* 0x003fea0003800000 */
.L_x_1006:
[----:B------:R-:W-:Y:S01]  /*3c080*/  UPRMT UR5, UR24, 0x9910, URZ ;  /* 0x0000991018057896 */ /* 0x000fe2000800003f */
[----:B------:R1:W-:Y:S03]  /*3c090*/  @!P2 SYNCS.ARRIVE.TRANS64 RZ, [R11+URZ], R14 ;  /* 0x0000000e0bffa9a7 */ /* 0x0003e6000800003f */
[----:B------:R-:W-:-:S06]  /*3c0a0*/  UISETP.NE.AND UP0, UPT, UR5, 0x2, UPT ;  /* 0x000000020500788c */ /* 0x000fcc000bf05270 */
[----:B------:R-:W-:-:S13]  /*3c0b0*/  PLOP3.LUT P1, PT, PT, PT, UP0, 0x80, 0x0 ;  /* 0x000000000000781c */ /* 0x000fda0003f2f008 */
[----:B-1----:R-:W-:Y:S05]  /*3c0c0*/  @P1 BRA `(.L_x_987) ;  /* 0x0000000000041947 */ /* 0x002fea0003800000 */
[----:B------:R-:W-:Y:S01]  /*3c0d0*/  BPT.TRAP 0x1 ;  /* 0x000000040000795c */ /* 0x000fe20000300000 */
.L_x_987:
[----:B------:R-:W-:Y:S05]  /*3c0e0*/  @P0 BRA `(.L_x_988) ;  /* 0x0000000000040947 */ /* 0x000fea0003800000 */
[----:B------:R-:W-:Y:S01]  /*3c0f0*/  BPT.TRAP 0x1 ;  /* 0x000000040000795c */ /* 0x000fe20000300000 */
.L_x_988:
[C-C-:B0-----:R-:W-:Y:S01]  /*3c100*/  IMAD R12, R8.reuse, 0x8000, R15.reuse ;  /* 0x00008000080c7824 */ /* 0x141fe200078e020f */
[----:B------:R-:W-:Y:S01]  /*3c110*/  R2UR UR9, R11 ;  /* 0x000000000b0972ca */ /* 0x000fe200000e0000 */
[----:B------:R-:W-:Y:S01]  /*3c120*/  IMAD R15, R8, 0x3c00, R15 ;  /* 0x00003c00080f7824 */ /* 0x000fe200078e020f */
[----:B------:R-:W-:Y:S01]  /*3c130*/  UIADD3 UR6, UP0, UR22, 0xf0, URZ ;  /* 0x000000f016067890 */ /* 0x000fe2000ff1e03f */
[----:B------:R-:W-:Y:S01]  /*3c140*/  VIADD R4, R4, 0xffffffff ;  /* 0xffffffff04047836 */ /* 0x000fe20000000000 */
[----:B------:R-:W-:Y:S01]  /*3c150*/  R2UR UR5, R12 ;  /* 0x000000000c0572ca */ /* 0x000fe200000e0000 */
[----:B------:R-:W-:Y:S01]  /*3c160*/  UIADD3 UR26, UP1, UR22, 0x1f0, URZ ;  /* 0x000001f0161a7890 */ /* 0x000fe2000ff3e03f */
[----:B------:R-:W-:Y:S01]  /*3c170*/  R2UR UR8, R15 ;  /* 0x000000000f0872ca */ /* 0x000fe200000e0000 */
[----:B------:R-:W-:Y:S01]  /*3c180*/  UIADD3.X UR7, URZ, UR23, URZ, UP0, !UPT ;  /* 0x000000173f077290 */ /* 0x000fe200087fe43f */
[----:B------:R-:W-:Y:S01]  /*3c190*/  R2UR UR11, R2 ;  /* 0x00000000020b72ca */ /* 0x000fe200000e0000 */
[----:B------:R-:W-:Y:S01]  /*3c1a0*/  VIADD R8, R8, 0x1 ;  /* 0x0000000108087836 */ /* 0x000fe20000000000 */
[----:B------:R-:W-:Y:S01]  /*3c1b0*/  R2UR UR10, R13 ;  /* 0x000000000d0a72ca */ /* 0x000fe200000e0000 */
[----:B------:R-:W-:Y:S01]  /*3c1c0*/  UIADD3.X UR27, URZ, UR23, URZ, UP1, !UPT ;  /* 0x000000173f1b7290 */ /* 0x000fe20008ffe43f */
[----:B------:R-:W-:Y:S01]  /*3c1d0*/  R2UR UR12, R10 ;  /* 0x000000000a0c72ca */ /* 0x000fe200000e0000 */
[----:B------:R-:W-:Y:S01]  /*3c1e0*/  UMOV UR14, 0x0 ;  /* 0x00000000000e7882 */ /* 0x000fe20000000000 */
[----:B------:R-:W-:Y:S01]  /*3c1f0*/  R2UR UR19, R3 ;  /* 0x00000000031372ca */ /* 0x000fe200000e0000 */
[----:B------:R-:W-:Y:S01]  /*3c200*/  UMOV UR15, 0x10000000 ;  /* 0x10000000000f7882 */ /* 0x000fe20000000000 */
[----:B------:R-:W-:Y:S01]  /*3c210*/  ISETP.GT.AND P3, PT, R4, 0x1, PT ;  /* 0x000000010400780c */ /* 0x000fe20003f64270 */
[----:B------:R-:W-:Y:S01]  /*3c220*/  UIADD3 UR5, UR5, 0x100, URZ ;  /* 0x0000010005057890 */ /* 0x000fe2000fffe03f */
[----:B------:R-:W-:Y:S01]  /*3c230*/  ISETP.NE.AND P1, PT, R8, 0x4, PT ;  /* 0x000000040800780c */ /* 0x000fe20003f25270 */
[----:B------:R-:W-:Y:S01]  /*3c240*/  UIADD3 UR16, UR8, 0x20100, URZ ;  /* 0x0002010008107890 */ /* 0x000fe2000fffe03f */
[----:B------:R-:W-:-:S02]  /*3c250*/  VIADD R13, R13, 0x20 ;  /* 0x000000200d0d7836 */ /* 0x000fc40000000000 */
[----:B------:R-:W-:Y:S02]  /*3c260*/  SEL R12, RZ, 0x1, P1 ;  /* 0x00000001ff0c7807 */ /* 0x000fe40000800000 */
[----:B------:R-:W-:Y:S01]  /*3c270*/  UMOV UR8, UR5 ;  /* 0x0000000500087c82 */ /* 0x000fe20008000000 */
[----:B------:R-:W-:Y:S01]  /*3c280*/  SEL R8, R8, RZ, P1 ;  /* 0x000000ff08087207 */ /* 0x000fe20000800000 */
[----:B------:R0:W-:Y:S01]  /*3c290*/  UTMALDG.3D [UR8], [UR6], desc[UR14] ;  /* 0x00000e08060075b4 */ /* 0x0001e20008011000 */
[----:B------:R-:W-:Y:S01]  /*3c2a0*/  LOP3.LUT R5, R5, R12, RZ, 0x3c, !PT ;  /* 0x0000000c05057212 */ /* 0x000fe200078e3cff */
[----:B0-----:R-:W-:Y:S01]  /*3c2b0*/  UMOV UR8, UR16 ;  /* 0x0000001000087c82 */ /* 0x001fe20008000000 */
[----:B------:R-:W-:Y:S02]  /*3c2c0*/  UMOV UR11, UR19 ;  /* 0x00000013000b7c82 */ /* 0x000fe40008000000 */
[----:B------:R0:W-:Y:S02]  /*3c2d0*/  UTMALDG.3D [UR8], [UR26], desc[UR14] ;  /* 0x00000e081a0075b4 */ /* 0x0001e40008011000 */
[----:B0-----:R-:W-:Y:S05]  /*3c2e0*/  @P3 BRA `(.L_x_989) ;  /* 0xfffffffc00443947 */ /* 0x001fea000383ffff */
.L_x_985:
[----:B------:R-:W-:Y:S05]  /*3c2f0*/  BSYNC B1 ;  /* 0x0000000000017941 */ /* 0x000fea0003800000 */
.L_x_984:
[----:B------:R-:W2:Y:S01]  /*3c300*/  LDL.LU R14, [R1+0x46c] ;  /* 0x00046c00010e7983 */ /* 0x000ea20000300800 */
[----:B------:R-:W-:Y:S01]  /*3c310*/  LOP3.LUT P4, RZ, R9, 0xff, RZ, 0xc0, !PT ;  /* 0x000000ff09ff7812 */ /* 0x000fe2000788c0ff */
[----:B------:R-:W-:Y:S01]  /*3c320*/  IMAD.IADD R6, R0, 0x1, R6 ;  /* 0x0000000100067824 */ /* 0x000fe200078e0206 */
[----:B------:R-:W-:Y:S01]  /*3c330*/  ULDC.64 UR6, c[0x0][0x650] ;  /* 0x0001940000067ab9 */ /* 0x000fe20000000a00 */
[----:B------:R-:W3:Y:S01]  /*3c340*/  LDL.LU R12, [R1+0x484] ;  /* 0x00048400010c7983 */ /* 0x000ee20000300800 */
[----:B------:R-:W-:Y:S01]  /*3c350*/  BSSY B1, `(.L_x_990) ;  /* 0x0000071000017945 */ /* 0x000fe20003800000 */
[----:B------:R-:W-:Y:S01]  /*3c360*/  IMAD.MOV.U32 R10, RZ, RZ, -0x1 ;  /* 0xffffffffff0a7424 */ /* 0x000fe200078e00ff */
[----:B------:R-:W-:Y:S02]  /*3c370*/  SHF.R.U32.HI R2, RZ, 0x2, R6 ;  /* 0x00000002ff027819 */ /* 0x000fe40000011606 */
[----:B------:R-:W-:Y:S02]  /*3c380*/  ISETP.GT.U32.AND P1, PT, R6, 0x3, PT ;  /* 0x000000030600780c */ /* 0x000fe40003f24070 */
[----:B------:R-:W-:-:S02]  /*3c390*/  LOP3.LUT R2, R2, 0x1, RZ, 0xc0, !PT ;  /* 0x0000000102027812 */ /* 0x000fc400078ec0ff */
[----:B------:R-:W-:Y:S01]  /*3c3a0*/  ISETP.LT.U32.AND P1, PT, R0, 0x4, P1 ;  /* 0x000000040000780c */ /* 0x000fe20000f21070 */
[----:B------:R-:W0:Y:S01]  /*3c3b0*/  @P4 S2R R3, SR_CgaCtaId ;  /* 0x0000000000034919 */ /* 0x000e220000008800 */
[----:B------:R-:W-:Y:S02]  /*3c3c0*/  ISETP.NE.U32.AND P3, PT, R2, 0x1, PT ;  /* 0x000000010200780c */ /* 0x000fe40003f65070 */
[----:B------:R-:W-:Y:S02]  /*3c3d0*/  @P4 MOV R2, 0x400 ;  /* 0x0000040000024802 */ /* 0x000fe40000000f00 */
[----:B------:R-:W-:Y:S02]  /*3c3e0*/  ISETP.GT.U32.AND P3, PT, R0, 0x3, !P3 ;  /* 0x000000030000780c */ /* 0x000fe40005f64070 */
[----:B------:R-:W-:Y:S02]  /*3c3f0*/  LOP3.LUT R6, R6, 0x3, RZ, 0xc0, !PT ;  /* 0x0000000306067812 */ /* 0x000fe400078ec0ff */
[----:B------:R-:W-:-:S02]  /*3c400*/  PRMT R4, RZ, 0x7610, R4 ;  /* 0x00007610ff047816 */ /* 0x000fc40000000004 */
[----:B------:R-:W-:Y:S02]  /*3c410*/  PRMT R9, RZ, 0x7610, R9 ;  /* 0x00007610ff097816 */ /* 0x000fe40000000009 */
[----:B0-----:R-:W-:Y:S02]  /*3c420*/  @P4 LEA R2, R3, R2, 0x18 ;  /* 0x0000000203024211 */ /* 0x001fe400078ec0ff */
[----:B------:R-:W-:Y:S02]  /*3c430*/  SEL R3, RZ, 0x1, !P3 ;  /* 0x00000001ff037807 */ /* 0x000fe40005800000 */
[----:B------:R0:W-:Y:S02]  /*3c440*/  @P4 SYNCS.ARRIVE.TRANS64.A1T0 RZ, [R2+URZ+0x58], RZ ;  /* 0x000058ff02ff49a7 */ /* 0x0001e4000810003f */
[----:B0-----:R-:W-:-:S04]  /*3c450*/  SEL R2, RZ, 0x1, !P1 ;  /* 0x00000001ff027807 */ /* 0x001fc80004800000 */
[----:B------:R-:W-:Y:S01]  /*3c460*/  LOP3.LUT R7, R3, R7, R2, 0x96, !PT ;  /* 0x0000000703077212 */ /* 0x000fe200078e9602 */
[----:B------:R-:W-:Y:S02]  /*3c470*/  IMAD.MOV.U32 R2, RZ, RZ, -0x1 ;  /* 0xffffffffff027424 */ /* 0x000fe400078e00ff */
[----:B------:R-:W-:Y:S01]  /*3c480*/  IMAD.MOV.U32 R3, RZ, RZ, -0x1 ;  /* 0xffffffffff037424 */ /* 0x000fe200078e00ff */
[----:B---3--:R-:W-:-:S04]  /*3c490*/  IADD3 R12, P1, R12, UR20, RZ ;  /* 0x000000140c0c7c10 */ /* 0x008fc8000ff3e0ff */
[----:B--2---:R-:W-:Y:S01]  /*3c4a0*/  IADD3.X R14, R14, UR13, RZ, P1, !PT ;  /* 0x0000000d0e0e7c10 */ /* 0x004fe20008ffe4ff */
[----:B------:R0:W-:Y:S01]  /*3c4b0*/  STL [R1+0x484], R12 ;  /* 0x0004840c01007387 */ /* 0x0001e20000100800 */
[----:B------:R-:W-:-:S03]  /*3c4c0*/  ISETP.GE.U32.AND P1, PT, R12, UR6, PT ;  /* 0x000000060c007c0c */ /* 0x000fc6000bf26070 */
[----:B------:R0:W-:Y:S01]  /*3c4d0*/  STL [R1+0x46c], R14 ;  /* 0x00046c0e01007387 */ /* 0x0001e20000100800 */
[----:B------:R-:W-:-:S13]  /*3c4e0*/  ISETP.GE.U32.AND.EX P1, PT, R14, UR7, PT, P1 ;  /* 0x000000070e007c0c */ /* 0x000fda000bf26110 */
[----:B0-----:R-:W-:Y:S05]  /*3c4f0*/  @P1 BRA `(.L_x_991) ;  /* 0x0000000400581947 */ /* 0x001fea0003800000 */
[----:B------:R-:W0:Y:S01]  /*3c500*/  S2R R8, SR_CTAID.X ;  /* 0x0000000000087919 */ /* 0x000e220000002500 */
[----:B------:R-:W1:Y:S01]  /*3c510*/  LDC R15, c[0x0][0x65c] ;  /* 0x00019700ff0f7b82 */ /* 0x000e620000000800 */
[----:B------:R-:W-:Y:S01]  /*3c520*/  ULDC UR5, c[0x0][0x150] ;  /* 0x0000540000057ab9 */ /* 0x000fe20000000800 */
[----:B------:R-:W-:Y:S01]  /*3c530*/  ULDC.64 UR6, c[0x0][0x628] ;  /* 0x00018a0000067ab9 */ /* 0x000fe20000000a00 */
[----:B------:R-:W2:Y:S01]  /*3c540*/  S2R R2, SR_CTAID.Y ;  /* 0x0000000000027919 */ /* 0x000ea20000002600 */
[----:B------:R-:W-:Y:S01]  /*3c550*/  ISETP.NE.U32.AND P1, PT, RZ, UR6, PT ;  /* 0x00000006ff007c0c */ /* 0x000fe2000bf25070 */
[----:B------:R-:W-:-:S03]  /*3c560*/  ULDC UR8, c[0x0][0x630] ;  /* 0x00018c0000087ab9 */ /* 0x000fc60000000800 */
[----:B------:R-:W3:Y:S01]  /*3c570*/  LDC R5, c[0x0][0x144] ;  /* 0x00005100ff057b82 */ /* 0x000ee20000000800 */
[----:B------:R-:W-:-:S07]  /*3c580*/  ISETP.NE.AND.EX P1, PT, RZ, UR7, PT, P1 ;  /* 0x00000007ff007c0c */ /* 0x000fce000bf25310 */
[----:B------:R-:W4:Y:S01]  /*3c590*/  LDC R11, c[0x0][0x148] ;  /* 0x00005200ff0b7b82 */ /* 0x000f220000000800 */
[----:B-1----:R-:W-:Y:S02]  /*3c5a0*/  ISETP.NE.AND P5, PT, R15, 0x1, PT ;  /* 0x000000010f00780c */ /* 0x002fe40003fa5270 */
[----:B0-----:R-:W-:Y:S02]  /*3c5b0*/  I2FP.F32.U32 R3, R8 ;  /* 0x0000000800037245 */ /* 0x001fe40000201000 */
[----:B--2---:R-:W-:-:S03]  /*3c5c0*/  I2FP.F32.U32 R4, R2 ;  /* 0x0000000200047245 */ /* 0x004fc60000201000 */
[----:B------:R-:W-:Y:S01]  /*3c5d0*/  FMUL R3, R3, UR5 ;  /* 0x0000000503037c20 */ /* 0x000fe20008400000 */
[----:B------:R-:W-:Y:S02]  /*3c5e0*/  ULDC UR5, c[0x0][0x154] ;  /* 0x0000550000057ab9 */ /* 0x000fe40000000800 */
[----:B------:R-:W-:-:S03]  /*3c5f0*/  FMUL R10, R4, UR5 ;  /* 0x00000005040a7c20 */ /* 0x000fc60008400000 */
[----:B------:R-:W0:Y:S08]  /*3c600*/  F2I.U32.TRUNC.NTZ R3, R3 ;  /* 0x0000000300037305 */ /* 0x000e30000020f000 */
[----:B------:R-:W1:Y:S01]  /*3c610*/  F2I.U32.TRUNC.NTZ R10, R10 ;  /* 0x0000000a000a7305 */ /* 0x000e62000020f000 */
[----:B0-----:R-:W-:Y:S02]  /*3c620*/  IMAD.MOV R4, RZ, RZ, -R3 ;  /* 0x000000ffff047224 */ /* 0x001fe400078e0a03 */
[----:B------:R-:W-:-:S02]  /*3c630*/  IMAD.MOV.U32 R3, RZ, RZ, R14 ;  /* 0x000000ffff037224 */ /* 0x000fc400078e000e */
[----:B---3--:R-:W-:Y:S02]  /*3c640*/  IMAD R8, R5, R4, R8 ;  /* 0x0000000405087224 */ /* 0x008fe400078e0208 */
[----:B-1----:R-:W-:-:S04]  /*3c650*/  IMAD.MOV R4, RZ, RZ, -R10 ;  /* 0x000000ffff047224 */ /* 0x002fc800078e0a0a */
[----:B----4-:R-:W-:Y:S02]  /*3c660*/  @P5 IMAD R8, R11, R4, R2 ;  /* 0x000000040b085224 */ /* 0x010fe400078e0202 */
[----:B------:R-:W-:Y:S01]  /*3c670*/  IMAD.MOV.U32 R2, RZ, RZ, R12 ;  /* 0x000000ffff027224 */ /* 0x000fe200078e000c */
[----:B------:R-:W-:Y:S06]  /*3c680*/  @!P1 BRA `(.L_x_992) ;  /* 0x0000000000289947 */ /* 0x000fec0003800000 */
[----:B------:R-:W-:Y:S02]  /*3c690*/  ULDC UR5, c[0x0][0x634] ;  /* 0x00018d0000057ab9 */ /* 0x000fe40000000800 */
[----:B------:R-:W-:-:S05]  /*3c6a0*/  IADD3 R3, P1, R12, UR5, RZ ;  /* 0x000000050c037c10 */ /* 0x000fca000ff3e0ff */
[----:B------:R-:W-:-:S04]  /*3c6b0*/  IMAD.X R11, RZ, RZ, R14, P1 ;  /* 0x000000ffff0b7224 */ /* 0x000fc800008e060e */
[----:B------:R-:W-:-:S04]  /*3c6c0*/  IMAD.WIDE.U32 R4, R11, UR6, RZ ;  /* 0x000000060b047c25 */ /* 0x000fc8000f8e00ff */
[----:B------:R-:W-:-:S04]  /*3c6d0*/  IMAD.WIDE.U32 R4, P1, R3, UR7, R4 ;  /* 0x0000000703047c25 */ /* 0x000fc8000f820004 */
[----:B------:R-:W-:-:S04]  /*3c6e0*/  IMAD.WIDE.U32 R2, R3, UR6, RZ ;  /* 0x0000000603027c25 */ /* 0x000fc8000f8e00ff */
[----:B------:R-:W-:Y:S01]  /*3c6f0*/  IMAD.MOV.U32 R2, RZ, RZ, R5 ;  /* 0x000000ffff027224 */ /* 0x000fe200078e0005 */
[----:B------:R-:W-:Y:S01]  /*3c700*/  IADD3 RZ, P3, R3, R4, RZ ;  /* 0x0000000403ff7210 */ /* 0x000fe20007f7e0ff */
[----:B------:R-:W-:-:S04]  /*3c710*/  IMAD.X R3, RZ, RZ, RZ, P1 ;  /* 0x000000ffff037224 */ /* 0x000fc800008e06ff */
[----:B------:R-:W-:-:S08]  /*3c720*/  IMAD.WIDE.U32.X R2, R11, UR7, R2, P3 ;  /* 0x000000070b027c25 */ /* 0x000fd000098e0402 */
.L_x_992:
[--C-:B------:R-:W-:Y:S01]  /*3c730*/  SHF.R.U64 R10, R2, UR8, R3.reuse ;  /* 0x00000008020a7c19 */ /* 0x100fe20008001203 */
[----:B------:R-:W-:Y:S01]  /*3c740*/  ULDC.64 UR6, c[0x0][0x620] ;  /* 0x0001880000067ab9 */ /* 0x000fe20000000a00 */
[----:B------:R-:W-:Y:S01]  /*3c750*/  SHF.R.U32.HI R2, RZ, UR8, R3 ;  /* 0x00000008ff027c19 */ /* 0x000fe20008011603 */
[----:B------:R-:W-:Y:S01]  /*3c760*/  IMAD.MOV.U32 R3, RZ, RZ, R14 ;  /* 0x000000ffff037224 */ /* 0x000fe200078e000e */
[----:B------:R-:W-:Y:S01]  /*3c770*/  IADD3 R11, P1, RZ, -R10, RZ ;  /* 0x8000000aff0b7210 */ /* 0x000fe20007f3e0ff */
[----:B------:R-:W-:-:S04]  /*3c780*/  ULDC UR5, c[0x0][0x618] ;  /* 0x0001860000057ab9 */ /* 0x000fc80000000800 */
[----:B------:R-:W-:-:S04]  /*3c790*/  IMAD.X R2, RZ, RZ, ~R2, P1 ;  /* 0x000000ffff027224 */ /* 0x000fc800008e0e02 */
[----:B------:R-:W-:-:S04]  /*3c7a0*/  IMAD R2, R2, UR6, RZ ;  /* 0x0000000602027c24 */ /* 0x000fc8000f8e02ff */
[----:B------:R-:W-:Y:S02]  /*3c7b0*/  IMAD R5, R11, UR7, R2 ;  /* 0x000000070b057c24 */ /* 0x000fe4000f8e0202 */
[----:B------:R-:W-:-:S04]  /*3c7c0*/  IMAD.MOV.U32 R2, RZ, RZ, R12 ;  /* 0x000000ffff027224 */ /* 0x000fc800078e000c */
[----:B------:R-:W-:Y:S01]  /*3c7d0*/  IMAD.WIDE.U32 R2, R11, UR6, R2 ;  /* 0x000000060b027c25 */ /* 0x000fe2000f8e0002 */
[----:B------:R-:W-:Y:S02]  /*3c7e0*/  ULDC.64 UR6, c[0x0][0x640] ;  /* 0x0001900000067ab9 */ /* 0x000fe40000000a00 */
[----:B------:R-:W-:Y:S01]  /*3c7f0*/  ISETP.NE.U32.AND P1, PT, RZ, UR6, PT ;  /* 0x00000006ff007c0c */ /* 0x000fe2000bf25070 */
[----:B------:R-:W-:-:S03]  /*3c800*/  IMAD.IADD R3, R3, 0x1, R5 ;  /* 0x0000000103037824 */ /* 0x000fc600078e0205 */
[----:B------:R-:W-:Y:S02]  /*3c810*/  ISETP.NE.AND.EX P1, PT, RZ, UR7, PT, P1 ;  /* 0x00000007ff007c0c */ /* 0x000fe4000bf25310 */
[--C-:B------:R-:W-:Y:S02]  /*3c820*/  SHF.R.U64 R11, R2, UR5, R3.reuse ;  /* 0x00000005020b7c19 */ /* 0x100fe40008001203 */
[----:B------:R-:W-:Y:S01]  /*3c830*/  SHF.R.U32.HI R2, RZ, UR5, R3 ;  /* 0x00000005ff027c19 */ /* 0x000fe20008011603 */
[----:B------:R-:W-:-:S03]  /*3c840*/  ULDC UR5, c[0x0][0x608] ;  /* 0x0001820000057ab9 */ /* 0x000fc60000000800 */
[--C-:B------:R-:W-:Y:S02]  /*3c850*/  SHF.R.U64 R12, R11, UR5, R2.reuse ;  /* 0x000000050b0c7c19 */ /* 0x100fe40008001202 */
[----:B------:R-:W-:Y:S01]  /*3c860*/  SHF.R.U32.HI R3, RZ, UR5, R2 ;  /* 0x00000005ff037c19 */ /* 0x000fe20008011602 */
[----:B------:R-:W-:-:S03]  /*3c870*/  ULDC UR5, c[0x0][0x658] ;  /* 0x0001960000057ab9 */ /* 0x000fc60000000800 */
[--C-:B------:R-:W-:Y:S02]  /*3c880*/  SHF.R.U64 R13, R12, UR5, R3.reuse ;  /* 0x000000050c0d7c19 */ /* 0x100fe40008001203 */
[----:B------:R-:W-:-:S03]  /*3c890*/  SHF.R.U32.HI R14, RZ, UR5, R3 ;  /* 0x00000005ff0e7c19 */ /* 0x000fc60008011603 */
[----:B------:R-:W-:Y:S02]  /*3c8a0*/  IMAD.MOV.U32 R2, RZ, RZ, R13 ;  /* 0x000000ffff027224 */ /* 0x000fe400078e000d */
        /* <DEDUP_REMOVED lines=12> */
.L_x_993:
[----:B------:R-:W-:Y:S01]  /*3c970*/  ULDC UR5, c[0x0][0x648] ;  /* 0x0001920000057ab9 */ /* 0x000fe20000000800 */
[----:B------:R-:W-:Y:S01]  /*3c980*/  LOP3.LUT R12, R12, UR17, RZ, 0xc0, !PT ;  /* 0x000000110c0c7c12 */ /* 0x000fe2000f8ec0ff */
[----:B------:R-:W-:Y:S01]  /*3c990*/  IMAD.MOV.U32 R4, RZ, RZ, 0x1 ;  /* 0x00000001ff047424 */ /* 0x000fe200078e00ff */
[----:B------:R-:W-:Y:S01]  /*3c9a0*/  SHF.R.U64 R3, R2, UR5, R3 ;  /* 0x0000000502037c19 */ /* 0x000fe20008001203 */
[----:B------:R-:W-:-:S04]  /*3c9b0*/  ULDC UR5, c[0x0][0x638] ;  /* 0x00018e0000057ab9 */ /* 0x000fc80000000800 */
[----:B------:R-:W-:Y:S02]  /*3c9c0*/  IMAD.MOV R2, RZ, RZ, -R3 ;  /* 0x000000ffff027224 */ /* 0x000fe400078e0a03 */
[----:B------:R-:W-:Y:S02]  /*3c9d0*/  IMAD R5, R3, UR18, R12 ;  /* 0x0000001203057c24 */ /* 0x000fe4000f8e020c */
[----:B------:R-:W-:Y:S01]  /*3c9e0*/  IMAD R13, R2, UR5, R13 ;  /* 0x00000005020d7c24 */ /* 0x000fe2000f8e020d */
[----:B------:R-:W-:Y:S01]  /*3c9f0*/  ULDC UR5, c[0x0][0x610] ;  /* 0x0001840000057ab9 */ /* 0x000fe20000000800 */
[----:B------:R-:W-:Y:S01]  /*3ca00*/  LOP3.LUT R2, R11, UR4, RZ, 0xc0, !PT ;  /* 0x000000040b027c12 */ /* 0x000fe2000f8ec0ff */
[----:B------:R-:W-:Y:S01]  /*3ca10*/  IMAD R8, R5, UR5, R8 ;  /* 0x0000000505087c24 */ /* 0x000fe2000f8e0208 */
[----:B------:R-:W-:-:S03]  /*3ca20*/  ULDC UR5, c[0x0][0x600] ;  /* 0x0001800000057ab9 */ /* 0x000fc60000000800 */
[----:B------:R-:W-:-:S05]  /*3ca30*/  IMAD R13, R13, UR5, R2 ;  /* 0x000000050d0d7c24 */ /* 0x000fca000f8e0202 */
[----:B------:R-:W-:Y:S02]  /*3ca40*/  SEL R3, R13, R8, !P5 ;  /* 0x000000080d037207 */ /* 0x000fe40006800000 */
[----:B------:R-:W-:-:S07]  /*3ca50*/  SEL R2, R8, R13, !P5 ;  /* 0x0000000d08027207 */ /* 0x000fce0006800000 */
.L_x_991:
[----:B------:R-:W-:Y:S05]  /*3ca60*/  BSYNC B1 ;  /* 0x0000000000017941 */ /* 0x000fea0003800000 */
.L_x_990:
[----:B------:R-:W-:-:S13]  /*3ca70*/  LOP3.LUT P1, RZ, R4, 0xff, RZ, 0xc0, !PT ;  /* 0x000000ff04ff7812 */ /* 0x000fda000782c0ff */
[----:B------:R-:W-:Y:S05]  /*3ca80*/  @P1 BRA `(.L_x_994) ;  /* 0xfffffff400281947 */ /* 0x000fea000383ffff */
[----:B------:R-:W-:Y:S05]  /*3ca90*/  BSYNC B0 ;  /* 0x0000000000007941 */ /* 0x000fea0003800000 */
.L_x_982:
[----:B------:R-:W-:-:S03]  /*3caa0*/  UMOV UR5, 0xffffffff ;  /* 0xffffffff00057882 */ /* 0x000fc60000000000 */
[----:B------:R-:W-:Y:S05]  /*3cab0*/  BRA.DIV UR5, `(.L_x_995) ;  /* 0x0000000605247947 */ /* 0x000fea000b800000 */
[----:B------:R-:W-:-:S13]  /*3cac0*/  ELECT P6, URZ, PT ;  /* 0x00000000003f782f */ /* 0x000fda00038c0000 */
.L_x_1009:
[----:B------:R-:W-:Y:S04]  /*3cad0*/  BSSY B0, `(.L_x_996) ;  /* 0x000002e000007945 */ /* 0x000fe80003800000 */
[----:B------:R-:W-:Y:S05]  /*3cae0*/  @!P6 BRA `(.L_x_997) ;  /* 0x0000000000b0e947 */ /* 0x000fea0003800000 */
[----:B------:R-:W2:Y:S02]  /*3caf0*/  LDL R0, [R1+0x458] ;  /* 0x0004580001007983 */ /* 0x000ea40000100800 */
[----:B--2---:R-:W-:-:S13]  /*3cb00*/  R2UR UR5, R0 ;  /* 0x00000000000572ca */ /* 0x004fda00000e0000 */
[----:B------:R-:W-:-:S04]  /*3cb10*/  ULOP3.LUT UR5, UR5, 0x2, URZ, 0xfc, !UPT ;  /* 0x0000000205057892 */ /* 0x000fc8000f8efc3f */
[----:B------:R-:W-:-:S06]  /*3cb20*/  UISETP.NE.AND UP0, UPT, UR5, 0x3, UPT ;  /* 0x000000030500788c */ /* 0x000fcc000bf05270 */
[----:B------:R-:W-:-:S13]  /*3cb30*/  PLOP3.LUT P0, PT, PT, PT, UP0, 0x80, 0x0 ;  /* 0x000000000000781c */ /* 0x000fda0003f0f008 */
[----:B------:R-:W-:Y:S05]  /*3cb40*/  @!P0 BRA `(.L_x_998) ;  /* 0x0000000000048947 */ /* 0x000fea0003800000 */
[----:B------:R-:W-:Y:S01]  /*3cb50*/  BPT.TRAP 0x1 ;  /* 0x000000040000795c */ /* 0x000fe20000300000 */
.L_x_998:
[----:B------:R-:W0:Y:S01]  /*3cb60*/  S2R R3, SR_CgaCtaId ;  /* 0x0000000000037919 */ /* 0x000e220000008800 */
[----:B------:R-:W-:-:S04]  /*3cb70*/  MOV R0, 0x400 ;  /* 0x0000040000007802 */ /* 0x000fc80000000f00 */
[----:B0-----:R-:W-:Y:S02]  /*3cb80*/  LEA R3, R3, R0, 0x18 ;  /* 0x0000000003037211 */ /* 0x001fe400078ec0ff */
[----:B------:R-:W-:-:S03]  /*3cb90*/  SHF.L.U32 R0, R7, 0x1f, RZ ;  /* 0x0000001f07007819 */ /* 0x000fc600000006ff */
[----:B------:R-:W-:-:S04]  /*3cba0*/  VIADD R3, R3, 0x20 ;  /* 0x0000002003037836 */ /* 0x000fc80000000000 */
[----:B------:R-:W-:-:S04]  /*3cbb0*/  IMAD R5, R6, 0x8, R3 ;  /* 0x0000000806057824 */ /* 0x000fc800078e0203 */
[----:B------:R-:W0:Y:S02]  /*3cbc0*/  SYNCS.PHASECHK.TRANS64.TRYWAIT P0, [R5+URZ], R0 ;  /* 0x00000000050075a7 */ /* 0x000e24000800017f */
[----:B0-----:R-:W-:Y:S05]  /*3cbd0*/  @!P0 BRA `(.L_x_999) ;  /* 0x0000000000fc8947 */ /* 0x001fea0003800000 */
.L_x_1010:
[----:B------:R-:W-:-:S05]  /*3cbe0*/  VIADD R6, R6, 0x1 ;  /* 0x0000000106067836 */ /* 0x000fca0000000000 */
[----:B------:R-:W-:-:S04]  /*3cbf0*/  ISETP.NE.AND P0, PT, R6, 0x4, PT ;  /* 0x000000040600780c */ /* 0x000fc80003f05270 */
[----:B0-----:R-:W-:Y:S02]  /*3cc00*/  SEL R0, RZ, 0x1, P0 ;  /* 0x00000001ff007807 */ /* 0x001fe40000000000 */
[----:B------:R-:W-:Y:S02]  /*3cc10*/  SEL R6, R6, RZ, P0 ;  /* 0x000000ff06067207 */ /* 0x000fe40000000000 */
[----:B------:R-:W-:-:S03]  /*3cc20*/  LOP3.LUT R7, R7, R0, RZ, 0x3c, !PT ;  /* 0x0000000007077212 */ /* 0x000fc600078e3cff */
[----:B------:R-:W-:Y:S01]  /*3cc30*/  IMAD R5, R6, 0x8, R3 ;  /* 0x0000000806057824 */ /* 0x000fe200078e0203 */
[----:B------:R-:W-:-:S04]  /*3cc40*/  SHF.L.U32 R0, R7, 0x1f, RZ ;  /* 0x0000001f07007819 */ /* 0x000fc800000006ff */
[----:B------:R-:W0:Y:S02]  /*3cc50*/  SYNCS.PHASECHK.TRANS64.TRYWAIT P0, [R5+URZ], R0 ;  /* 0x00000000050075a7 */ /* 0x000e24000800017f */
[----:B0-----:R-:W-:Y:S05]  /*3cc60*/  @!P0 BRA `(.L_x_1000) ;  /* 0x0000000000ec8947 */ /* 0x001fea0003800000 */
.L_x_1011:
[----:B0-----:R-:W-:-:S05]  /*3cc70*/  VIADD R0, R6, 0x1 ;  /* 0x0000000106007836 */ /* 0x001fca0000000000 */
[----:B------:R-:W-:-:S04]  /*3cc80*/  ISETP.NE.AND P0, PT, R0, 0x4, PT ;  /* 0x000000040000780c */ /* 0x000fc80003f05270 */
[----:B------:R-:W-:Y:S02]  /*3cc90*/  SEL R2, RZ, 0x1, P0 ;  /* 0x00000001ff027807 */ /* 0x000fe40000000000 */
[----:B------:R-:W-:Y:S02]  /*3cca0*/  SEL R4, R0, RZ, P0 ;  /* 0x000000ff00047207 */ /* 0x000fe40000000000 */
[----:B------:R-:W-:-:S03]  /*3ccb0*/  LOP3.LUT R7, R7, R2, RZ, 0x3c, !PT ;  /* 0x0000000207077212 */ /* 0x000fc600078e3cff */
[----:B------:R-:W-:Y:S01]  /*3ccc0*/  IMAD R5, R4, 0x8, R3 ;  /* 0x0000000804057824 */ /* 0x000fe200078e0203 */
[----:B------:R-:W-:-:S04]  /*3ccd0*/  SHF.L.U32 R0, R7, 0x1f, RZ ;  /* 0x0000001f07007819 */ /* 0x000fc800000006ff */
[----:B------:R-:W0:Y:S02]  /*3cce0*/  SYNCS.PHASECHK.TRANS64.TRYWAIT P0, [R5+URZ], R0 ;  /* 0x00000000050075a7 */ /* 0x000e24000800017f */
[----:B0-----:R-:W-:Y:S05]  /*3ccf0*/  @!P0 BRA `(.L_x_1001) ;  /* 0x0000000000dc8947 */ /* 0x001fea0003800000 */
.L_x_1012:
[----:B0-----:R-:W-:-:S05]  /*3cd00*/  VIADD R0, R4, 0x1 ;  /* 0x0000000104007836 */ /* 0x001fca0000000000 */
[----:B------:R-:W-:-:S04]  /*3cd10*/  ISETP.NE.AND P0, PT, R0, 0x4, PT ;  /* 0x000000040000780c */ /* 0x000fc80003f05270 */
[----:B------:R-:W-:Y:S02]  /*3cd20*/  SEL R2, RZ, 0x1, P0 ;  /* 0x00000001ff027807 */ /* 0x000fe40000000000 */
[----:B------:R-:W-:Y:S02]  /*3cd30*/  SEL R0, R0, RZ, P0 ;  /* 0x000000ff00007207 */ /* 0x000fe40000000000 */
[----:B------:R-:W-:-:S03]  /*3cd40*/  LOP3.LUT R2, R7, R2, RZ, 0x3c, !PT ;  /* 0x0000000207027212 */ /* 0x000fc600078e3cff */
[----:B------:R-:W-:Y:S01]  /*3cd50*/  IMAD R3, R0, 0x8, R3 ;  /* 0x0000000800037824 */ /* 0x000fe200078e0203 */
[----:B------:R-:W-:-:S07]  /*3cd60*/  SHF.L.U32 R0, R2, 0x1f, RZ ;  /* 0x0000001f02007819 */ /* 0x000fce00000006ff */
.L_x_1002:
[----:B0-----:R0:W1:Y:S02]  /*3cd70*/  SYNCS.PHASECHK.TRANS64.TRYWAIT P0, [R3+URZ], R0 ;  /* 0x00000000030075a7 */ /* 0x001064000800017f */
[----:B-1----:R-:W-:Y:S05]  /*3cd80*/  @!P0 NANOSLEEP.SYNCS 0x989680 ;  /* 0x009896800000895d */ /* 0x002fea0003900000 */
[----:B------:R-:W1:Y:S02]  /*3cd90*/  @!P0 SYNCS.PHASECHK.TRANS64 P0, [R3+URZ], R0 ;  /* 0x00000000030085a7 */ /* 0x000e64000800007f */
[----:B-1----:R-:W-:Y:S05]  /*3cda0*/  @!P0 BRA `(.L_x_1002) ;  /* 0xfffffffc00f08947 */ /* 0x002fea000383ffff */
.L_x_997:
[----:B------:R-:W-:Y:S05]  /*3cdb0*/  BSYNC B0 ;  /* 0x0000000000007941 */ /* 0x000fea0003800000 */
.L_x_996:
[----:B------:R-:W-:Y:S05]  /*3cdc0*/  EXIT ;  /* 0x000000000000794d */ /* 0x000fea0003800000 */
.L_x_17:
[----:B-1----:R1:W2:Y:S02]  /*3cdd0*/  SYNCS.PHASECHK.TRANS64.TRYWAIT P1, [R3+URZ], R0 ;  /* 0x00000000030075a7 */ /* 0x0022a4000802017f */
[----:B--2---:R-:W-:Y:S05]  /*3cde0*/  @!P1 NANOSLEEP.SYNCS 0x989680 ;  /* 0x009896800000995d */ /* 0x004fea0003900000 */
[----:B------:R-:W2:Y:S02]  /*3cdf0*/  @!P1 SYNCS.PHASECHK.TRANS64 P1, [R3+URZ], R0 ;  /* 0x00000000030095a7 */ /* 0x000ea4000802007f */
[----:B--2---:R-:W-:Y:S05]  /*3ce00*/  @!P1 BRA `(.L_x_17) ;  /* 0xfffffffc00f09947 */ /* 0x004fea000383ffff */
[----:B------:R-:W-:Y:S05]  /*3ce10*/  BRA `(.L_x_16) ;  /* 0xfffffc4400907947 */ /* 0x000fea000383ffff */
.L_x_22:
[----:B--2---:R-:W-:-:S04]  /*3ce20*/  IMAD.U32 R7, RZ, RZ, UR4 ;  /* 0x00000004ff077e24 */ /* 0x004fc8000f8e00ff */
[----:B------:R2:W3:Y:S03]  /*3ce30*/  SYNCS.PHASECHK.TRANS64.TRYWAIT P1, [R7+URZ], R6 ;  /* 0x00000006070075a7 */ /* 0x0004e6000802017f */
[----:B---3--:R-:W-:Y:S05]  /*3ce40*/  @!P1 NANOSLEEP.SYNCS 0x989680 ;  /* 0x009896800000995d */ /* 0x008fea0003900000 */
[----:B------:R-:W3:Y:S02]  /*3ce50*/  @!P1 SYNCS.PHASECHK.TRANS64 P1, [R7+URZ], R6 ;  /* 0x00000006070095a7 */ /* 0x000ee4000802007f */
[----:B---3--:R-:W-:Y:S05]  /*3ce60*/  @!P1 BRA `(.L_x_22) ;  /* 0xfffffffc00ec9947 */ /* 0x008fea000383ffff */
[----:B------:R-:W-:Y:S05]  /*3ce70*/  BRA `(.L_x_21) ;  /* 0xfffffcb800847947 */ /* 0x000fea000383ffff */
.L_x_983:
[----:B------:R-:W-:Y:S01]  /*3ce80*/  BSSY B1, `(.L_x_1003) ;  /* 0x0000006000017945 */ /* 0x000fe20003800000 */
[----:B------:R-:W-:-:S07]  /*3ce90*/  IMAD.MOV.U32 R15, RZ, RZ, -0x1 ;  /* 0xffffffffff0f7424 */ /* 0x000fce00078e00ff */
[----:B------:R-:W-:Y:S05]  /*3cea0*/  WARPSYNC.COLLECTIVE R15, `(.L_x_1004) ;  /* 0x000000000f0c7348 */ /* 0x000fea0003c00000 */
[----:B------:R-:W-:Y:S02]  /*3ceb0*/  ELECT P6, UR62, PT ;  /* 0x00000000003e782f */ /* 0x000fe400038c0000 */
[----:B------:R-:W-:Y:S01]  /*3cec0*/  MOV R14, UR62 ;  /* 0x0000003e000e7c02 */ /* 0x000fe20008000f00 */
[----:B------:R-:W-:Y:S10]  /*3ced0*/  ENDCOLLECTIVE ;  /* 0x000000000000791b */ /* 0x000ff40003800000 */
.L_x_1004:
[----:B------:R-:W-:Y:S05]  /*3cee0*/  BSYNC B1 ;  /* 0x0000000000017941 */ /* 0x000fea0003800000 */
.L_x_1003:
[----:B------:R-:W-:Y:S05]  /*3cef0*/  BRA `(.L_x_1005) ;  /* 0xfffffff000187947 */ /* 0x000fea000383ffff */
.L_x_986:
[----:B0-----:R0:W1:Y:S02]  /*3cf00*/  SYNCS.PHASECHK.TRANS64.TRYWAIT P1, [R11+URZ+0x20], R12 ;  /* 0x0000200c0b0075a7 */ /* 0x001064000802017f */
[----:B-1----:R-:W-:Y:S05]  /*3cf10*/  @!P1 NANOSLEEP.SYNCS 0x989680 ;  /* 0x009896800000995d */ /* 0x002fea0003900000 */
[----:B------:R-:W1:Y:S02]  /*3cf20*/  @!P1 SYNCS.PHASECHK.TRANS64 P1, [R11+URZ+0x20], R12 ;  /* 0x0000200c0b0095a7 */ /* 0x000e64000802007f */
[----:B-1----:R-:W-:Y:S05]  /*3cf30*/  @!P1 BRA `(.L_x_986) ;  /* 0xfffffffc00f09947 */ /* 0x002fea000383ffff */
[----:B------:R-:W-:Y:S05]  /*3cf40*/  BRA `(.L_x_1006) ;  /* 0xfffffff0004c7947 */ /* 0x000fea000383ffff */
.L_x_995:
[----:B------:R-:W-:Y:S01]  /*3cf50*/  BSSY B0, `(.L_x_1007) ;  /* 0x0000006000007945 */ /* 0x000fe20003800000 */
[----:B------:R-:W-:-:S07]  /*3cf60*/  IMAD.MOV.U32 R15, RZ, RZ, -0x1 ;  /* 0xffffffffff0f7424 */ /* 0x000fce00078e00ff */
[----:B------:R-:W-:Y:S05]  /*3cf70*/  WARPSYNC.COLLECTIVE R15, `(.L_x_1008) ;  /* 0x000000000f0c7348 */ /* 0x000fea0003c00000 */
[----:B------:R-:W-:Y:S02]  /*3cf80*/  ELECT P6, UR62, PT ;  /* 0x00000000003e782f */ /* 0x000fe400038c0000 */
[----:B------:R-:W-:Y:S01]  /*3cf90*/  MOV R14, UR62 ;  /* 0x0000003e000e7c02 */ /* 0x000fe20008000f00 */
[----:B------:R-:W-:Y:S10]  /*3cfa0*/  ENDCOLLECTIVE ;  /* 0x000000000000791b */ /* 0x000ff40003800000 */
.L_x_1008:
[----:B------:R-:W-:Y:S05]  /*3cfb0*/  BSYNC B0 ;  /* 0x0000000000007941 */ /* 0x000fea0003800000 */
.L_x_1007:
[----:B------:R-:W-:Y:S05]  /*3cfc0*/  BRA `(.L_x_1009) ;  /* 0xfffffff800c07947 */ /* 0x000fea000383ffff */
.L_x_999:
[----:B0-----:R0:W1:Y:S02]  /*3cfd0*/  SYNCS.PHASECHK.TRANS64.TRYWAIT P0, [R5+URZ], R0 ;  /* 0x00000000050075a7 */ /* 0x001064000800017f */
[----:B-1----:R-:W-:Y:S05]  /*3cfe0*/  @!P0 NANOSLEEP.SYNCS 0x989680 ;  /* 0x009896800000895d */ /* 0x002fea0003900000 */
[----:B------:R-:W1:Y:S02]  /*3cff0*/  @!P0 SYNCS.PHASECHK.TRANS64 P0, [R5+URZ], R0 ;  /* 0x00000000050085a7 */ /* 0x000e64000800007f */
[----:B-1----:R-:W-:Y:S05]  /*3d000*/  @!P0 BRA `(.L_x_999) ;  /* 0xfffffffc00f08947 */ /* 0x002fea000383ffff */
[----:B------:R-:W-:Y:S05]  /*3d010*/  BRA `(.L_x_1010) ;  /* 0xfffffff800f07947 */ /* 0x000fea000383ffff */
.L_x_1000:
[----:B0-----:R0:W1:Y:S02]  /*3d020*/  SYNCS.PHASECHK.TRANS64.TRYWAIT P0, [R5+URZ], R0 ;  /* 0x00000000050075a7 */ /* 0x001064000800017f */
[----:B-1----:R-:W-:Y:S05]  /*3d030*/  @!P0 NANOSLEEP.SYNCS 0x989680 ;  /* 0x009896800000895d */ /* 0x002fea0003900000 */
[----:B------:R-:W1:Y:S02]  /*3d040*/  @!P0 SYNCS.PHASECHK.TRANS64 P0, [R5+URZ], R0 ;  /* 0x00000000050085a7 */ /* 0x000e64000800007f */
[----:B-1----:R-:W-:Y:S05]  /*3d050*/  @!P0 BRA `(.L_x_1000) ;  /* 0xfffffffc00f08947 */ /* 0x002fea000383ffff */
[----:B------:R-:W-:Y:S05]  /*3d060*/  BRA `(.L_x_1011) ;  /* 0xfffffffc00007947 */ /* 0x000fea000383ffff */
.L_x_1001:
[----:B0-----:R0:W1:Y:S02]  /*3d070*/  SYNCS.PHASECHK.TRANS64.TRYWAIT P0, [R5+URZ], R0 ;  /* 0x00000000050075a7 */ /* 0x001064000800017f */
[----:B-1----:R-:W-:Y:S05]  /*3d080*/  @!P0 NANOSLEEP.SYNCS 0x989680 ;  /* 0x009896800000895d */ /* 0x002fea0003900000 */
[----:B------:R-:W1:Y:S02]  /*3d090*/  @!P0 SYNCS.PHASECHK.TRANS64 P0, [R5+URZ], R0 ;  /* 0x00000000050085a7 */ /* 0x000e64000800007f */
[----:B-1----:R-:W-:Y:S05]  /*3d0a0*/  @!P0 BRA `(.L_x_1001) ;  /* 0xfffffffc00f08947 */ /* 0x002fea000383ffff */
[----:B------:R-:W-:Y:S05]  /*3d0b0*/  BRA `(.L_x_1012) ;  /* 0xfffffffc00107947 */ /* 0x000fea000383ffff */
.L_x_1013:
[----:B------:R-:W-:-:S00]  /*3d0c0*/  BRA `(.L_x_1013) ;  /* 0xfffffffc00fc7947 */ /* 0x000fc0000383ffff */
[----:B------:R-:W-:-:S00]  /*3d0d0*/  NOP ;  /* 0x0000000000007918 */ /* 0x000fc00000000000 */
        /* <DEDUP_REMOVED lines=10> */
.L_x_1014:


//--------------------- .nv.global.init           --------------------------
	.section	.nv.global.init,"aw",@progbits
.nv.global.init:
	.type		$str$22,@object
	.size		$str$22,($str$23 - $str$22)
$str$22:
        /*0000*/ 	.byte	0x6b, 0x5f, 0x74, 0x69, 0x6c, 0x65, 0x5f, 0x63, 0x6f, 0x75, 0x6e, 0x74, 0x20, 0x3e, 0x3d, 0x20
        /*0010*/ 	.byte	0x31, 0x00
	.type		$str$23,@object
	.size		$str$23,(__unnamed_1 - $str$23)
$str$23:
        /*0012*/ 	.byte	0x2f, 0x74, 0x6d, 0x70, 0x2f, 0x63, 0x75, 0x74, 0x6c, 0x61, 0x73, 0x73, 0x5f, 0x73, 0x77, 0x65
        /*0022*/ 	.byte	0x65, 0x70, 0x5f, 0x73, 0x72, 0x63, 0x2f, 0x69, 0x6e, 0x63, 0x6c, 0x75, 0x64, 0x65, 0x2f, 0x63
        /*0032*/ 	.byte	0x75, 0x74, 0x6c, 0x61, 0x73, 0x73, 0x2f, 0x67, 0x65, 0x6d, 0x6d, 0x2f, 0x63, 0x6f, 0x6c, 0x6c
        /*0042*/ 	.byte	0x65, 0x63, 0x74, 0x69, 0x76, 0x65, 0x2f, 0x73, 0x6d, 0x39, 0x30, 0x5f, 0x6d, 0x6d, 0x61, 0x5f
        /*0052*/ 	.byte	0x74, 0x6d, 0x61, 0x5f, 0x67, 0x6d, 0x6d, 0x61, 0x5f, 0x73, 0x73, 0x5f, 0x77, 0x61, 0x72, 0x70
        /*0062*/ 	.byte	0x73, 0x70, 0x65, 0x63, 0x69, 0x61, 0x6c, 0x69, 0x7a, 0x65, 0x64, 0x2e, 0x68, 0x70, 0x70, 0x00
	.type		__unnamed_1,@object
	.size		__unnamed_1,(.L_0 - __unnamed_1)
__unnamed_1:
        /* <DEDUP_REMOVED lines=181> */
.L_0:


//--------------------- .nv.shared._ZN7cutlass13device_kernelINS_4gemm6kernel13GemmUniversalIN4cute5tupleIJiiiiEEENS1_10collective13CollectiveMmaINS1_34MainloopSm90TmaGmmaWarpSpecializedILi4ENS5_IJNS4_1CILi1EEESB_SB_EEENS1_35KernelTmaWarpSpecializedCooperativeEEENS5_IJNSA_ILi512EEENSA_ILi240EEENSA_ILi32EEEEEENS_6half_tENS5_IJlSB_lEEESJ_SK_NS4_8TiledMMAINS4_8MMA_AtomIJNS4_4SM904GMMA25MMA_64x16x16_F32F16F16_SSILNSO_5MajorE0ELSQ_0ELNSO_7ScaleInE1ELSR_1EEEEEENS4_6LayoutINS5_IJNSA_ILi2EEESB_SB_EEENS5_IJSB_NSA_ILi0EEESX_EEEEENS5_IJNS4_10UnderscoreES10_S10_EEEEENS4_13SM90_TMA_LOADENS4_14ComposedLayoutINS4_7SwizzleILi2ELi4ELi3EEENS4_18smem_ptr_flag_bitsILi16EEENSU_INS5_IJNSA_ILi8EEESH_EEENS5_IJSH_SB_EEEEEEEvNS4_8identityES13_S1D_vS1E_EENS_8epilogue10collective6detail29Sm90TmaWarpSpecializedAdapterINS1H_15DefaultEpilogueISJ_SK_SK_NS1G_6thread17LinearCombinationISJ_Li1EffLNS1L_9ScaleType4KindE0ELNS_15FloatRoundStyleE2ESJ_EENS1_15EpilogueDefaultEEEEEvvEEEEvNT_6ParamsE --------------------------
	.section	.nv.shared._ZN7cutlass13device_kernelINS_4gemm6kernel13GemmUniversalIN4cute5tupleIJiiiiEEENS1_10collective13CollectiveMmaINS1_34MainloopSm90TmaGmmaWarpSpecializedILi4ENS5_IJNS4_1CILi1EEESB_SB_EEENS1_35KernelTmaWarpSpecializedCooperativeEEENS5_IJNSA_ILi512EEENSA_ILi240EEENSA_ILi32EEEEEENS_6half_tENS5_IJlSB_lEEESJ_SK_NS4_8TiledMMAINS4_8MMA_AtomIJNS4_4SM904GMMA25MMA_64x16x16_F32F16F16_SSILNSO_5MajorE0ELSQ_0ELNSO_7ScaleInE1ELSR_1EEEEEENS4_6LayoutINS5_IJNSA_ILi2EEESB_SB_EEENS5_IJSB_NSA_ILi0EEESX_EEEEENS5_IJNS4_10UnderscoreES10_S10_EEEEENS4_13SM90_TMA_LOADENS4_14ComposedLayoutINS4_7SwizzleILi2ELi4ELi3EEENS4_18smem_ptr_flag_bitsILi16EEENSU_INS5_IJNSA_ILi8EEESH_EEENS5_IJSH_SB_EEEEEEEvNS4_8identityES13_S1D_vS1E_EENS_8epilogue10collective6detail29Sm90TmaWarpSpecializedAdapterINS1H_15DefaultEpilogueISJ_SK_SK_NS1G_6thread17LinearCombinationISJ_Li1EffLNS1L_9ScaleType4KindE0ELNS_15FloatRoundStyleE2ESJ_EENS1_15EpilogueDefaultEEEEEvvEEEEvNT_6ParamsE,"aw",@nobits
	.sectionflags	@""
	.align	16
	.zero		1024


//--------------------- .nv.shared.reserved.0     --------------------------
	.section	.nv.shared.reserved.0,"aw",@nobits
	.weak		__nv_reservedSMEM_offset_0_alias
	.size		__nv_reservedSMEM_offset_0_alias, 0, 0
	.other		__nv_reservedSMEM_offset_0_alias,@"STO_CUDA_RESERVED_SHARED STV_DEFAULT"
__nv_reservedSMEM_offset_0_alias:
	.zero		0


//--------------------- .nv.global                --------------------------
	.section	.nv.global,"aw",@nobits
.nv.global:
	.type		_ZN40_INTERNAL_05fdfb05_4_k_cu_57821803_117914cute1_E,@object
	.size		_ZN40_INTERNAL_05fdfb05_4_k_cu_57821803_117914cute1_E,(_ZN40_INTERNAL_05fdfb05_4_k_cu_57821803_117914cuda3std3__45__cpo6cbeginE - _ZN40_INTERNAL_05fdfb05_4_k_cu_57821803_117914cute1_E)
_ZN40_INTERNAL_05fdfb05_4_k_cu_57821803_117914cute1_E:
	.zero		1
	.type		_ZN40_INTERNAL_05fdfb05_4_k_cu_57821803_117914cuda3std3__45__cpo6cbeginE,@object
	.size		_ZN40_INTERNAL_05fdfb05_4_k_cu_57821803_117914cuda3std3__45__cpo6cbeginE,(_ZN40_INTERNAL_05fdfb05_4_k_cu_57821803_117914cuda3std3__48in_placeE - _ZN40_INTERNAL_05fdfb05_4_k_cu_57821803_117914cuda3std3__45__cpo6cbeginE)
_ZN40_INTERNAL_05fdfb05_4_k_cu_57821803_117914cuda3std3__45__cpo6cbeginE:
	.zero		1
	.type		_ZN40_INTERNAL_05fdfb05_4_k_cu_57821803_117914cuda3std3__48in_placeE,@object
	.size		_ZN40_INTERNAL_05fdfb05_4_k_cu_57821803_117914cuda3std3__48in_placeE,(_ZN40_INTERNAL_05fdfb05_4_k_cu_57821803_117914cuda3std6ranges3__45__cpo9iter_moveE - _ZN40_INTERNAL_05fdfb05_4_k_cu_57821803_117914cuda3std3__48in_placeE)
_ZN40_INTERNAL_05fdfb05_4_k_cu_57821803_117914cuda3std3__48in_placeE:
	.zero		1
	.type		_ZN40_INTERNAL_05fdfb05_4_k_cu_57821803_117914cuda3std6ranges3__45__cpo9iter_moveE,@object
	.size		_ZN40_INTERNAL_05fdfb05_4_k_cu_57821803_117914cuda3std6ranges3__45__cpo9iter_moveE,(_ZN40_INTERNAL_05fdfb05_4_k_cu_57821803_117914cuda3std3__45__cpo5beginE - _ZN40_INTERNAL_05fdfb05_4_k_cu_57821803_117914cuda3std6ranges3__45__cpo9iter_moveE)
_ZN40_INTERNAL_05fdfb05_4_k_cu_57821803_117914cuda3std6ranges3__45__cpo9iter_moveE:
	.zero		1
	.type		_ZN40_INTERNAL_05fdfb05_4_k_cu_57821803_117914cuda3std3__45__cpo5beginE,@object
	.size		_ZN40_INTERNAL_05fdfb05_4_k_cu_57821803_117914cuda3std3__45__cpo5beginE,(_ZN40_INTERNAL_05fdfb05_4_k_cu_57821803_117914cuda3std3__442_GLOBAL__N__05fdfb05_4_k_cu_57821803_117916ignoreE - _ZN40_INTERNAL_05fdfb05_4_k_cu_57821803_117914cuda3std3__45__cpo5beginE)
_ZN40_INTERNAL_05fdfb05_4_k_cu_57821803_117914cuda3std3__45__cpo5beginE:
	.zero		1
	.type		_ZN40_INTERNAL_05fdfb05_4_k_cu_57821803_117914cuda3std3__442_GLOBAL__N__05fdfb05_4_k_cu_57821803_117916ignoreE,@object
	.size		_ZN40_INTERNAL_05fdfb05_4_k_cu_57821803_117914cuda3std3__442_GLOBAL__N__05fdfb05_4_k_cu_57821803_117916ignoreE,(_ZN40_INTERNAL_05fdfb05_4_k_cu_57821803_117914cute7productE - _ZN40_INTERNAL_05fdfb05_4_k_cu_57821803_117914cuda3std3__442_GLOBAL__N__05fdfb05_4_k_cu_57821803_117916ignoreE)
_ZN40_INTERNAL_05fdfb05_4_k_cu_57821803_117914cuda3std3__442_GLOBAL__N__05fdfb05_4_k_cu_57821803_117916ignoreE:
	.zero		1
	.type		_ZN40_INTERNAL_05fdfb05_4_k_cu_57821803_117914cute7productE,@object
	.size		_ZN40_INTERNAL_05fdfb05_4_k_cu_57821803_117914cute7productE,(_ZN40_INTERNAL_05fdfb05_4_k_cu_57821803_117914cuda3std3__45__cpo3endE - _ZN40_INTERNAL_05fdfb05_4_k_cu_57821803_117914cute7productE)
_ZN40_INTERNAL_05fdfb05_4_k_cu_57821803_117914cute7productE:
	.zero		1
	.type		_ZN40_INTERNAL_05fdfb05_4_k_cu_57821803_117914cuda3std3__45__cpo3endE,@object
	.size		_ZN40_INTERNAL_05fdfb05_4_k_cu_57821803_117914cuda3std3__45__cpo3endE,(_ZN40_INTERNAL_05fdfb05_4_k_cu_57821803_117914cuda3std3__419piecewise_constructE - _ZN40_INTERNAL_05fdfb05_4_k_cu_57821803_117914cuda3std3__45__cpo3endE)
_ZN40_INTERNAL_05fdfb05_4_k_cu_57821803_117914cuda3std3__45__cpo3endE:
	.zero		1
	.type		_ZN40_INTERNAL_05fdfb05_4_k_cu_57821803_117914cuda3std3__419piecewise_constructE,@object
	.size		_ZN40_INTERNAL_05fdfb05_4_k_cu_57821803_117914cuda3std3__419piecewise_constructE,(_ZN40_INTERNAL_05fdfb05_4_k_cu_57821803_117914cuda3std3__45__cpo4cendE - _ZN40_INTERNAL_05fdfb05_4_k_cu_57821803_117914cuda3std3__419piecewise_constructE)
_ZN40_INTERNAL_05fdfb05_4_k_cu_57821803_117914cuda3std3__419piecewise_constructE:
	.zero		1
	.type		_ZN40_INTERNAL_05fdfb05_4_k_cu_57821803_117914cuda3std3__45__cpo4cendE,@object
	.size		_ZN40_INTERNAL_05fdfb05_4_k_cu_57821803_117914cuda3std3__45__cpo4cendE,(_ZN40_INTERNAL_05fdfb05_4_k_cu_57821803_117914cuda3std6ranges3__45__cpo4swapE - _ZN40_INTERNAL_05fdfb05_4_k_cu_57821803_117914cuda3std3__45__cpo4cendE)
_ZN40_INTERNAL_05fdfb05_4_k_cu_57821803_117914cuda3std3__45__cpo4cendE:
	.zero		1
	.type		_ZN40_INTERNAL_05fdfb05_4_k_cu_57821803_117914cuda3std6ranges3__45__cpo4swapE,@object
	.size		_ZN40_INTERNAL_05fdfb05_4_k_cu_57821803_117914cuda3std6ranges3__45__cpo4swapE,(.L_8 - _ZN40_INTERNAL_05fdfb05_4_k_cu_57821803_117914cuda3std6ranges3__45__cpo4swapE)
_ZN40_INTERNAL_05fdfb05_4_k_cu_57821803_117914cuda3std6ranges3__45__cpo4swapE:
	.zero		1
.L_8:


//--------------------- .nv.constant0._ZN7cutlass13device_kernelINS_4gemm6kernel13GemmUniversalIN4cute5tupleIJiiiiEEENS1_10collective13CollectiveMmaINS1_34MainloopSm90TmaGmmaWarpSpecializedILi4ENS5_IJNS4_1CILi1EEESB_SB_EEENS1_35KernelTmaWarpSpecializedCooperativeEEENS5_IJNSA_ILi512EEENSA_ILi240EEENSA_ILi32EEEEEENS_6half_tENS5_IJlSB_lEEESJ_SK_NS4_8TiledMMAINS4_8MMA_AtomIJNS4_4SM904GMMA25MMA_64x16x16_F32F16F16_SSILNSO_5MajorE0ELSQ_0ELNSO_7ScaleInE1ELSR_1EEEEEENS4_6LayoutINS5_IJNSA_ILi2EEESB_SB_EEENS5_IJSB_NSA_ILi0EEESX_EEEEENS5_IJNS4_10UnderscoreES10_S10_EEEEENS4_13SM90_TMA_LOADENS4_14ComposedLayoutINS4_7SwizzleILi2ELi4ELi3EEENS4_18smem_ptr_flag_bitsILi16EEENSU_INS5_IJNSA_ILi8EEESH_EEENS5_IJSH_SB_EEEEEEEvNS4_8identityES13_S1D_vS1E_EENS_8epilogue10collective6detail29Sm90TmaWarpSpecializedAdapterINS1H_15DefaultEpilogueISJ_SK_SK_NS1G_6thread17LinearCombinationISJ_Li1EffLNS1L_9ScaleType4KindE0ELNS_15FloatRoundStyleE2ESJ_EENS1_15EpilogueDefaultEEEEEvvEEEEvNT_6ParamsE --------------------------
	.section	.nv.constant0._ZN7cutlass13device_kernelINS_4gemm6kernel13GemmUniversalIN4cute5tupleIJiiiiEEENS1_10collective13CollectiveMmaINS1_34MainloopSm90TmaGmmaWarpSpecializedILi4ENS5_IJNS4_1CILi1EEESB_SB_EEENS1_35KernelTmaWarpSpecializedCooperativeEEENS5_IJNSA_ILi512EEENSA_ILi240EEENSA_ILi32EEEEEENS_6half_tENS5_IJlSB_lEEESJ_SK_NS4_8TiledMMAINS4_8MMA_AtomIJNS4_4SM904GMMA25MMA_64x16x16_F32F16F16_SSILNSO_5MajorE0ELSQ_0ELNSO_7ScaleInE1ELSR_1EEEEEENS4_6LayoutINS5_IJNSA_ILi2EEESB_SB_EEENS5_IJSB_NSA_ILi0EEESX_EEEEENS5_IJNS4_10UnderscoreES10_S10_EEEEENS4_13SM90_TMA_LOADENS4_14ComposedLayoutINS4_7SwizzleILi2ELi4ELi3EEENS4_18smem_ptr_flag_bitsILi16EEENSU_INS5_IJNSA_ILi8EEESH_EEENS5_IJSH_SB_EEEEEEEvNS4_8identityES13_S1D_vS1E_EENS_8epilogue10collective6detail29Sm90TmaWarpSpecializedAdapterINS1H_15DefaultEpilogueISJ_SK_SK_NS1G_6thread17LinearCombinationISJ_Li1EffLNS1L_9ScaleType4KindE0ELNS_15FloatRoundStyleE2ESJ_EENS1_15EpilogueDefaultEEEEEvvEEEEvNT_6ParamsE,"a",@progbits
	.sectionflags	@""
	.align	4
.nv.constant0._ZN7cutlass13device_kernelINS_4gemm6kernel13GemmUniversalIN4cute5tupleIJiiiiEEENS1_10collective13CollectiveMmaINS1_34MainloopSm90TmaGmmaWarpSpecializedILi4ENS5_IJNS4_1CILi1EEESB_SB_EEENS1_35KernelTmaWarpSpecializedCooperativeEEENS5_IJNSA_ILi512EEENSA_ILi240EEENSA_ILi32EEEEEENS_6half_tENS5_IJlSB_lEEESJ_SK_NS4_8TiledMMAINS4_8MMA_AtomIJNS4_4SM904GMMA25MMA_64x16x16_F32F16F16_SSILNSO_5MajorE0ELSQ_0ELNSO_7ScaleInE1ELSR_1EEEEEENS4_6LayoutINS5_IJNSA_ILi2EEESB_SB_EEENS5_IJSB_NSA_ILi0EEESX_EEEEENS5_IJNS4_10UnderscoreES10_S10_EEEEENS4_13SM90_TMA_LOADENS4_14ComposedLayoutINS4_7SwizzleILi2ELi4ELi3EEENS4_18smem_ptr_flag_bitsILi16EEENSU_INS5_IJNSA_ILi8EEESH_EEENS5_IJSH_SB_EEEEEEEvNS4_8identityES13_S1D_vS1E_EENS_8epilogue10collective6detail29Sm90TmaWarpSpecializedAdapterINS1H_15DefaultEpilogueISJ_SK_SK_NS1G_6thread17LinearCombinationISJ_Li1EffLNS1L_9ScaleType4KindE0ELNS_15FloatRoundStyleE2ESJ_EENS1_15EpilogueDefaultEEEEEvvEEEEvNT_6ParamsE:
	.zero		1664


//--------------------- SYMBOLS --------------------------

	.type		.nv.reservedSmem.offset0,@object
	.size		.nv.reservedSmem.offset0,0x4
	.type		__assertfail,@function
